def matmul_kernel(
    a_ptr,
    b_ptr,
    c_ptr,
    M,
    N,
    K,
    stride_am,
    stride_ak,
    stride_bk,
    stride_bn,
    stride_cm,
    stride_cn,
    BLOCK_M: tl.constexpr,
    BLOCK_N: tl.constexpr,
    BLOCK_K: tl.constexpr,
    GROUP_M: tl.constexpr,
):
    pid = tl.program_id(axis=0)
    num_pid_m = tl.cdiv(M, BLOCK_M)
    num_pid_n = tl.cdiv(N, BLOCK_N)
    num_pid_in_group = GROUP_M * num_pid_n
    group_id = pid // num_pid_in_group
    first_pid_m = group_id * GROUP_M
    group_size_m = min(num_pid_m - first_pid_m, GROUP_M)
    pid_m = first_pid_m + ((pid % num_pid_in_group) % group_size_m)
    pid_n = (pid % num_pid_in_group) // group_size_m

    offs_am = (pid_m * BLOCK_M + tl.arange(0, BLOCK_M)) % M
    offs_bn = (pid_n * BLOCK_N + tl.arange(0, BLOCK_N)) % N
    offs_k = tl.arange(0, BLOCK_K)
    a_ptrs = a_ptr + offs_am[:, None] * stride_am + offs_k[None, :] * stride_ak
    b_ptrs = b_ptr + offs_k[:, None] * stride_bk + offs_bn[None, :] * stride_bn

    acc = tl.zeros((BLOCK_M, BLOCK_N), dtype=tl.float32)
    for kk in range(0, tl.cdiv(K, BLOCK_K)):
        a = tl.load(a_ptrs, mask=offs_k[None, :] < K - kk * BLOCK_K, other=0.0)
        b = tl.load(b_ptrs, mask=offs_k[:, None] < K - kk * BLOCK_K, other=0.0)
        acc = tl.dot(a, b, acc)
        a_ptrs += BLOCK_K * stride_ak
        b_ptrs += BLOCK_K * stride_bk

    c = acc.to(c_ptr.dtype.element_ty)
    offs_cm = pid_m * BLOCK_M + tl.arange(0, BLOCK_M)
    offs_cn = pid_n * BLOCK_N + tl.arange(0, BLOCK_N)
    c_ptrs = c_ptr + offs_cm[:, None] * stride_cm + offs_cn[None, :] * stride_cn
    mask = (offs_cm[:, None] < M) & (offs_cn[None, :] < N)
    tl.store(c_ptrs, c, mask=mask)

# config = {"BLOCK_K": 64, "BLOCK_M": 512, "BLOCK_N": 256, "GROUP_M": 8, "arch": "sm_90", "dtype": "fp8e5m2", "num_ctas": 2, "num_stages": 3, "num_warps": 4}
# arch = sm_90


// ===== COMPILED SASS (sm_90a) =====

	.target	sm_90a

	.elftype	@"ET_EXEC"


//--------------------- .note.nv.tkinfo           --------------------------
	.section	.note.nv.tkinfo,"",@"SHT_NOTE"
	.sectionflags	@"SHF_NOTE_NV_TKINFO"
	.tkinfo
        /*0018*/ 	.word	0x00000002
        /*0030*/ 	.string	""
        /*0030*/ 	.string	"ptxas"
        /*0030*/ 	.string	"Cuda compilation tools, release 13.0, V13.0.88"
        /*0030*/ 	.string	"Build cuda_13.0.r13.0/compiler.36424714_0"
        /*0030*/ 	.string	"-v  -suppress-debug-info  -lineinfo  -arch sm_90a "



//--------------------- .note.nv.cuinfo           --------------------------
	.section	.note.nv.cuinfo,"",@"SHT_NOTE"
	.sectionflags	@"SHF_NOTE_NV_CUINFO"
        /*0018*/ 	.short	0x0002
        /*001a*/ 	.short	0x005a
        /*001c*/ 	.short	0x0082
	.zero		2


//--------------------- .nv.info                  --------------------------
	.section	.nv.info,"",@"SHT_CUDA_INFO"
	.align	4


	//----- nvinfo : EIATTR_REGCOUNT
	.align		4
        /*0000*/ 	.byte	0x04, 0x2f
        /*0002*/ 	.short	(.L_1 - .L_0)
	.align		4
.L_0:
        /*0004*/ 	.word	index@(matmul_kernel)
        /*0008*/ 	.word	0x000000ff


	//----- nvinfo : EIATTR_FRAME_SIZE
	.align		4
.L_1:
        /*000c*/ 	.byte	0x04, 0x11
        /*000e*/ 	.short	(.L_3 - .L_2)
	.align		4
.L_2:
        /*0010*/ 	.word	index@(matmul_kernel)
        /*0014*/ 	.word	0x000016f8


	//----- nvinfo : EIATTR_MIN_STACK_SIZE
	.align		4
.L_3:
        /*0018*/ 	.byte	0x04, 0x12
        /*001a*/ 	.short	(.L_5 - .L_4)
	.align		4
.L_4:
        /*001c*/ 	.word	index@(matmul_kernel)
        /*0020*/ 	.word	0x000016f8
.L_5:


//--------------------- .nv.compat                --------------------------
	.section	.nv.compat,"",@"SHT_CUDA_COMPAT_INFO"
	.align	4
        /*0000*/ 	.byte	0x02, 0x09, 0x01, 0x00, 0x02, 0x02, 0x04, 0x00, 0x02, 0x05, 0x05, 0x00, 0x03, 0x07, 0x01, 0x01
        /*0010*/ 	.byte	0x02, 0x03, 0x00, 0x00, 0x02, 0x06, 0x01, 0x00, 0x04, 0x0b, 0x08, 0x00, 0x00, 0x00, 0x00, 0x00
        /*0020*/ 	.byte	0x00, 0x00, 0x00, 0x00


//--------------------- .nv.info.matmul_kernel    --------------------------
	.section	.nv.info.matmul_kernel,"",@"SHT_CUDA_INFO"
	.sectionflags	@""
	.align	4


	//----- nvinfo : EIATTR_CUDA_API_VERSION
	.align		4
        /*0000*/ 	.byte	0x04, 0x37
        /*0002*/ 	.short	(.L_7 - .L_6)
.L_6:
        /*0004*/ 	.word	0x00000082


	//----- nvinfo : EIATTR_KPARAM_INFO
	.align		4
.L_7:
        /*0008*/ 	.byte	0x04, 0x17
        /*000a*/ 	.short	(.L_9 - .L_8)
.L_8:
        /*000c*/ 	.word	0x00000000
        /*0010*/ 	.short	0x000d
        /*0012*/ 	.short	0x0048
        /*0014*/ 	.byte	0x00, 0xf4, 0x21, 0x00


	//----- nvinfo : EIATTR_KPARAM_INFO
	.align		4
.L_9:
        /*0018*/ 	.byte	0x04, 0x17
        /*001a*/ 	.short	(.L_11 - .L_10)
.L_10:
        /*001c*/ 	.word	0x00000000
        /*0020*/ 	.short	0x000c
        /*0022*/ 	.short	0x0040
        /*0024*/ 	.byte	0x00, 0xf4, 0x21, 0x00


	//----- nvinfo : EIATTR_KPARAM_INFO
	.align		4
.L_11:
        /*0028*/ 	.byte	0x04, 0x17
        /*002a*/ 	.short	(.L_13 - .L_12)
.L_12:
        /*002c*/ 	.word	0x00000000
        /*0030*/ 	.short	0x000b
        /*0032*/ 	.short	0x0038
        /*0034*/ 	.byte	0x00, 0xf0, 0x11, 0x00


	//----- nvinfo : EIATTR_KPARAM_INFO
	.align		4
.L_13:
        /*0038*/ 	.byte	0x04, 0x17
        /*003a*/ 	.short	(.L_15 - .L_14)
.L_14:
        /*003c*/ 	.word	0x00000000
        /*0040*/ 	.short	0x000a
        /*0042*/ 	.short	0x0034
        /*0044*/ 	.byte	0x00, 0xf0, 0x11, 0x00


	//----- nvinfo : EIATTR_KPARAM_INFO
	.align		4
.L_15:
        /*0048*/ 	.byte	0x04, 0x17
        /*004a*/ 	.short	(.L_17 - .L_16)
.L_16:
        /*004c*/ 	.word	0x00000000
        /*0050*/ 	.short	0x0009
        /*0052*/ 	.short	0x0030
        /*0054*/ 	.byte	0x00, 0xf0, 0x11, 0x00


	//----- nvinfo : EIATTR_KPARAM_INFO
	.align		4
.L_17:
        /*0058*/ 	.byte	0x04, 0x17
        /*005a*/ 	.short	(.L_19 - .L_18)
.L_18:
        /*005c*/ 	.word	0x00000000
        /*0060*/ 	.short	0x0008
        /*0062*/ 	.short	0x002c
        /*0064*/ 	.byte	0x00, 0xf0, 0x11, 0x00


	//----- nvinfo : EIATTR_KPARAM_INFO
	.align		4
.L_19:
        /*0068*/ 	.byte	0x04, 0x17
        /*006a*/ 	.short	(.L_21 - .L_20)
.L_20:
        /*006c*/ 	.word	0x00000000
        /*0070*/ 	.short	0x0007
        /*0072*/ 	.short	0x0028
        /*0074*/ 	.byte	0x00, 0xf0, 0x11, 0x00


	//----- nvinfo : EIATTR_KPARAM_INFO
	.align		4
.L_21:
        /*0078*/ 	.byte	0x04, 0x17
        /*007a*/ 	.short	(.L_23 - .L_22)
.L_22:
        /*007c*/ 	.word	0x00000000
        /*0080*/ 	.short	0x0006
        /*0082*/ 	.short	0x0024
        /*0084*/ 	.byte	0x00, 0xf0, 0x11, 0x00


	//----- nvinfo : EIATTR_KPARAM_INFO
	.align		4
.L_23:
        /*0088*/ 	.byte	0x04, 0x17
        /*008a*/ 	.short	(.L_25 - .L_24)
.L_24:
        /*008c*/ 	.word	0x00000000
        /*0090*/ 	.short	0x0005
        /*0092*/ 	.short	0x0020
        /*0094*/ 	.byte	0x00, 0xf0, 0x11, 0x00


	//----- nvinfo : EIATTR_KPARAM_INFO
	.align		4
.L_25:
        /*0098*/ 	.byte	0x04, 0x17
        /*009a*/ 	.short	(.L_27 - .L_26)
.L_26:
        /*009c*/ 	.word	0x00000000
        /*00a0*/ 	.short	0x0004
        /*00a2*/ 	.short	0x001c
        /*00a4*/ 	.byte	0x00, 0xf0, 0x11, 0x00


	//----- nvinfo : EIATTR_KPARAM_INFO
	.align		4
.L_27:
        /*00a8*/ 	.byte	0x04, 0x17
        /*00aa*/ 	.short	(.L_29 - .L_28)
.L_28:
        /*00ac*/ 	.word	0x00000000
        /*00b0*/ 	.short	0x0003
        /*00b2*/ 	.short	0x0018
        /*00b4*/ 	.byte	0x00, 0xf0, 0x11, 0x00


	//----- nvinfo : EIATTR_KPARAM_INFO
	.align		4
.L_29:
        /*00b8*/ 	.byte	0x04, 0x17
        /*00ba*/ 	.short	(.L_31 - .L_30)
.L_30:
        /*00bc*/ 	.word	0x00000000
        /*00c0*/ 	.short	0x0002
        /*00c2*/ 	.short	0x0010
        /*00c4*/ 	.byte	0x00, 0xf4, 0x21, 0x00


	//----- nvinfo : EIATTR_KPARAM_INFO
	.align		4
.L_31:
        /*00c8*/ 	.byte	0x04, 0x17
        /*00ca*/ 	.short	(.L_33 - .L_32)
.L_32:
        /*00cc*/ 	.word	0x00000000
        /*00d0*/ 	.short	0x0001
        /*00d2*/ 	.short	0x0008
        /*00d4*/ 	.byte	0x00, 0xf4, 0x21, 0x00


	//----- nvinfo : EIATTR_KPARAM_INFO
	.align		4
.L_33:
        /*00d8*/ 	.byte	0x04, 0x17
        /*00da*/ 	.short	(.L_35 - .L_34)
.L_34:
        /*00dc*/ 	.word	0x00000000
        /*00e0*/ 	.short	0x0000
        /*00e2*/ 	.short	0x0000
        /*00e4*/ 	.byte	0x00, 0xf4, 0x21, 0x00


	//----- nvinfo : EIATTR_EXPLICIT_CLUSTER
	.align		4
.L_35:
        /*00e8*/ 	.byte	0x01, 0x3e
	.zero		2


	//----- nvinfo : EIATTR_CTA_PER_CLUSTER
	.align		4
        /*00ec*/ 	.byte	0x04, 0x3d
        /*00ee*/ 	.short	(.L_37 - .L_36)
.L_36:
        /*00f0*/ 	.word	0x00000002
        /*00f4*/ 	.word	0x00000001
        /*00f8*/ 	.word	0x00000001


	//----- nvinfo : EIATTR_SPARSE_MMA_MASK
	.align		4
.L_37:
        /*00fc*/ 	.byte	0x03, 0x50
        /*00fe*/ 	.short	0x0000


	//----- nvinfo : EIATTR_MAXREG_COUNT
	.align		4
        /*0100*/ 	.byte	0x03, 0x1b
        /*0102*/ 	.short	0x00ff


	//----- nvinfo : EIATTR_NUM_BARRIERS
	.align		4
        /*0104*/ 	.byte	0x02, 0x4c
        /*0106*/ 	.byte	0x01
	.zero		1


	//----- nvinfo : EIATTR_ANNOTATIONS
	.align		4
        /*0108*/ 	.byte	0x04, 0x55
        /*010a*/ 	.short	(.L_39 - .L_38)


	//   ....[0]....
.L_38:
        /*010c*/ 	.word	0x00000001
        /*0110*/ 	.byte	0xc0, 0x05, 0x00, 0x00, 0x01, 0x00, 0x00, 0x00, 0x00, 0x06, 0x00, 0x00, 0x01, 0x00, 0x00, 0x00
        /* <DEDUP_REMOVED lines=2792> */
        /*afa0*/ 	.byte	0x50, 0x7b, 0x04, 0x00


	//----- nvinfo : EIATTR_MERCURY_ISA_VERSION
	.align		4
.L_39:
        /*afa4*/ 	.byte	0x03, 0x5f
        /*afa6*/ 	.short	0x0101


	//----- nvinfo : EIATTR_EXIT_INSTR_OFFSETS
	.align		4
        /*afa8*/ 	.byte	0x04, 0x1c
        /*afaa*/ 	.short	(.L_41 - .L_40)


	//   ....[0]....
.L_40:
        /*afac*/ 	.word	0x00047b40


	//   ....[1]....
        /*afb0*/ 	.word	0x00047b70


	//----- nvinfo : EIATTR_REQNTID
	.align		4
.L_41:
        /*afb4*/ 	.byte	0x04, 0x10
        /*afb6*/ 	.short	(.L_43 - .L_42)
.L_42:
        /*afb8*/ 	.word	0x00000080
        /*afbc*/ 	.word	0x00000001
        /*afc0*/ 	.word	0x00000001


	//----- nvinfo : EIATTR_CBANK_PARAM_SIZE
	.align		4
.L_43:
        /*afc4*/ 	.byte	0x03, 0x19
        /*afc6*/ 	.short	0x0050


	//----- nvinfo : EIATTR_PARAM_CBANK
	.align		4
        /*afc8*/ 	.byte	0x04, 0x0a
        /*afca*/ 	.short	(.L_45 - .L_44)
	.align		4
.L_44:
        /*afcc*/ 	.word	index@(.nv.constant0.matmul_kernel)
        /*afd0*/ 	.short	0x0210
        /*afd2*/ 	.short	0x0050


	//----- nvinfo : EIATTR_SW_WAR
	.align		4
.L_45:
        /*afd4*/ 	.byte	0x04, 0x36
        /*afd6*/ 	.short	(.L_47 - .L_46)
.L_46:
        /*afd8*/ 	.word	0x00000008
.L_47:


//--------------------- .nv.callgraph             --------------------------
	.section	.nv.callgraph,"",@"SHT_CUDA_CALLGRAPH"
	.align	4
	.sectionentsize	8
	.align		4
        /*0000*/ 	.word	0x00000000
	.align		4
        /*0004*/ 	.word	0xffffffff
	.align		4
        /*0008*/ 	.word	0x00000000
	.align		4
        /*000c*/ 	.word	0xfffffffe
	.align		4
        /*0010*/ 	.word	0x00000000
	.align		4
        /*0014*/ 	.word	0xfffffffd
	.align		4
        /*0018*/ 	.word	0x00000000
	.align		4
        /*001c*/ 	.word	0xfffffffc


//--------------------- .text.matmul_kernel       --------------------------
	.section	.text.matmul_kernel,"ax",@progbits
	.align	128
        .global         matmul_kernel
        .type           matmul_kernel,@function
        .size           matmul_kernel,(.L_x_4 - matmul_kernel)
        .other          matmul_kernel,@"STO_CUDA_ENTRY STV_DEFAULT"
matmul_kernel:
.text.matmul_kernel:
[----:B------:R-:W0:Y:S08]  /*0000*/  LDC R1, c[0x0][0x28] ;  /* 0x00000a00ff017b82 */ /* 0x000e300000000800 */
[----:B------:R-:W1:Y:S01]  /*0010*/  LDC.64 R20, c[0x0][0x228] ;  /* 0x00008a00ff147b82 */ /* 0x000e620000000a00 */
[----:B------:R-:W2:Y:S01]  /*0020*/  S2R R28, SR_TID.X ;  /* 0x00000000001c7919 */ /* 0x000ea20000002100 */
[----:B0-----:R-:W-:-:S06]  /*0030*/  VIADD R1, R1, 0xffffe908 ;  /* 0xffffe90801017836 */ /* 0x001fcc0000000000 */
[----:B------:R-:W0:Y:S08]  /*0040*/  S2UR UR4, SR_CTAID.X ;  /* 0x00000000000479c3 */ /* 0x000e300000002500 */
[----:B------:R-:W3:Y:S01]  /*0050*/  LDC R152, c[0x0][0x230] ;  /* 0x00008c00ff987b82 */ /* 0x000ee20000000800 */
[----:B-1----:R-:W-:-:S07]  /*0060*/  VIADD R0, R21, 0xff ;  /* 0x000000ff15007836 */ /* 0x002fce0000000000 */
[----:B------:R-:W1:Y:S01]  /*0070*/  S2UR UR6, SR_CgaCtaId ;  /* 0x00000000000679c3 */ /* 0x000e620000008800 */
[----:B------:R-:W-:Y:S02]  /*0080*/  SHF.R.S32.HI R3, RZ, 0x1f, R0 ;  /* 0x0000001fff037819 */ /* 0x000fe40000011400 */
[----:B0-----:R-:W-:Y:S01]  /*0090*/  I2FP.F32.U32 R5, UR4 ;  /* 0x0000000400057c45 */ /* 0x001fe20008201000 */
[----:B------:R-:W-:Y:S01]  /*00a0*/  ULDC UR4, c[0x0][0x150] ;  /* 0x0000540000047ab9 */ /* 0x000fe20000000800 */
[----:B------:R-:W-:Y:S02]  /*00b0*/  LEA.HI R3, R3, R0, RZ, 0x8 ;  /* 0x0000000003037211 */ /* 0x000fe400078f40ff */
[----:B--2---:R-:W-:Y:S01]  /*00c0*/  LOP3.LUT R153, R28, 0x7f, RZ, 0xc0, !PT ;  /* 0x0000007f1c997812 */ /* 0x004fe200078ec0ff */
[----:B------:R-:W-:Y:S01]  /*00d0*/  FMUL R5, R5, UR4 ;  /* 0x0000000405057c20 */ /* 0x000fe20008400000 */
[----:B------:R-:W-:Y:S01]  /*00e0*/  SHF.R.S32.HI R3, RZ, 0x8, R3 ;  /* 0x00000008ff037819 */ /* 0x000fe20000011403 */
[----:B---3--:R-:W-:-:S04]  /*00f0*/  VIADD R152, R152, 0x3f ;  /* 0x0000003f98987836 */ /* 0x008fc80000000000 */
[----:B------:R-:W-:Y:S01]  /*0100*/  IMAD.SHL.U32 R4, R3, 0x8, RZ ;  /* 0x0000000803047824 */ /* 0x000fe200078e00ff */
[----:B------:R-:W0:Y:S04]  /*0110*/  F2I.U32.TRUNC.NTZ R5, R5 ;  /* 0x0000000500057305 */ /* 0x000e28000020f000 */
[----:B------:R-:W-:Y:S01]  /*0120*/  IABS R7, R4 ;  /* 0x0000000400077213 */ /* 0x000fe20000000000 */
[----:B-1----:R-:W-:-:S03]  /*0130*/  USHF.L.U32 UR5, UR6, 0x8, URZ ;  /* 0x0000000806057899 */ /* 0x002fc6000800063f */
[----:B------:R-:W1:Y:S01]  /*0140*/  I2F.RP R0, R7 ;  /* 0x0000000700007306 */ /* 0x000e620000209400 */
[----:B------:R-:W-:Y:S01]  /*0150*/  ULOP3.LUT UR5, UR5, 0x100, URZ, 0xc0, !UPT ;  /* 0x0000010005057892 */ /* 0x000fe2000f8ec03f */
[----:B0-----:R-:W-:-:S06]  /*0160*/  IABS R11, R5 ;  /* 0x00000005000b7213 */ /* 0x001fcc0000000000 */
[----:B-1----:R-:W0:Y:S02]  /*0170*/  MUFU.RCP R0, R0 ;  /* 0x0000000000007308 */ /* 0x002e240000001000 */
[----:B0-----:R-:W-:Y:S01]  /*0180*/  VIADD R2, R0, 0xffffffe ;  /* 0x0ffffffe00027836 */ /* 0x001fe20000000000 */
[----:B------:R-:W-:-:S05]  /*0190*/  IABS R0, R4 ;  /* 0x0000000400007213 */ /* 0x000fca0000000000 */
[----:B------:R0:W1:Y:S01]  /*01a0*/  F2I.FTZ.U32.TRUNC.NTZ R3, R2 ;  /* 0x0000000200037305 */ /* 0x000062000021f000 */
[----:B------:R-:W-:Y:S02]  /*01b0*/  IMAD.MOV R0, RZ, RZ, -R0 ;  /* 0x000000ffff007224 */ /* 0x000fe400078e0a00 */
[----:B0-----:R-:W-:Y:S02]  /*01c0*/  IMAD.MOV.U32 R2, RZ, RZ, RZ ;  /* 0x000000ffff027224 */ /* 0x001fe400078e00ff */
[----:B-1----:R-:W-:-:S04]  /*01d0*/  IMAD.MOV R6, RZ, RZ, -R3 ;  /* 0x000000ffff067224 */ /* 0x002fc800078e0a03 */
[----:B------:R-:W-:-:S04]  /*01e0*/  IMAD R9, R6, R7, RZ ;  /* 0x0000000706097224 */ /* 0x000fc800078e02ff */
[----:B------:R-:W-:-:S06]  /*01f0*/  IMAD.HI.U32 R2, R3, R9, R2 ;  /* 0x0000000903027227 */ /* 0x000fcc00078e0002 */
[----:B------:R-:W-:-:S04]  /*0200*/  IMAD.HI.U32 R2, R2, R11, RZ ;  /* 0x0000000b02027227 */ /* 0x000fc800078e00ff */
[----:B------:R-:W-:-:S05]  /*0210*/  IMAD R0, R2, R0, R11 ;  /* 0x0000000002007224 */ /* 0x000fca00078e020b */
[----:B------:R-:W-:-:S13]  /*0220*/  ISETP.GT.U32.AND P1, PT, R7, R0, PT ;  /* 0x000000000700720c */ /* 0x000fda0003f24070 */
[----:B------:R-:W-:Y:S02]  /*0230*/  @!P1 IMAD.IADD R0, R0, 0x1, -R7 ;  /* 0x0000000100009824 */ /* 0x000fe400078e0a07 */
[----:B------:R-:W-:Y:S01]  /*0240*/  @!P1 VIADD R2, R2, 0x1 ;  /* 0x0000000102029836 */ /* 0x000fe20000000000 */
[----:B------:R-:W-:Y:S02]  /*0250*/  ISETP.NE.AND P1, PT, R4, RZ, PT ;  /* 0x000000ff0400720c */ /* 0x000fe40003f25270 */
[----:B------:R-:W-:Y:S02]  /*0260*/  ISETP.GE.U32.AND P0, PT, R0, R7, PT ;  /* 0x000000070000720c */ /* 0x000fe40003f06070 */
[----:B------:R-:W-:-:S04]  /*0270*/  LOP3.LUT R0, R5, R4, RZ, 0x3c, !PT ;  /* 0x0000000405007212 */ /* 0x000fc800078e3cff */
[----:B------:R-:W-:Y:S01]  /*0280*/  ISETP.GE.AND P2, PT, R0, RZ, PT ;  /* 0x000000ff0000720c */ /* 0x000fe20003f46270 */
[----:B------:R-:W-:-:S05]  /*0290*/  VIADD R0, R20, 0x1ff ;  /* 0x000001ff14007836 */ /* 0x000fca0000000000 */
[----:B------:R-:W-:Y:S01]  /*02a0*/  SHF.R.S32.HI R3, RZ, 0x1f, R0 ;  /* 0x0000001fff037819 */ /* 0x000fe20000011400 */
[----:B------:R-:W-:-:S03]  /*02b0*/  @P0 VIADD R2, R2, 0x1 ;  /* 0x0000000102020836 */ /* 0x000fc60000000000 */
[----:B------:R-:W-:-:S03]  /*02c0*/  LEA.HI R3, R3, R0, RZ, 0x9 ;  /* 0x0000000003037211 */ /* 0x000fc600078f48ff */
[----:B------:R-:W-:Y:S01]  /*02d0*/  @!P2 IMAD.MOV R2, RZ, RZ, -R2 ;  /* 0x000000ffff02a224 */ /* 0x000fe200078e0a02 */
[----:B------:R-:W-:-:S05]  /*02e0*/  @!P1 LOP3.LUT R2, RZ, R4, RZ, 0x33, !PT ;  /* 0x00000004ff029212 */ /* 0x000fca00078e33ff */
[----:B------:R-:W-:Y:S02]  /*02f0*/  IMAD.SHL.U32 R6, R2, 0x8, RZ ;  /* 0x0000000802067824 */ /* 0x000fe400078e00ff */
[----:B------:R-:W-:-:S03]  /*0300*/  IMAD.MOV R2, RZ, RZ, -R2 ;  /* 0x000000ffff027224 */ /* 0x000fc600078e0a02 */
[----:B------:R-:W-:Y:S01]  /*0310*/  LEA.HI.SX32 R3, R3, -R6, 0x17 ;  /* 0x8000000603037211 */ /* 0x000fe200078fbaff */
[----:B------:R-:W-:-:S03]  /*0320*/  IMAD R4, R4, R2, R5 ;  /* 0x0000000204047224 */ /* 0x000fc600078e0205 */
[----:B------:R-:W-:Y:S02]  /*0330*/  VIMNMX R11, R3, 0x8, PT ;  /* 0x00000008030b7848 */ /* 0x000fe40003fe0100 */
[----:B------:R-:W-:Y:S02]  /*0340*/  IABS R9, R4 ;  /* 0x0000000400097213 */ /* 0x000fe40000000000 */
[----:B------:R-:W-:-:S04]  /*0350*/  IABS R7, R11 ;  /* 0x0000000b00077213 */ /* 0x000fc80000000000 */
[----:B------:R-:W0:Y:S08]  /*0360*/  I2F.RP R0, R7 ;  /* 0x0000000700007306 */ /* 0x000e300000209400 */
[----:B0-----:R-:W0:Y:S02]  /*0370*/  MUFU.RCP R0, R0 ;  /* 0x0000000000007308 */ /* 0x001e240000001000 */
[----:B0-----:R-:W-:-:S06]  /*0380*/  VIADD R3, R0, 0xffffffe ;  /* 0x0ffffffe00037836 */ /* 0x001fcc0000000000 */
[----:B------:R-:W0:Y:S02]  /*0390*/  F2I.FTZ.U32.TRUNC.NTZ R3, R3 ;  /* 0x0000000300037305 */ /* 0x000e24000021f000 */
[----:B0-----:R-:W-:-:S04]  /*03a0*/  IMAD.MOV R8, RZ, RZ, -R3 ;  /* 0x000000ffff087224 */ /* 0x001fc800078e0a03 */
[----:B------:R-:W-:Y:S01]  /*03b0*/  IMAD.MOV.U32 R2, RZ, RZ, R8 ;  /* 0x000000ffff027224 */ /* 0x000fe200078e0008 */
[----:B------:R-:W-:-:S03]  /*03c0*/  IABS R8, R11 ;  /* 0x0000000b00087213 */ /* 0x000fc60000000000 */
[----:B------:R-:W-:Y:S02]  /*03d0*/  IMAD R5, R2, R7, RZ ;  /* 0x0000000702057224 */ /* 0x000fe400078e02ff */
[----:B------:R-:W-:Y:S02]  /*03e0*/  IMAD.MOV.U32 R2, RZ, RZ, RZ ;  /* 0x000000ffff027224 */ /* 0x000fe400078e00ff */
[----:B------:R-:W-:Y:S02]  /*03f0*/  IMAD.MOV R0, RZ, RZ, -R8 ;  /* 0x000000ffff007224 */ /* 0x000fe400078e0a08 */
        /* <DEDUP_REMOVED lines=9> */
[----:B------:R-:W-:-:S07]  /*0490*/  ISETP.GE.AND P2, PT, R0, RZ, PT ;  /* 0x000000ff0000720c */ /* 0x000fce0003f46270 */
[----:B------:R-:W-:Y:S01]  /*04a0*/  @P0 VIADD R2, R2, 0x1 ;  /* 0x0000000102020836 */ /* 0x000fe20000000000 */
[----:B------:R-:W-:-:S03]  /*04b0*/  ISETP.GT.AND P0, PT, R152, 0x3f, PT ;  /* 0x0000003f9800780c */ /* 0x000fc60003f04270 */
[----:B------:R-:W-:-:S04]  /*04c0*/  IMAD.MOV.U32 R0, RZ, RZ, R2 ;  /* 0x000000ffff007224 */ /* 0x000fc800078e0002 */
[----:B------:R-:W-:Y:S01]  /*04d0*/  @!P2 IMAD.MOV R0, RZ, RZ, -R0 ;  /* 0x000000ffff00a224 */ /* 0x000fe200078e0a00 */
[----:B------:R-:W-:-:S05]  /*04e0*/  @!P1 LOP3.LUT R0, RZ, R11, RZ, 0x33, !PT ;  /* 0x0000000bff009212 */ /* 0x000fca00078e33ff */
[----:B------:R-:W-:Y:S02]  /*04f0*/  IMAD.MOV R2, RZ, RZ, -R0 ;  /* 0x000000ffff027224 */ /* 0x000fe400078e0a00 */
[----:B------:R-:W-:Y:S02]  /*0500*/  IMAD.SHL.U32 R0, R0, 0x100, RZ ;  /* 0x0000010000007824 */ /* 0x000fe400078e00ff */
[----:B------:R-:W-:-:S04]  /*0510*/  IMAD R2, R11, R2, R4 ;  /* 0x000000020b027224 */ /* 0x000fc800078e0204 */
[----:B------:R-:W-:-:S05]  /*0520*/  IMAD.IADD R2, R6, 0x1, R2 ;  /* 0x0000000106027824 */ /* 0x000fca00078e0202 */
[----:B------:R-:W-:-:S13]  /*0530*/  R2UR UR4, R2 ;  /* 0x00000000020472ca */ /* 0x000fda00000e0000 */
[----:B------:R-:W-:-:S03]  /*0540*/  ULEA UR5, UR4, UR5, 0x9 ;  /* 0x0000000504057291 */ /* 0x000fc6000f8e483f */
[----:B------:R-:W-:Y:S02]  /*0550*/  UMOV UR4, 0x400 ;  /* 0x0000040000047882 */ /* 0x000fe40000000000 */
[----:B------:R-:W-:Y:S01]  /*0560*/  ULEA UR4, UR6, UR4, 0x18 ;  /* 0x0000000406047291 */ /* 0x000fe2000f8ec03f */
[----:B------:R-:W-:Y:S02]  /*0570*/  VIADD R2, R153, UR5 ;  /* 0x0000000599027c36 */ /* 0x000fe40008000000 */
[----:B------:R-:W-:Y:S02]  /*0580*/  ULDC.64 UR6, c[0x0][0x208] ;  /* 0x0000820000067ab9 */ /* 0x000fe40000000a00 */
[----:B------:R-:W-:Y:S01]  /*0590*/  VIADD R3, R2, 0x80 ;  /* 0x0000008002037836 */ /* 0x000fe20000000000 */
[----:B------:R-:W-:Y:S06]  /*05a0*/  @P0 BRA `(.L_x_0) ;  /* 0x0000001c000c0947 */ /* 0x000fec0003800000 */
[----:B------:R-:W-:Y:S01]  /*05b0*/  IMAD.SHL.U32 R4, R28, 0x8, RZ ;  /* 0x000000081c047824 */ /* 0x000fe200078e00ff */
[----:B------:R1:W-:Y:S01]  /*05c0*/  STL [R1+0x400], RZ ;  /* 0x000400ff01007387 */ /* 0x0003e20000100800 */
[----:B------:R-:W-:Y:S02]  /*05d0*/  CS2R R24, SRZ ;  /* 0x0000000000187805 */ /* 0x000fe4000001ff00 */
[----:B------:R-:W-:Y:S02]  /*05e0*/  CS2R R26, SRZ ;  /* 0x00000000001a7805 */ /* 0x000fe4000001ff00 */
[----:B------:R-:W-:Y:S01]  /*05f0*/  CS2R R28, SRZ ;  /* 0x00000000001c7805 */ /* 0x000fe2000001ff00 */
[----:B------:R1:W-:Y:S01]  /*0600*/  STL [R1+0xe68], R4 ;  /* 0x000e680401007387 */ /* 0x0003e20000100800 */
[----:B------:R-:W-:Y:S02]  /*0610*/  CS2R R30, SRZ ;  /* 0x00000000001e7805 */ /* 0x000fe4000001ff00 */
[----:B------:R-:W-:-:S02]  /*0620*/  CS2R R32, SRZ ;  /* 0x0000000000207805 */ /* 0x000fc4000001ff00 */
[----:B------:R-:W-:Y:S01]  /*0630*/  CS2R R34, SRZ ;  /* 0x0000000000227805 */ /* 0x000fe2000001ff00 */
[----:B------:R1:W-:Y:S01]  /*0640*/  STL [R1+0x404], RZ ;  /* 0x000404ff01007387 */ /* 0x0003e20000100800 */
[----:B------:R-:W-:Y:S02]  /*0650*/  CS2R R36, SRZ ;  /* 0x0000000000247805 */ /* 0x000fe4000001ff00 */
[----:B------:R-:W-:Y:S02]  /*0660*/  CS2R R38, SRZ ;  /* 0x0000000000267805 */ /* 0x000fe4000001ff00 */
[----:B------:R-:W-:Y:S01]  /*0670*/  CS2R R40, SRZ ;  /* 0x0000000000287805 */ /* 0x000fe2000001ff00 */
[----:B------:R1:W-:Y:S01]  /*0680*/  STL [R1+0x408], RZ ;  /* 0x000408ff01007387 */ /* 0x0003e20000100800 */
        /* <DEDUP_REMOVED lines=72> */
[----:B------:R-:W-:-:S03]  /*0b10*/  CS2R R150, SRZ ;  /* 0x0000000000967805 */ /* 0x000fc6000001ff00 */
[----:B------:R1:W-:Y:S04]  /*0b20*/  STL [R1+0x454], RZ ;  /* 0x000454ff01007387 */ /* 0x0003e80000100800 */
        /* <DEDUP_REMOVED lines=234> */
[----:B------:R1:W-:Y:S04]  /*19d0*/  STL [R1], RZ ;  /* 0x000000ff01007387 */ /* 0x0003e80000100800 */
        /* <DEDUP_REMOVED lines=126> */
[----:B------:R1:W-:Y:S01]  /*21c0*/  STL [R1+0x1fc], RZ ;  /* 0x0001fcff01007387 */ /* 0x0003e20000100800 */
[----:B------:R-:W-:Y:S05]  /*21d0*/  BRA `(.L_x_1) ;  /* 0x000001e4005c7947 */ /* 0x000fea0003800000 */
.L_x_0:
[-C--:B------:R-:W-:Y:S01]  /*21e0*/  IABS R13, R20.reuse ;  /* 0x00000014000d7213 */ /* 0x080fe20000000000 */
[----:B------:R-:W-:Y:S01]  /*21f0*/  ULDC UR10, c[0x0][0x23c] ;  /* 0x00008f00000a7ab9 */ /* 0x000fe20000000800 */
[----:B------:R-:W-:Y:S01]  /*2200*/  IABS R4, R21 ;  /* 0x0000001500047213 */ /* 0x000fe20000000000 */
[----:B------:R-:W-:Y:S01]  /*2210*/  ULDC UR11, c[0x0][0x240] ;  /* 0x00009000000b7ab9 */ /* 0x000fe20000000800 */
[----:B------:R-:W0:Y:S01]  /*2220*/  I2F.RP R5, R13 ;  /* 0x0000000d00057306 */ /* 0x000e220000209400 */
[----:B------:R-:W-:Y:S01]  /*2230*/  SHF.R.U32.HI R12, RZ, 0x6, R28 ;  /* 0x00000006ff0c7819 */ /* 0x000fe2000001161c */
[----:B------:R-:W-:Y:S01]  /*2240*/  ULDC.64 UR8, c[0x0][0x218] ;  /* 0x0000860000087ab9 */ /* 0x000fe20000000a00 */
[----:B------:R-:W-:Y:S01]  /*2250*/  LOP3.LUT R25, RZ, R20, RZ, 0x33, !PT ;  /* 0x00000014ff197212 */ /* 0x000fe200078e33ff */
[----:B------:R-:W-:Y:S01]  /*2260*/  ULDC UR5, c[0x0][0x234] ;  /* 0x00008d0000057ab9 */ /* 0x000fe20000000800 */
[----:B------:R-:W-:Y:S01]  /*2270*/  LOP3.LUT R53, R28, 0x3f, RZ, 0xc0, !PT ;  /* 0x0000003f1c357812 */ /* 0x000fe200078ec0ff */
[----:B------:R-:W-:Y:S01]  /*2280*/  ULDC UR18, c[0x0][0x238] ;  /* 0x00008e0000127ab9 */ /* 0x000fe20000000800 */
[----:B------:R-:W-:Y:S01]  /*2290*/  UMOV UR14, 0xfffffffe ;  /* 0xfffffffe000e7882 */ /* 0x000fe20000000000 */
[----:B------:R-:W1:Y:S01]  /*22a0*/  I2F.RP R10, R4 ;  /* 0x00000004000a7306 */ /* 0x000e620000209400 */
[----:B------:R-:W-:Y:S01]  /*22b0*/  UIMAD UR22, UR18, 0x3f, URZ ;  /* 0x0000003f121678a4 */ /* 0x000fe2000f8e023f */
[----:B------:R-:W-:Y:S01]  /*22c0*/  UMOV UR15, 0x7fffffdf ;  /* 0x7fffffdf000f7882 */ /* 0x000fe20000000000 */
[----:B------:R-:W-:-:S02]  /*22d0*/  UIMAD UR61, UR18, 0x3e, URZ ;  /* 0x0000003e123d78a4 */ /* 0x000fc4000f8e023f */
[----:B------:R-:W-:-:S03]  /*22e0*/  UIMAD UR19, UR18, 0x3d, URZ ;  /* 0x0000003d121378a4 */ /* 0x000fc6000f8e023f */
[----:B0-----:R-:W0:Y:S01]  /*22f0*/  MUFU.RCP R5, R5 ;  /* 0x0000000500057308 */ /* 0x001e220000001000 */
[----:B------:R-:W-:Y:S02]  /*2300*/  UIMAD UR26, UR18, 0x3c, URZ ;  /* 0x0000003c121a78a4 */ /* 0x000fe4000f8e023f */
[----:B------:R-:W-:Y:S02]  /*2310*/  UIMAD UR23, UR18, 0x3b, URZ ;  /* 0x0000003b121778a4 */ /* 0x000fe4000f8e023f */
[----:B------:R-:W-:Y:S02]  /*2320*/  UIMAD UR30, UR18, 0x3a, URZ ;  /* 0x0000003a121e78a4 */ /* 0x000fe4000f8e023f */
[----:B------:R-:W-:Y:S01]  /*2330*/  UIMAD UR27, UR18, 0x39, URZ ;  /* 0x00000039121b78a4 */ /* 0x000fe2000f8e023f */
[----:B-1----:R-:W1:Y:S01]  /*2340*/  MUFU.RCP R10, R10 ;  /* 0x0000000a000a7308 */ /* 0x002e620000001000 */
[----:B------:R-:W-:Y:S02]  /*2350*/  UIMAD UR34, UR18, 0x38, URZ ;  /* 0x00000038122278a4 */ /* 0x000fe4000f8e023f */
[----:B------:R-:W-:-:S02]  /*2360*/  UIMAD UR31, UR18, 0x37, URZ ;  /* 0x00000037121f78a4 */ /* 0x000fc4000f8e023f */
[----:B------:R-:W-:Y:S02]  /*2370*/  UIMAD UR38, UR18, 0x36, URZ ;  /* 0x00000036122678a4 */ /* 0x000fe4000f8e023f */
[----:B------:R-:W-:Y:S01]  /*2380*/  UIMAD UR35, UR18, 0x35, URZ ;  /* 0x00000035122378a4 */ /* 0x000fe2000f8e023f */
[----:B0-----:R-:W-:Y:S01]  /*2390*/  VIADD R6, R5, 0xffffffe ;  /* 0x0ffffffe05067836 */ /* 0x001fe20000000000 */
[----:B------:R-:W-:Y:S01]  /*23a0*/  SGXT.U32 R5, R12, 0x1 ;  /* 0x000000010c05781a */ /* 0x000fe20000000000 */
[----:B------:R-:W-:Y:S01]  /*23b0*/  UIMAD UR41, UR18, 0x34, URZ ;  /* 0x00000034122978a4 */ /* 0x000fe2000f8e023f */
[----:B------:R-:W-:Y:S01]  /*23c0*/  IABS R12, R2 ;  /* 0x00000002000c7213 */ /* 0x000fe20000000000 */
[----:B------:R0:W2:Y:S01]  /*23d0*/  F2I.FTZ.U32.TRUNC.NTZ R7, R6 ;  /* 0x0000000600077305 */ /* 0x0000a2000021f000 */
[----:B------:R-:W-:Y:S02]  /*23e0*/  UIMAD UR39, UR18, 0x33, URZ ;  /* 0x00000033122778a4 */ /* 0x000fe4000f8e023f */
[----:B------:R-:W-:Y:S01]  /*23f0*/  UIMAD UR43, UR18, 0x32, URZ ;  /* 0x00000032122b78a4 */ /* 0x000fe2000f8e023f */
[----:B-1----:R-:W-:Y:S01]  /*2400*/  VIADD R8, R10, 0xffffffe ;  /* 0x0ffffffe0a087836 */ /* 0x002fe20000000000 */
[----:B------:R-:W-:-:S02]  /*2410*/  UIMAD UR42, UR18, 0x31, URZ ;  /* 0x00000031122a78a4 */ /* 0x000fc4000f8e023f */
[----:B------:R-:W-:Y:S01]  /*2420*/  UIMAD UR46, UR18, 0x30, URZ ;  /* 0x00000030122e78a4 */ /* 0x000fe2000f8e023f */
[----:B------:R1:W3:Y:S01]  /*2430*/  F2I.FTZ.U32.TRUNC.NTZ R9, R8 ;  /* 0x0000000800097305 */ /* 0x0002e2000021f000 */
[----:B0-----:R-:W-:Y:S01]  /*2440*/  IMAD.MOV.U32 R6, RZ, RZ, RZ ;  /* 0x000000ffff067224 */ /* 0x001fe200078e00ff */
[----:B------:R-:W-:Y:S02]  /*2450*/  UIMAD UR17, UR18, 0x2e, URZ ;  /* 0x0000002e121178a4 */ /* 0x000fe4000f8e023f */
[----:B------:R-:W-:Y:S02]  /*2460*/  UIMAD UR54, UR18, 0x2d, URZ ;  /* 0x0000002d123678a4 */ /* 0x000fe4000f8e023f */
[----:B------:R-:W-:Y:S01]  /*2470*/  UIMAD UR33, UR18, 0x2c, URZ ;  /* 0x0000002c122178a4 */ /* 0x000fe2000f8e023f */
[----:B--2---:R-:W-:Y:S01]  /*2480*/  IMAD.MOV R14, RZ, RZ, -R7 ;  /* 0x000000ffff0e7224 */ /* 0x004fe200078e0a07 */
[----:B------:R-:W-:Y:S01]  /*2490*/  UIMAD UR50, UR18, 0x2b, URZ ;  /* 0x0000002b123278a4 */ /* 0x000fe2000f8e023f */
[----:B-1----:R-:W-:Y:S01]  /*24a0*/  IMAD.MOV.U32 R8, RZ, RZ, RZ ;  /* 0x000000ffff087224 */ /* 0x002fe200078e00ff */
[----:B------:R-:W-:Y:S01]  /*24b0*/  UIMAD UR58, UR18, 0x2a, URZ ;  /* 0x0000002a123a78a4 */ /* 0x000fe2000f8e023f */
[----:B------:R-:W-:Y:S01]  /*24c0*/  IMAD R11, R14, R13, RZ ;  /* 0x0000000d0e0b7224 */ /* 0x000fe200078e02ff */
[----:B------:R-:W-:Y:S01]  /*24d0*/  IABS R14, R3 ;  /* 0x00000003000e7213 */ /* 0x000fe20000000000 */
[----:B------:R-:W-:Y:S01]  /*24e0*/  UIMAD UR25, UR18, 0x29, URZ ;  /* 0x00000029121978a4 */ /* 0x000fe2000f8e023f */
[----:B---3--:R-:W-:Y:S01]  /*24f0*/  IMAD.MOV R15, RZ, RZ, -R9 ;  /* 0x000000ffff0f7224 */ /* 0x008fe200078e0a09 */
[----:B------:R-:W-:Y:S01]  /*2500*/  UIMAD UR44, UR18, 0x28, URZ ;  /* 0x00000028122c78a4 */ /* 0x000fe2000f8e023f */
[----:B------:R-:W-:Y:S01]  /*2510*/  IMAD.HI.U32 R10, R7, R11, R6 ;  /* 0x0000000b070a7227 */ /* 0x000fe200078e0006 */
[----:B------:R-:W-:Y:S01]  /*2520*/  LOP3.LUT R6, R0, R5, RZ, 0xfc, !PT ;  /* 0x0000000500067212 */ /* 0x000fe200078efcff */
[----:B------:R-:W-:Y:S01]  /*2530*/  UIMAD UR48, UR18, 0x27, URZ ;  /* 0x00000027123078a4 */ /* 0x000fe2000f8e023f */
[----:B------:R-:W-:Y:S01]  /*2540*/  LEA.HI R7, R28, R0, RZ, 0x1a ;  /* 0x000000001c077211 */ /* 0x000fe200078fd0ff */
[----:B------:R-:W-:Y:S01]  /*2550*/  IMAD R5, R15, R4, RZ ;  /* 0x000000040f057224 */ /* 0x000fe200078e02ff */
[----:B------:R-:W-:Y:S01]  /*2560*/  IABS R16, R6 ;  /* 0x0000000600107213 */ /* 0x000fe20000000000 */
[----:B------:R-:W-:Y:S01]  /*2570*/  UIMAD UR52, UR18, 0x26, URZ ;  /* 0x00000026123478a4 */ /* 0x000fe2000f8e023f */
[----:B------:R-:W-:Y:S01]  /*2580*/  LOP3.LUT R18, R6, 0xf8, RZ, 0xfc, !PT ;  /* 0x000000f806127812 */ /* 0x000fe200078efcff */
[----:B------:R-:W-:Y:S01]  /*2590*/  IMAD.HI.U32 R5, R9, R5, R8 ;  /* 0x0000000509057227 */ /* 0x000fe200078e0008 */
[----:B------:R-:W-:Y:S01]  /*25a0*/  SHF.R.S32.HI R9, RZ, 0x1f, R152 ;  /* 0x0000001fff097819 */ /* 0x000fe20000011498 */
[----:B------:R-:W-:Y:S01]  /*25b0*/  UIMAD UR56, UR18, 0x25, URZ ;  /* 0x00000025123878a4 */ /* 0x000fe2000f8e023f */
[----:B------:R-:W-:Y:S01]  /*25c0*/  IABS R132, R18 ;  /* 0x0000001200847213 */ /* 0x000fe20000000000 */
[----:B------:R-:W-:Y:S01]  /*25d0*/  IMAD.HI.U32 R8, R10, R12, RZ ;  /* 0x0000000c0a087227 */ /* 0x000fe200078e00ff */
[----:B------:R-:W-:Y:S01]  /*25e0*/  LEA.HI R152, R9, R152, RZ, 0x6 ;  /* 0x0000009809987211 */ /* 0x000fe200078f30ff */
[----:B------:R-:W-:Y:S01]  /*25f0*/  UIMAD UR60, UR18, 0x24, URZ ;  /* 0x00000024123c78a4 */ /* 0x000fe2000f8e023f */
[C---:B------:R-:W-:Y:S01]  /*2600*/  LOP3.LUT R19, R6.reuse, 0x22, RZ, 0xfc, !PT ;  /* 0x0000002206137812 */ /* 0x040fe200078efcff */
[----:B------:R-:W-:Y:S01]  /*2610*/  IMAD.MOV R8, RZ, RZ, -R8 ;  /* 0x000000ffff087224 */ /* 0x000fe200078e0a08 */
[----:B------:R-:W-:Y:S01]  /*2620*/  LOP3.LUT R35, R6, 0x20, RZ, 0xfc, !PT ;  /* 0x0000002006237812 */ /* 0x000fe200078efcff */
[----:B------:R-:W-:Y:S01]  /*2630*/  IMAD.HI.U32 R10, R10, R14, RZ ;  /* 0x0000000e0a0a7227 */ /* 0x000fe200078e00ff */
[----:B------:R-:W-:Y:S01]  /*2640*/  IABS R22, R19 ;  /* 0x0000001300167213 */ /* 0x000fe20000000000 */
[----:B------:R-:W-:Y:S01]  /*2650*/  UIMAD UR21, UR18, 0x23, URZ ;  /* 0x00000023121578a4 */ /* 0x000fe2000f8e023f */
[C---:B------:R-:W-:Y:S01]  /*2660*/  LOP3.LUT R37, R6.reuse, 0x1c, RZ, 0xfc, !PT ;  /* 0x0000001c06257812 */ /* 0x040fe200078efcff */
[----:B------:R-:W-:Y:S01]  /*2670*/  IMAD R8, R13, R8, R12 ;  /* 0x000000080d087224 */ /* 0x000fe200078e020c */
[C---:B------:R-:W-:Y:S01]  /*2680*/  LOP3.LUT R39, R6.reuse, 0x1a, RZ, 0xfc, !PT ;  /* 0x0000001a06277812 */ /* 0x040fe200078efcff */
[----:B------:R-:W-:Y:S01]  /*2690*/  VIADD R9, R7, 0xfe ;  /* 0x000000fe07097836 */ /* 0x000fe20000000000 */
[----:B------:R-:W-:Y:S01]  /*26a0*/  IABS R154, R37 ;  /* 0x00000025009a7213 */ /* 0x000fe20000000000 */
[----:B------:R-:W-:Y:S01]  /*26b0*/  IMAD.MOV R10, RZ, RZ, -R10 ;  /* 0x000000ffff0a7224 */ /* 0x000fe200078e0a0a */
[----:B------:R-:W-:Y:S01]  /*26c0*/  ISETP.GT.U32.AND P0, PT, R13, R8, PT ;  /* 0x000000080d00720c */ /* 0x000fe20003f04070 */
[----:B------:R-:W-:Y:S01]  /*26d0*/  IMAD.HI.U32 R11, R5, R16, RZ ;  /* 0x00000010050b7227 */ /* 0x000fe200078e00ff */
[----:B------:R-:W-:Y:S01]  /*26e0*/  ISETP.GE.AND P1, PT, R9, RZ, PT ;  /* 0x000000ff0900720c */ /* 0x000fe20003f26270 */
[----:B------:R-:W-:Y:S01]  /*26f0*/  UIMAD UR29, UR18, 0x22, URZ ;  /* 0x00000022121d78a4 */ /* 0x000fe2000f8e023f */
[----:B------:R-:W-:Y:S01]  /*2700*/  IABS R30, R9 ;  /* 0x00000009001e7213 */ /* 0x000fe20000000000 */
[----:B------:R-:W-:Y:S01]  /*2710*/  IMAD R9, R13, R10, R14 ;  /* 0x0000000a0d097224 */ /* 0x000fe200078e020e */
[C---:B------:R-:W-:Y:S01]  /*2720*/  LOP3.LUT R10, R6.reuse, 0xfc, RZ, 0xfc, !PT ;  /* 0x000000fc060a7812 */ /* 0x040fe200078efcff */
[----:B------:R-:W-:Y:S01]  /*2730*/  IMAD.MOV R11, RZ, RZ, -R11 ;  /* 0x000000ffff0b7224 */ /* 0x000fe200078e0a0b */
[----:B------:R-:W-:Y:S01]  /*2740*/  LOP3.LUT R14, R6, 0xfa, RZ, 0xfc, !PT ;  /* 0x000000fa060e7812 */ /* 0x000fe200078efcff */
[----:B------:R-:W-:Y:S01]  /*2750*/  IMAD.HI.U32 R12, R5, R132, RZ ;  /* 0x00000084050c7227 */ /* 0x000fe200078e00ff */
[----:B------:R-:W-:Y:S01]  /*2760*/  ISETP.GT.U32.AND P2, PT, R13, R9, PT ;  /* 0x000000090d00720c */ /* 0x000fe20003f44070 */
[----:B------:R-:W-:Y:S01]  /*2770*/  UIMAD UR37, UR18, 0x21, URZ ;  /* 0x00000021122578a4 */ /* 0x000fe2000f8e023f */
[----:B------:R-:W-:Y:S01]  /*2780*/  ISETP.GE.AND P5, PT, R10, RZ, PT ;  /* 0x000000ff0a00720c */ /* 0x000fe20003fa6270 */
[--C-:B------:R-:W-:Y:S01]  /*2790*/  @!P0 IMAD.IADD R8, R8, 0x1, -R13.reuse ;  /* 0x0000000108088824 */ /* 0x100fe200078e0a0d */
[----:B------:R-:W-:Y:S01]  /*27a0*/  IABS R134, R10 ;  /* 0x0000000a00867213 */ /* 0x000fe20000000000 */
[----:B------:R-:W-:Y:S01]  /*27b0*/  IMAD.HI.U32 R10, R5, R30, RZ ;  /* 0x0000001e050a7227 */ /* 0x000fe200078e00ff */
[----:B------:R-:W-:Y:S01]  /*27c0*/  IABS R32, R14 ;  /* 0x0000000e00207213 */ /* 0x000fe20000000000 */
[----:B------:R-:W-:Y:S01]  /*27d0*/  USHF.L.U32 UR45, UR18, 0x5, URZ ;  /* 0x00000005122d7899 */ /* 0x000fe2000800063f */
[----:B------:R-:W-:Y:S01]  /*27e0*/  ISETP.GT.U32.AND P4, PT, R13, R8, PT ;  /* 0x000000080d00720c */ /* 0x000fe20003f84070 */
[----:B------:R-:W-:Y:S01]  /*27f0*/  IMAD R16, R4, R11, R16 ;  /* 0x0000000b04107224 */ /* 0x000fe200078e0210 */
[----:B------:R-:W-:Y:S01]  /*2800*/  IABS R150, R39 ;  /* 0x0000002700967213 */ /* 0x000fe20000000000 */
[----:B------:R-:W-:Y:S01]  /*2810*/  IMAD.MOV R11, RZ, RZ, -R10 ;  /* 0x000000ffff0b7224 */ /* 0x000fe200078e0a0a */
[----:B------:R-:W-:Y:S01]  /*2820*/  LOP3.LUT R41, R6, 0x18, RZ, 0xfc, !PT ;  /* 0x0000001806297812 */ /* 0x000fe200078efcff */
[--C-:B------:R-:W-:Y:S01]  /*2830*/  @!P2 IMAD.IADD R9, R9, 0x1, -R13.reuse ;  /* 0x000000010909a824 */ /* 0x100fe200078e0a0d */
[----:B------:R-:W-:Y:S01]  /*2840*/  ISETP.GE.AND P2, PT, R2, RZ, PT ;  /* 0x000000ff0200720c */ /* 0x000fe20003f46270 */
[----:B------:R-:W-:Y:S01]  /*2850*/  IMAD.HI.U32 R10, R5, R134, RZ ;  /* 0x00000086050a7227 */ /* 0x000fe200078e00ff */
[C---:B------:R-:W-:Y:S01]  /*2860*/  ISETP.GT.U32.AND P3, PT, R4.reuse, R16, PT ;  /* 0x000000100400720c */ /* 0x040fe20003f64070 */
[----:B------:R-:W-:Y:S01]  /*2870*/  UIMAD UR47, UR18, 0x1f, URZ ;  /* 0x0000001f122f78a4 */ /* 0x000fe2000f8e023f */
[----:B------:R-:W-:Y:S01]  /*2880*/  ISETP.GT.U32.AND P0, PT, R13, R9, PT ;  /* 0x000000090d00720c */ /* 0x000fe20003f04070 */
[----:B------:R-:W-:Y:S01]  /*2890*/  IMAD R30, R4, R11, R30 ;  /* 0x0000000b041e7224 */ /* 0x000fe200078e021e */
[----:B------:R-:W-:Y:S01]  /*28a0*/  LOP3.LUT R43, R6, 0x16, RZ, 0xfc, !PT ;  /* 0x00000016062b7812 */ /* 0x000fe200078efcff */
[----:B------:R-:W-:Y:S01]  /*28b0*/  @!P4 IMAD.IADD R8, R8, 0x1, -R13 ;  /* 0x000000010808c824 */ /* 0x000fe200078e0a0d */
[----:B------:R-:W-:Y:S01]  /*28c0*/  ISETP.GE.AND P4, PT, R3, RZ, PT ;  /* 0x000000ff0300720c */ /* 0x000fe20003f86270 */
[----:B------:R-:W-:Y:S01]  /*28d0*/  IMAD.HI.U32 R11, R5, R32, RZ ;  /* 0x00000020050b7227 */ /* 0x000fe200078e00ff */
[----:B------:R-:W-:Y:S01]  /*28e0*/  ISETP.GT.U32.AND P6, PT, R4, R30, PT ;  /* 0x0000001e0400720c */ /* 0x000fe20003fc4070 */
[----:B------:R-:W-:Y:S01]  /*28f0*/  UIMAD UR49, UR18, 0x1e, URZ ;  /* 0x0000001e123178a4 */ /* 0x000fe2000f8e023f */
[C---:B------:R-:W-:Y:S01]  /*2900*/  LOP3.LUT R45, R6.reuse, 0x14, RZ, 0xfc, !PT ;  /* 0x00000014062d7812 */ /* 0x040fe200078efcff */
[----:B------:R-:W-:Y:S01]  /*2910*/  IMAD.MOV R15, RZ, RZ, -R10 ;  /* 0x000000ffff0f7224 */ /* 0x000fe200078e0a0a */
[----:B------:R-:W-:Y:S01]  /*2920*/  LOP3.LUT R10, R6, 0xf6, RZ, 0xfc, !PT ;  /* 0x000000f6060a7812 */ /* 0x000fe200078efcff */
[----:B------:R-:W-:Y:S01]  /*2930*/  IMAD.MOV R11, RZ, RZ, -R11 ;  /* 0x000000ffff0b7224 */ /* 0x000fe200078e0a0b */
[----:B------:R-:W-:Y:S01]  /*2940*/  IABS R27, R45 ;  /* 0x0000002d001b7213 */ /* 0x000fe20000000000 */
[----:B------:R-:W-:Y:S01]  /*2950*/  IMAD R134, R4, R15, R134 ;  /* 0x0000000f04867224 */ /* 0x000fe200078e0286 */
[----:B------:R-:W-:Y:S01]  /*2960*/  IABS R34, R10 ;  /* 0x0000000a00227213 */ /* 0x000fe20000000000 */
[----:B------:R-:W-:Y:S01]  /*2970*/  @!P0 IMAD.IADD R9, R9, 0x1, -R13 ;  /* 0x0000000109098824 */ /* 0x000fe200078e0a0d */
[----:B------:R-:W-:Y:S01]  /*2980*/  ISETP.NE.AND P0, PT, R20, RZ, PT ;  /* 0x000000ff1400720c */ /* 0x000fe20003f05270 */
[----:B------:R-:W-:Y:S01]  /*2990*/  IMAD R32, R4, R11, R32 ;  /* 0x0000000b04207224 */ /* 0x000fe200078e0220 */
[----:B------:R-:W-:Y:S01]  /*29a0*/  LOP3.LUT R11, R6, 0xf4, RZ, 0xfc, !PT ;  /* 0x000000f4060b7812 */ /* 0x000fe200078efcff */
[----:B------:R-:W-:Y:S01]  /*29b0*/  @!P4 IMAD.MOV R9, RZ, RZ, -R9 ;  /* 0x000000ffff09c224 */ /* 0x000fe200078e0a09 */
[C---:B------:R-:W-:Y:S01]  /*29c0*/  ISETP.GT.U32.AND P4, PT, R4.reuse, R134, PT ;  /* 0x000000860400720c */ /* 0x040fe20003f84070 */
[----:B------:R-:W-:Y:S01]  /*29d0*/  @!P2 IMAD.MOV R8, RZ, RZ, -R8 ;  /* 0x000000ffff08a224 */ /* 0x000fe200078e0a08 */
[----:B------:R-:W-:Y:S01]  /*29e0*/  ISETP.GT.U32.AND P2, PT, R4, R32, PT ;  /* 0x000000200400720c */ /* 0x000fe20003f44070 */
[--C-:B------:R-:W-:Y:S01]  /*29f0*/  @!P3 IMAD.IADD R16, R16, 0x1, -R4.reuse ;  /* 0x000000011010b824 */ /* 0x100fe200078e0a04 */
[----:B------:R-:W-:Y:S01]  /*2a00*/  IABS R130, R11 ;  /* 0x0000000b00827213 */ /* 0x000fe20000000000 */
[----:B------:R-:W-:Y:S01]  /*2a10*/  @!P6 IMAD.IADD R30, R30, 0x1, -R4 ;  /* 0x000000011e1ee824 */ /* 0x000fe200078e0a04 */
[----:B------:R-:W-:Y:S01]  /*2a20*/  SEL R23, R25, R8, !P0 ;  /* 0x0000000819177207 */ /* 0x000fe20004000000 */
[----:B------:R-:W-:Y:S01]  /*2a30*/  IMAD.HI.U32 R8, R5, R34, RZ ;  /* 0x0000002205087227 */ /* 0x000fe200078e00ff */
[C---:B------:R-:W-:Y:S01]  /*2a40*/  ISETP.GT.U32.AND P3, PT, R4.reuse, R16, PT ;  /* 0x000000100400720c */ /* 0x040fe20003f64070 */
[----:B------:R-:W-:Y:S01]  /*2a50*/  UIMAD UR51, UR18, 0x1d, URZ ;  /* 0x0000001d123378a4 */ /* 0x000fe2000f8e023f */
[----:B------:R-:W-:Y:S01]  /*2a60*/  ISETP.GT.U32.AND P6, PT, R4, R30, PT ;  /* 0x0000001e0400720c */ /* 0x000fe20003fc4070 */
[----:B------:R-:W-:Y:S01]  /*2a70*/  IMAD.MOV R17, RZ, RZ, -R12 ;  /* 0x000000ffff117224 */ /* 0x000fe200078e0a0c */
[----:B------:R-:W-:Y:S01]  /*2a80*/  SEL R25, R25, R9, !P0 ;  /* 0x0000000919197207 */ /* 0x000fe20004000000 */
[--C-:B------:R-:W-:Y:S01]  /*2a90*/  @!P4 IMAD.IADD R134, R134, 0x1, -R4.reuse ;  /* 0x000000018686c824 */ /* 0x100fe200078e0a04 */
[----:B------:R-:W-:Y:S01]  /*2aa0*/  ISETP.GE.AND P0, PT, R6, RZ, PT ;  /* 0x000000ff0600720c */ /* 0x000fe20003f06270 */
[----:B------:R-:W-:Y:S01]  /*2ab0*/  @!P2 IMAD.IADD R32, R32, 0x1, -R4 ;  /* 0x000000012020a824 */ /* 0x000fe200078e0a04 */
[----:B------:R-:W-:Y:S01]  /*2ac0*/  LOP3.LUT R12, R6, 0xf2, RZ, 0xfc, !PT ;  /* 0x000000f2060c7812 */ /* 0x000fe200078efcff */
[----:B------:R-:W-:Y:S01]  /*2ad0*/  IMAD.MOV R9, RZ, RZ, -R8 ;  /* 0x000000ffff097224 */ /* 0x000fe200078e0a08 */
[C---:B------:R-:W-:Y:S01]  /*2ae0*/  ISETP.GT.U32.AND P2, PT, R4.reuse, R134, PT ;  /* 0x000000860400720c */ /* 0x040fe20003f44070 */
[C---:B------:R-:W-:Y:S01]  /*2af0*/  IMAD R132, R4.reuse, R17, R132 ;  /* 0x0000001104847224 */ /* 0x040fe200078e0284 */
[----:B------:R-:W-:Y:S01]  /*2b00*/  IABS R36, R12 ;  /* 0x0000000c00247213 */ /* 0x000fe20000000000 */
[----:B------:R-:W-:Y:S01]  /*2b10*/  IMAD R34, R4, R9, R34 ;  /* 0x0000000904227224 */ /* 0x000fe200078e0222 */
[----:B------:R-:W-:Y:S01]  /*2b20*/  ISETP.GE.AND P4, PT, R18, RZ, PT ;  /* 0x000000ff1200720c */ /* 0x000fe20003f86270 */
[--C-:B------:R-:W-:Y:S01]  /*2b30*/  @!P3 IMAD.IADD R16, R16, 0x1, -R4.reuse ;  /* 0x000000011010b824 */ /* 0x100fe200078e0a04 */
[----:B------:R-:W-:Y:S01]  /*2b40*/  ISETP.GE.AND P3, PT, R14, RZ, PT ;  /* 0x000000ff0e00720c */ /* 0x000fe20003f66270 */
[----:B------:R-:W-:Y:S01]  /*2b50*/  @!P6 IMAD.IADD R30, R30, 0x1, -R4 ;  /* 0x000000011e1ee824 */ /* 0x000fe200078e0a04 */
[C---:B------:R-:W-:Y:S01]  /*2b60*/  ISETP.GT.U32.AND P6, PT, R4.reuse, R132, PT ;  /* 0x000000840400720c */ /* 0x040fe20003fc4070 */
[----:B------:R-:W-:Y:S01]  /*2b70*/  @!P0 IMAD.MOV R16, RZ, RZ, -R16 ;  /* 0x000000ffff108224 */ /* 0x000fe200078e0a10 */
[----:B------:R-:W-:Y:S01]  /*2b80*/  ISETP.GT.U32.AND P0, PT, R4, R32, PT ;  /* 0x000000200400720c */ /* 0x000fe20003f04070 */
[C---:B------:R-:W-:Y:S01]  /*2b90*/  IMAD.HI.U32 R8, R5.reuse, R130, RZ ;  /* 0x0000008205087227 */ /* 0x040fe200078e00ff */
[C---:B------:R-:W-:Y:S01]  /*2ba0*/  LOP3.LUT R13, R6.reuse, 0xec, RZ, 0xfc, !PT ;  /* 0x000000ec060d7812 */ /* 0x040fe200078efcff */
[----:B------:R-:W-:Y:S01]  /*2bb0*/  UIMAD UR53, UR18, 0x1c, URZ ;  /* 0x0000001c123578a4 */ /* 0x000fe2000f8e023f */
[----:B------:R-:W-:Y:S01]  /*2bc0*/  LOP3.LUT R14, R6, 0xe4, RZ, 0xfc, !PT ;  /* 0x000000e4060e7812 */ /* 0x000fe200078efcff */
[----:B------:R-:W-:Y:S01]  /*2bd0*/  @!P2 IMAD.IADD R134, R134, 0x1, -R4 ;  /* 0x000000018686a824 */ /* 0x000fe200078e0a04 */
[----:B------:R-:W-:Y:S01]  /*2be0*/  ISETP.GT.U32.AND P2, PT, R4, R34, PT ;  /* 0x000000220400720c */ /* 0x000fe20003f44070 */
[----:B------:R-:W-:Y:S01]  /*2bf0*/  @!P1 IMAD.MOV R30, RZ, RZ, -R30 ;  /* 0x000000ffff1e9224 */ /* 0x000fe200078e0a1e */
[----:B------:R-:W-:Y:S01]  /*2c00*/  ISETP.GE.AND P1, PT, R10, RZ, PT ;  /* 0x000000ff0a00720c */ /* 0x000fe20003f26270 */
[----:B------:R-:W-:Y:S01]  /*2c10*/  IMAD.MOV R9, RZ, RZ, -R8 ;  /* 0x000000ffff097224 */ /* 0x000fe200078e0a08 */
[----:B------:R-:W-:Y:S01]  /*2c20*/  LOP3.LUT R10, R6, 0xf0, RZ, 0xfc, !PT ;  /* 0x000000f0060a7812 */ /* 0x000fe200078efcff */
[--C-:B------:R-:W-:Y:S01]  /*2c30*/  @!P6 IMAD.IADD R132, R132, 0x1, -R4.reuse ;  /* 0x000000018484e824 */ /* 0x100fe200078e0a04 */
[----:B------:R-:W-:Y:S01]  /*2c40*/  IABS R126, R13 ;  /* 0x0000000d007e7213 */ /* 0x000fe20000000000 */
[----:B------:R-:W-:Y:S01]  /*2c50*/  IMAD.HI.U32 R8, R5, R36, RZ ;  /* 0x0000002405087227 */ /* 0x000fe200078e00ff */
[----:B------:R-:W-:Y:S01]  /*2c60*/  IABS R128, R10 ;  /* 0x0000000a00807213 */ /* 0x000fe20000000000 */
[----:B------:R-:W-:Y:S01]  /*2c70*/  UIMAD UR55, UR18, 0x1b, URZ ;  /* 0x0000001b123778a4 */ /* 0x000fe2000f8e023f */
[----:B------:R-:W-:Y:S01]  /*2c80*/  ISETP.GT.U32.AND P6, PT, R4, R132, PT ;  /* 0x000000840400720c */ /* 0x000fe20003fc4070 */
[--C-:B------:R-:W-:Y:S01]  /*2c90*/  @!P0 IMAD.IADD R32, R32, 0x1, -R4.reuse ;  /* 0x0000000120208824 */ /* 0x100fe200078e0a04 */
[----:B------:R-:W-:Y:S01]  /*2ca0*/  ISETP.GE.AND P0, PT, R11, RZ, PT ;  /* 0x000000ff0b00720c */ /* 0x000fe20003f06270 */
[----:B------:R-:W-:Y:S01]  /*2cb0*/  @!P2 IMAD.IADD R34, R34, 0x1, -R4 ;  /* 0x000000012222a824 */ /* 0x000fe200078e0a04 */
[----:B------:R-:W-:Y:S01]  /*2cc0*/  IABS R122, R14 ;  /* 0x0000000e007a7213 */ /* 0x000fe20000000000 */
[----:B------:R-:W-:Y:S01]  /*2cd0*/  IMAD R130, R4, R9, R130 ;  /* 0x0000000904827224 */ /* 0x000fe200078e0282 */
[C---:B------:R-:W-:Y:S01]  /*2ce0*/  LOP3.LUT R15, R6.reuse, 0xe2, RZ, 0xfc, !PT ;  /* 0x000000e2060f7812 */ /* 0x040fe200078efcff */
[----:B------:R-:W-:Y:S01]  /*2cf0*/  VIADD R9, R7, 0xee ;  /* 0x000000ee07097836 */ /* 0x000fe20000000000 */
[----:B------:R-:W-:Y:S01]  /*2d00*/  LOP3.LUT R17, R6, 0xca, RZ, 0xfc, !PT ;  /* 0x000000ca06117812 */ /* 0x000fe200078efcff */
[----:B------:R-:W-:Y:S01]  /*2d10*/  @!P5 IMAD.MOV R134, RZ, RZ, -R134 ;  /* 0x000000ffff86d224 */ /* 0x000fe200078e0a86 */
[C---:B------:R-:W-:Y:S01]  /*2d20*/  ISETP.GT.U32.AND P5, PT, R4.reuse, R34, PT ;  /* 0x000000220400720c */ /* 0x040fe20003fa4070 */
[----:B------:R-:W-:Y:S01]  /*2d30*/  IMAD.MOV R11, RZ, RZ, -R8 ;  /* 0x000000ffff0b7224 */ /* 0x000fe200078e0a08 */
[----:B------:R-:W-:Y:S01]  /*2d40*/  ISETP.GE.AND P2, PT, R9, RZ, PT ;  /* 0x000000ff0900720c */ /* 0x000fe20003f46270 */
[C---:B------:R-:W-:Y:S01]  /*2d50*/  IMAD.HI.U32 R8, R5.reuse, R128, RZ ;  /* 0x0000008005087227 */ /* 0x040fe200078e00ff */
[----:B------:R-:W-:Y:S01]  /*2d60*/  IABS R38, R9 ;  /* 0x0000000900267213 */ /* 0x000fe20000000000 */
[----:B------:R-:W-:Y:S01]  /*2d70*/  UIMAD UR57, UR18, 0x1a, URZ ;  /* 0x0000001a123978a4 */ /* 0x000fe2000f8e023f */
[----:B------:R-:W-:Y:S01]  /*2d80*/  IABS R44, R15 ;  /* 0x0000000f002c7213 */ /* 0x000fe20000000000 */
[----:B------:R-:W-:Y:S01]  /*2d90*/  IMAD R36, R4, R11, R36 ;  /* 0x0000000b04247224 */ /* 0x000fe200078e0224 */
[----:B------:R-:W-:Y:S01]  /*2da0*/  LOP3.LUT R18, R6, 0xc8, RZ, 0xfc, !PT ;  /* 0x000000c806127812 */ /* 0x000fe200078efcff */
[----:B------:R-:W-:Y:S01]  /*2db0*/  IMAD.MOV R9, RZ, RZ, -R8 ;  /* 0x000000ffff097224 */ /* 0x000fe200078e0a08 */
[----:B------:R-:W-:Y:S01]  /*2dc0*/  IABS R56, R17 ;  /* 0x0000001100387213 */ /* 0x000fe20000000000 */
[----:B------:R-:W-:Y:S01]  /*2dd0*/  @!P3 IMAD.MOV R32, RZ, RZ, -R32 ;  /* 0x000000ffff20b224 */ /* 0x000fe200078e0a20 */
[C---:B------:R-:W-:Y:S01]  /*2de0*/  ISETP.GT.U32.AND P3, PT, R4.reuse, R36, PT ;  /* 0x000000240400720c */ /* 0x040fe20003f64070 */
[----:B------:R-:W-:Y:S01]  /*2df0*/  IMAD R128, R4, R9, R128 ;  /* 0x0000000904807224 */ /* 0x000fe200078e0280 */
[----:B------:R-:W-:Y:S01]  /*2e00*/  IABS R108, R18 ;  /* 0x00000012006c7213 */ /* 0x000fe20000000000 */
[--C-:B------:R-:W-:Y:S01]  /*2e10*/  @!P6 IMAD.IADD R132, R132, 0x1, -R4.reuse ;  /* 0x000000018484e824 */ /* 0x100fe200078e0a04 */
[----:B------:R-:W-:Y:S01]  /*2e20*/  ISETP.GT.U32.AND P6, PT, R4, R130, PT ;  /* 0x000000820400720c */ /* 0x000fe20003fc4070 */
[----:B------:R-:W-:Y:S01]  /*2e30*/  @!P5 IMAD.IADD R34, R34, 0x1, -R4 ;  /* 0x000000012222d824 */ /* 0x000fe200078e0a04 */
[----:B------:R-:W-:Y:S01]  /*2e40*/  ISETP.GT.U32.AND P5, PT, R4, R128, PT ;  /* 0x000000800400720c */ /* 0x000fe20003fa4070 */
[----:B------:R-:W-:Y:S01]  /*2e50*/  @!P4 IMAD.MOV R132, RZ, RZ, -R132 ;  /* 0x000000ffff84c224 */ /* 0x000fe200078e0a84 */
[----:B------:R-:W-:Y:S01]  /*2e60*/  ISETP.GE.AND P4, PT, R12, RZ, PT ;  /* 0x000000ff0c00720c */ /* 0x000fe20003f86270 */
[----:B------:R-:W-:Y:S01]  /*2e70*/  @!P1 IMAD.MOV R34, RZ, RZ, -R34 ;  /* 0x000000ffff229224 */ /* 0x000fe200078e0a22 */
[----:B------:R-:W-:Y:S01]  /*2e80*/  LOP3.LUT R12, R6, 0xea, RZ, 0xfc, !PT ;  /* 0x000000ea060c7812 */ /* 0x000fe200078efcff */
[----:B------:R-:W-:Y:S01]  /*2e90*/  IMAD.HI.U32 R8, R5, R38, RZ ;  /* 0x0000002605087227 */ /* 0x000fe200078e00ff */
[----:B------:R-:W-:Y:S01]  /*2ea0*/  IABS R20, R35 ;  /* 0x0000002300147213 */ /* 0x000fe20000000000 */
[----:B------:R-:W-:Y:S01]  /*2eb0*/  UIMAD UR59, UR18, 0x19, URZ ;  /* 0x00000019123b78a4 */ /* 0x000fe2000f8e023f */
[----:B------:R-:W-:Y:S01]  /*2ec0*/  IABS R40, R12 ;  /* 0x0000000c00287213 */ /* 0x000fe20000000000 */
[--C-:B------:R-:W-:Y:S01]  /*2ed0*/  @!P3 IMAD.IADD R36, R36, 0x1, -R4.reuse ;  /* 0x000000012424b824 */ /* 0x100fe200078e0a04 */
[----:B------:R-:W-:Y:S01]  /*2ee0*/  ISETP.GE.AND P3, PT, R13, RZ, PT ;  /* 0x000000ff0d00720c */ /* 0x000fe20003f66270 */
[--C-:B------:R-:W-:Y:S01]  /*2ef0*/  @!P6 IMAD.IADD R130, R130, 0x1, -R4.reuse ;  /* 0x000000018282e824 */ /* 0x100fe200078e0a04 */
[----:B------:R-:W-:Y:S01]  /*2f00*/  LOP3.LUT R13, R6, 0xe6, RZ, 0xfc, !PT ;  /* 0x000000e6060d7812 */ /* 0x000fe200078efcff */
[----:B------:R-:W-:Y:S01]  /*2f10*/  @!P5 IMAD.IADD R128, R128, 0x1, -R4 ;  /* 0x000000018080d824 */ /* 0x000fe200078e0a04 */
[C---:B------:R-:W-:Y:S01]  /*2f20*/  ISETP.GT.U32.AND P1, PT, R4.reuse, R36, PT ;  /* 0x000000240400720c */ /* 0x040fe20003f24070 */
[C---:B------:R-:W-:Y:S01]  /*2f30*/  IMAD.HI.U32 R9, R5.reuse, R126, RZ ;  /* 0x0000007e05097227 */ /* 0x040fe200078e00ff */
[C---:B------:R-:W-:Y:S01]  /*2f40*/  ISETP.GT.U32.AND P6, PT, R4.reuse, R130, PT ;  /* 0x000000820400720c */ /* 0x040fe20003fc4070 */
[----:B------:R-:W-:Y:S01]  /*2f50*/  UIMAD UR12, UR18, 0x18, URZ ;  /* 0x00000018120c78a4 */ /* 0x000fe2000f8e023f */
[----:B------:R-:W-:Y:S01]  /*2f60*/  ISETP.GT.U32.AND P5, PT, R4, R128, PT ;  /* 0x000000800400720c */ /* 0x000fe20003fa4070 */
[----:B------:R-:W-:Y:S01]  /*2f70*/  IMAD.MOV R11, RZ, RZ, -R8 ;  /* 0x000000ffff0b7224 */ /* 0x000fe200078e0a08 */
[----:B------:R-:W-:Y:S01]  /*2f80*/  IABS R42, R13 ;  /* 0x0000000d002a7213 */ /* 0x000fe20000000000 */
[----:B------:R-:W-:Y:S01]  /*2f90*/  IMAD.MOV R9, RZ, RZ, -R9 ;  /* 0x000000ffff097224 */ /* 0x000fe200078e0a09 */
[C---:B------:R-:W-:Y:S01]  /*2fa0*/  LOP3.LUT R47, R6.reuse, 0x10, RZ, 0xfc, !PT ;  /* 0x00000010062f7812 */ /* 0x040fe200078efcff */
[----:B------:R-:W-:Y:S01]  /*2fb0*/  IMAD.HI.U32 R8, R5, R40, RZ ;  /* 0x0000002805087227 */ /* 0x000fe200078e00ff */
[----:B------:R-:W-:Y:S01]  /*2fc0*/  LOP3.LUT R49, R6, 0x6, RZ, 0xfc, !PT ;  /* 0x0000000606317812 */ /* 0x000fe200078efcff */
[----:B------:R-:W-:Y:S01]  /*2fd0*/  UIMAD UR13, UR18, 0x17, URZ ;  /* 0x00000017120d78a4 */ /* 0x000fe2000f8e023f */
[----:B------:R-:W-:Y:S01]  /*2fe0*/  IABS R148, R47 ;  /* 0x0000002f00947213 */ /* 0x000fe20000000000 */
[----:B------:R-:W-:Y:S01]  /*2ff0*/  IMAD R126, R4, R9, R126 ;  /* 0x00000009047e7224 */ /* 0x000fe200078e027e */
[----:B------:R-:W-:Y:S01]  /*3000*/  IABS R142, R49 ;  /* 0x00000031008e7213 */ /* 0x000fe20000000000 */
[----:B------:R-:W-:Y:S01]  /*3010*/  IMAD.MOV R9, RZ, RZ, -R8 ;  /* 0x000000ffff097224 */ /* 0x000fe200078e0a08 */
[----:B------:R-:W-:Y:S01]  /*3020*/  LOP3.LUT R51, R6, 0x4, RZ, 0xfc, !PT ;  /* 0x0000000406337812 */ /* 0x000fe200078efcff */
[----:B------:R-:W-:Y:S01]  /*3030*/  @!P1 IMAD.IADD R36, R36, 0x1, -R4 ;  /* 0x0000000124249824 */ /* 0x000fe200078e0a04 */
[C---:B------:R-:W-:Y:S01]  /*3040*/  ISETP.GT.U32.AND P1, PT, R4.reuse, R126, PT ;  /* 0x0000007e0400720c */ /* 0x040fe20003f24070 */
[----:B------:R-:W-:Y:S01]  /*3050*/  IMAD R40, R4, R9, R40 ;  /* 0x0000000904287224 */ /* 0x000fe200078e0228 */
[----:B------:R-:W-:Y:S01]  /*3060*/  IABS R140, R51 ;  /* 0x00000033008c7213 */ /* 0x000fe20000000000 */
[--C-:B------:R-:W-:Y:S01]  /*3070*/  @!P6 IMAD.IADD R130, R130, 0x1, -R4.reuse ;  /* 0x000000018282e824 */ /* 0x100fe200078e0a04 */
[----:B------:R-:W-:Y:S01]  /*3080*/  ISETP.GE.AND P6, PT, R10, RZ, PT ;  /* 0x000000ff0a00720c */ /* 0x000fe20003fc6270 */
[----:B------:R-:W-:Y:S01]  /*3090*/  @!P5 IMAD.IADD R128, R128, 0x1, -R4 ;  /* 0x000000018080d824 */ /* 0x000fe200078e0a04 */
[C---:B------:R-:W-:Y:S01]  /*30a0*/  ISETP.GT.U32.AND P5, PT, R4.reuse, R40, PT ;  /* 0x000000280400720c */ /* 0x040fe20003fa4070 */
[----:B------:R-:W-:Y:S01]  /*30b0*/  IMAD R38, R4, R11, R38 ;  /* 0x0000000b04267224 */ /* 0x000fe200078e0226 */
[----:B------:R-:W-:Y:S01]  /*30c0*/  LOP3.LUT R10, R6, 0xe8, RZ, 0xfc, !PT ;  /* 0x000000e8060a7812 */ /* 0x000fe200078efcff */
[----:B------:R-:W-:Y:S01]  /*30d0*/  @!P0 IMAD.MOV R130, RZ, RZ, -R130 ;  /* 0x000000ffff828224 */ /* 0x000fe200078e0a82 */
[----:B------:R-:W-:Y:S01]  /*30e0*/  UIMAD UR16, UR18, 0x15, URZ ;  /* 0x00000015121078a4 */ /* 0x000fe2000f8e023f */
[----:B------:R-:W-:Y:S01]  /*30f0*/  @!P4 IMAD.MOV R36, RZ, RZ, -R36 ;  /* 0x000000ffff24c224 */ /* 0x000fe200078e0a24 */
[----:B------:R-:W-:Y:S01]  /*3100*/  IABS R124, R10 ;  /* 0x0000000a007c7213 */ /* 0x000fe20000000000 */
[----:B------:R-:W-:Y:S01]  /*3110*/  @!P1 IMAD.IADD R126, R126, 0x1, -R4 ;  /* 0x000000017e7e9824 */ /* 0x000fe200078e0a04 */
[----:B------:R-:W-:Y:S01]  /*3120*/  ISETP.GT.U32.AND P0, PT, R4, R38, PT ;  /* 0x000000260400720c */ /* 0x000fe20003f04070 */
[----:B------:R-:W-:Y:S01]  /*3130*/  IMAD R23, R23, UR5, RZ ;  /* 0x0000000517177c24 */ /* 0x000fe2000f8e02ff */
[----:B------:R-:W-:Y:S01]  /*3140*/  UIMAD UR20, UR18, 0x14, URZ ;  /* 0x00000014121478a4 */ /* 0x000fe2000f8e023f */
[----:B------:R-:W-:Y:S01]  /*3150*/  IMAD.HI.U32 R8, R5, R124, RZ ;  /* 0x0000007c05087227 */ /* 0x000fe200078e00ff */
[----:B------:R-:W-:-:S02]  /*3160*/  UIMAD UR24, UR18, 0x13, URZ ;  /* 0x00000013121878a4 */ /* 0x000fc4000f8e023f */
[----:B------:R-:W-:Y:S01]  /*3170*/  UIMAD UR28, UR18, 0x12, URZ ;  /* 0x00000012121c78a4 */ /* 0x000fe2000f8e023f */
[----:B------:R-:W-:Y:S01]  /*3180*/  @!P5 IMAD.IADD R40, R40, 0x1, -R4 ;  /* 0x000000012828d824 */ /* 0x000fe200078e0a04 */
[C---:B------:R-:W-:Y:S01]  /*3190*/  ISETP.GT.U32.AND P5, PT, R4.reuse, R126, PT ;  /* 0x0000007e0400720c */ /* 0x040fe20003fa4070 */
[----:B------:R-:W-:Y:S01]  /*31a0*/  IMAD.MOV R9, RZ, RZ, -R8 ;  /* 0x000000ffff097224 */ /* 0x000fe200078e0a08 */
[----:B------:R-:W-:Y:S01]  /*31b0*/  UIMAD UR32, UR18, 0x11, URZ ;  /* 0x00000011122078a4 */ /* 0x000fe2000f8e023f */
[C---:B------:R-:W-:Y:S01]  /*31c0*/  IMAD.HI.U32 R8, R5.reuse, R42, RZ ;  /* 0x0000002a05087227 */ /* 0x040fe200078e00ff */
[----:B------:R-:W-:Y:S01]  /*31d0*/  ISETP.GT.U32.AND P4, PT, R4, R40, PT ;  /* 0x000000280400720c */ /* 0x000fe20003f84070 */
[----:B------:R-:W-:Y:S02]  /*31e0*/  USHF.L.U32 UR36, UR18, 0x4, URZ ;  /* 0x0000000412247899 */ /* 0x000fe4000800063f */
[----:B------:R-:W-:Y:S01]  /*31f0*/  @!P0 IMAD.IADD R38, R38, 0x1, -R4 ;  /* 0x0000000126268824 */ /* 0x000fe200078e0a04 */
[----:B------:R-:W-:Y:S01]  /*3200*/  ISETP.GE.AND P0, PT, R12, RZ, PT ;  /* 0x000000ff0c00720c */ /* 0x000fe20003f06270 */
[----:B------:R-:W-:Y:S01]  /*3210*/  IMAD R124, R4, R9, R124 ;  /* 0x00000009047c7224 */ /* 0x000fe200078e027c */
[----:B------:R-:W-:Y:S01]  /*3220*/  LOP3.LUT R12, R6, 0xdc, RZ, 0xfc, !PT ;  /* 0x000000dc060c7812 */ /* 0x000fe200078efcff */
[----:B------:R-:W-:Y:S01]  /*3230*/  IMAD.MOV R9, RZ, RZ, -R8 ;  /* 0x000000ffff097224 */ /* 0x000fe200078e0a08 */
[----:B------:R-:W-:Y:S01]  /*3240*/  ISETP.GT.U32.AND P1, PT, R4, R38, PT ;  /* 0x000000260400720c */ /* 0x000fe20003f24070 */
[----:B------:R-:W-:Y:S01]  /*3250*/  @!P5 IMAD.IADD R126, R126, 0x1, -R4 ;  /* 0x000000017e7ed824 */ /* 0x000fe200078e0a04 */
[----:B------:R-:W-:Y:S01]  /*3260*/  IABS R118, R12 ;  /* 0x0000000c00767213 */ /* 0x000fe20000000000 */
[C---:B------:R-:W-:Y:S01]  /*3270*/  IMAD R42, R4.reuse, R9, R42 ;  /* 0x00000009042a7224 */ /* 0x040fe200078e022a */
[----:B------:R-:W-:Y:S01]  /*3280*/  USHF.R.U32.HI UR40, URZ, 0x4, UR4 ;  /* 0x000000043f287899 */ /* 0x000fe20008011604 */
[----:B------:R-:W-:Y:S01]  /*3290*/  @!P6 IMAD.MOV R128, RZ, RZ, -R128 ;  /* 0x000000ffff80e224 */ /* 0x000fe200078e0a80 */
[C---:B------:R-:W-:Y:S01]  /*32a0*/  ISETP.GT.U32.AND P6, PT, R4.reuse, R124, PT ;  /* 0x0000007c0400720c */ /* 0x040fe20003fc4070 */
[----:B------:R-:W-:Y:S01]  /*32b0*/  IMAD.HI.U32 R8, R5, R122, RZ ;  /* 0x0000007a05087227 */ /* 0x000fe200078e00ff */
[----:B------:R-:W-:Y:S01]  /*32c0*/  ISETP.GT.U32.AND P5, PT, R4, R42, PT ;  /* 0x0000002a0400720c */ /* 0x000fe20003fa4070 */
[----:B------:R-:W-:-:S02]  /*32d0*/  USGXT.U32 UR40, UR40, 0xe ;  /* 0x0000000e2828789a */ /* 0x000fc40008000000 */
[----:B------:R-:W-:Y:S02]  /*32e0*/  IMAD.MOV R11, RZ, RZ, -R8 ;  /* 0x000000ffff0b7224 */ /* 0x000fe400078e0a08 */
[----:B------:R-:W-:Y:S01]  /*32f0*/  @!P1 IMAD.IADD R38, R38, 0x1, -R4 ;  /* 0x0000000126269824 */ /* 0x000fe200078e0a04 */
[----:B------:R-:W-:Y:S01]  /*3300*/  ISETP.GE.AND P1, PT, R10, RZ, PT ;  /* 0x000000ff0a00720c */ /* 0x000fe20003f26270 */
[----:B------:R-:W-:Y:S01]  /*3310*/  VIADD R8, R7, 0xde ;  /* 0x000000de07087836 */ /* 0x000fe20000000000 */
[----:B------:R-:W-:Y:S01]  /*3320*/  LOP3.LUT R10, R6, 0xe0, RZ, 0xfc, !PT ;  /* 0x000000e0060a7812 */ /* 0x000fe200078efcff */
[----:B------:R-:W-:-:S03]  /*3330*/  IMAD.HI.U32 R9, R5, R44, RZ ;  /* 0x0000002c05097227 */ /* 0x000fc600078e00ff */
[----:B------:R-:W-:Y:S01]  /*3340*/  IABS R120, R10 ;  /* 0x0000000a00787213 */ /* 0x000fe20000000000 */
[----:B------:R-:W-:Y:S01]  /*3350*/  @!P5 IMAD.IADD R42, R42, 0x1, -R4 ;  /* 0x000000012a2ad824 */ /* 0x000fe200078e0a04 */
[----:B------:R-:W-:Y:S01]  /*3360*/  IABS R46, R8 ;  /* 0x00000008002e7213 */ /* 0x000fe20000000000 */
[----:B------:R-:W-:Y:S02]  /*3370*/  IMAD R122, R4, R11, R122 ;  /* 0x0000000b047a7224 */ /* 0x000fe400078e027a */
[----:B------:R-:W-:Y:S01]  /*3380*/  @!P6 IMAD.IADD R124, R124, 0x1, -R4 ;  /* 0x000000017c7ce824 */ /* 0x000fe200078e0a04 */
[----:B------:R-:W-:Y:S01]  /*3390*/  ISETP.GE.AND P6, PT, R8, RZ, PT ;  /* 0x000000ff0800720c */ /* 0x000fe20003fc6270 */
[----:B------:R-:W-:Y:S01]  /*33a0*/  IMAD.MOV R9, RZ, RZ, -R9 ;  /* 0x000000ffff097224 */ /* 0x000fe200078e0a09 */
[----:B------:R-:W-:Y:S01]  /*33b0*/  ISETP.GT.U32.AND P5, PT, R4, R42, PT ;  /* 0x0000002a0400720c */ /* 0x000fe20003fa4070 */
[----:B------:R-:W-:-:S04]  /*33c0*/  IMAD.HI.U32 R8, R5, R120, RZ ;  /* 0x0000007805087227 */ /* 0x000fc800078e00ff */
[----:B------:R-:W-:Y:S01]  /*33d0*/  @!P3 IMAD.MOV R126, RZ, RZ, -R126 ;  /* 0x000000ffff7eb224 */ /* 0x000fe200078e0a7e */
[C---:B------:R-:W-:Y:S01]  /*33e0*/  ISETP.GT.U32.AND P3, PT, R4.reuse, R122, PT ;  /* 0x0000007a0400720c */ /* 0x040fe20003f64070 */
[----:B------:R-:W-:Y:S02]  /*33f0*/  IMAD R44, R4, R9, R44 ;  /* 0x00000009042c7224 */ /* 0x000fe400078e022c */
[----:B------:R-:W-:Y:S02]  /*3400*/  IMAD.MOV R9, RZ, RZ, -R8 ;  /* 0x000000ffff097224 */ /* 0x000fe400078e0a08 */
[----:B------:R-:W-:Y:S01]  /*3410*/  @!P4 IMAD.IADD R40, R40, 0x1, -R4 ;  /* 0x000000012828c824 */ /* 0x000fe200078e0a04 */
[----:B------:R-:W-:Y:S01]  /*3420*/  ISETP.GE.AND P4, PT, R13, RZ, PT ;  /* 0x000000ff0d00720c */ /* 0x000fe20003f86270 */
[----:B------:R-:W-:Y:S01]  /*3430*/  IMAD R120, R4, R9, R120 ;  /* 0x0000000904787224 */ /* 0x000fe200078e0278 */
[----:B------:R-:W-:Y:S01]  /*3440*/  LOP3.LUT R13, R6, 0xda, RZ, 0xfc, !PT ;  /* 0x000000da060d7812 */ /* 0x000fe200078efcff */
[----:B------:R-:W-:Y:S01]  /*3450*/  @!P2 IMAD.MOV R38, RZ, RZ, -R38 ;  /* 0x000000ffff26a224 */ /* 0x000fe200078e0a26 */
[----:B------:R-:W-:Y:S01]  /*3460*/  ISETP.GT.U32.AND P2, PT, R4, R124, PT ;  /* 0x0000007c0400720c */ /* 0x000fe20003f44070 */
[----:B------:R-:W-:Y:S01]  /*3470*/  @!P5 IMAD.IADD R42, R42, 0x1, -R4 ;  /* 0x000000012a2ad824 */ /* 0x000fe200078e0a04 */
[C---:B------:R-:W-:Y:S01]  /*3480*/  ISETP.GT.U32.AND P5, PT, R4.reuse, R120, PT ;  /* 0x000000780400720c */ /* 0x040fe20003fa4070 */
[----:B------:R-:W-:Y:S01]  /*3490*/  @!P0 IMAD.MOV R40, RZ, RZ, -R40 ;  /* 0x000000ffff288224 */ /* 0x000fe200078e0a28 */
[----:B------:R-:W-:Y:S01]  /*34a0*/  ISETP.GT.U32.AND P0, PT, R4, R44, PT ;  /* 0x0000002c0400720c */ /* 0x000fe20003f04070 */
[----:B------:R-:W-:Y:S01]  /*34b0*/  @!P3 IMAD.IADD R122, R122, 0x1, -R4 ;  /* 0x000000017a7ab824 */ /* 0x000fe200078e0a04 */
[----:B------:R-:W-:Y:S01]  /*34c0*/  IABS R48, R13 ;  /* 0x0000000d00307213 */ /* 0x000fe20000000000 */
[----:B------:R-:W-:-:S03]  /*34d0*/  IMAD.HI.U32 R8, R5, R46, RZ ;  /* 0x0000002e05087227 */ /* 0x000fc600078e00ff */
[----:B------:R-:W-:Y:S01]  /*34e0*/  ISETP.GT.U32.AND P3, PT, R4, R122, PT ;  /* 0x0000007a0400720c */ /* 0x000fe20003f64070 */
[----:B------:R-:W-:Y:S02]  /*34f0*/  IMAD.MOV R11, RZ, RZ, -R8 ;  /* 0x000000ffff0b7224 */ /* 0x000fe400078e0a08 */
[--C-:B------:R-:W-:Y:S01]  /*3500*/  @!P2 IMAD.IADD R124, R124, 0x1, -R4.reuse ;  /* 0x000000017c7ca824 */ /* 0x100fe200078e0a04 */
[----:B------:R-:W-:Y:S01]  /*3510*/  ISETP.GE.AND P2, PT, R14, RZ, PT ;  /* 0x000000ff0e00720c */ /* 0x000fe20003f46270 */
[--C-:B------:R-:W-:Y:S01]  /*3520*/  @!P5 IMAD.IADD R120, R120, 0x1, -R4.reuse ;  /* 0x000000017878d824 */ /* 0x100fe200078e0a04 */
[----:B------:R-:W-:Y:S01]  /*3530*/  LOP3.LUT R14, R6, 0xd0, RZ, 0xfc, !PT ;  /* 0x000000d0060e7812 */ /* 0x000fe200078efcff */
[----:B------:R-:W-:Y:S01]  /*3540*/  @!P0 IMAD.IADD R44, R44, 0x1, -R4 ;  /* 0x000000012c2c8824 */ /* 0x000fe200078e0a04 */
[----:B------:R-:W-:Y:S01]  /*3550*/  ISETP.GE.AND P0, PT, R15, RZ, PT ;  /* 0x000000ff0f00720c */ /* 0x000fe20003f06270 */
[C---:B------:R-:W-:Y:S01]  /*3560*/  IMAD R46, R4.reuse, R11, R46 ;  /* 0x0000000b042e7224 */ /* 0x040fe200078e022e */
[----:B------:R-:W-:Y:S01]  /*3570*/  IABS R112, R14 ;  /* 0x0000000e00707213 */ /* 0x000fe20000000000 */
[----:B------:R-:W-:Y:S01]  /*3580*/  @!P1 IMAD.MOV R124, RZ, RZ, -R124 ;  /* 0x000000ffff7c9224 */ /* 0x000fe200078e0a7c */
[C---:B------:R-:W-:Y:S01]  /*3590*/  ISETP.GT.U32.AND P1, PT, R4.reuse, R120, PT ;  /* 0x000000780400720c */ /* 0x040fe20003f24070 */
[----:B------:R-:W-:Y:S01]  /*35a0*/  IMAD.HI.U32 R9, R5, R118, RZ ;  /* 0x0000007605097227 */ /* 0x000fe200078e00ff */
[----:B------:R-:W-:-:S02]  /*35b0*/  ISETP.GT.U32.AND P5, PT, R4, R44, PT ;  /* 0x0000002c0400720c */ /* 0x000fc40003fa4070 */
[----:B------:R-:W-:Y:S01]  /*35c0*/  LOP3.LUT R15, R6, 0xcc, RZ, 0xfc, !PT ;  /* 0x000000cc060f7812 */ /* 0x000fe200078efcff */
[----:B------:R-:W-:Y:S01]  /*35d0*/  @!P3 IMAD.IADD R122, R122, 0x1, -R4 ;  /* 0x000000017a7ab824 */ /* 0x000fe200078e0a04 */
[----:B------:R-:W-:Y:S01]  /*35e0*/  ISETP.GT.U32.AND P3, PT, R4, R46, PT ;  /* 0x0000002e0400720c */ /* 0x000fe20003f64070 */
[----:B------:R-:W-:Y:S01]  /*35f0*/  @!P4 IMAD.MOV R42, RZ, RZ, -R42 ;  /* 0x000000ffff2ac224 */ /* 0x000fe200078e0a2a */
[----:B------:R-:W-:Y:S01]  /*3600*/  ISETP.GE.AND P4, PT, R10, RZ, PT ;  /* 0x000000ff0a00720c */ /* 0x000fe20003f86270 */
[----:B------:R-:W-:Y:S01]  /*3610*/  IMAD.MOV R9, RZ, RZ, -R9 ;  /* 0x000000ffff097224 */ /* 0x000fe200078e0a09 */
[----:B------:R-:W-:Y:S01]  /*3620*/  LOP3.LUT R10, R6, 0xd4, RZ, 0xfc, !PT ;  /* 0x000000d4060a7812 */ /* 0x000fe200078efcff */
[----:B------:R-:W-:Y:S01]  /*3630*/  IMAD.HI.U32 R8, R5, R48, RZ ;  /* 0x0000003005087227 */ /* 0x000fe200078e00ff */
[----:B------:R-:W-:Y:S02]  /*3640*/  IABS R110, R15 ;  /* 0x0000000f006e7213 */ /* 0x000fe40000000000 */
[----:B------:R-:W-:Y:S01]  /*3650*/  IABS R114, R10 ;  /* 0x0000000a00727213 */ /* 0x000fe20000000000 */
[----:B------:R-:W-:-:S02]  /*3660*/  IMAD R118, R4, R9, R118 ;  /* 0x0000000904767224 */ /* 0x000fc400078e0276 */
[----:B------:R-:W-:Y:S01]  /*3670*/  IMAD.MOV R9, RZ, RZ, -R8 ;  /* 0x000000ffff097224 */ /* 0x000fe200078e0a08 */
[----:B------:R-:W-:Y:S01]  /*3680*/  LOP3.LUT R8, R6, 0xd8, RZ, 0xfc, !PT ;  /* 0x000000d806087812 */ /* 0x000fe200078efcff */
[----:B------:R-:W-:Y:S01]  /*3690*/  @!P1 IMAD.IADD R120, R120, 0x1, -R4 ;  /* 0x0000000178789824 */ /* 0x000fe200078e0a04 */
[----:B------:R-:W-:Y:S01]  /*36a0*/  ISETP.GE.AND P1, PT, R13, RZ, PT ;  /* 0x000000ff0d00720c */ /* 0x000fe20003f26270 */
[----:B------:R-:W-:Y:S01]  /*36b0*/  IMAD R48, R4, R9, R48 ;  /* 0x0000000904307224 */ /* 0x000fe200078e0230 */
[----:B------:R-:W-:Y:S01]  /*36c0*/  IABS R116, R8 ;  /* 0x0000000800747213 */ /* 0x000fe20000000000 */
[--C-:B------:R-:W-:Y:S01]  /*36d0*/  @!P5 IMAD.IADD R44, R44, 0x1, -R4.reuse ;  /* 0x000000012c2cd824 */ /* 0x100fe200078e0a04 */
[----:B------:R-:W-:Y:S01]  /*36e0*/  LOP3.LUT R9, R6, 0xd6, RZ, 0xfc, !PT ;  /* 0x000000d606097812 */ /* 0x000fe200078efcff */
[----:B------:R-:W-:Y:S01]  /*36f0*/  @!P3 IMAD.IADD R46, R46, 0x1, -R4 ;  /* 0x000000012e2eb824 */ /* 0x000fe200078e0a04 */
[----:B------:R-:W-:Y:S01]  /*3700*/  ISETP.GE.AND P3, PT, R8, RZ, PT ;  /* 0x000000ff0800720c */ /* 0x000fe20003f66270 */
[----:B------:R-:W-:Y:S01]  /*3710*/  @!P4 IMAD.MOV R120, RZ, RZ, -R120 ;  /* 0x000000ffff78c224 */ /* 0x000fe200078e0a78 */
[C---:B------:R-:W-:Y:S01]  /*3720*/  ISETP.GT.U32.AND P4, PT, R4.reuse, R48, PT ;  /* 0x000000300400720c */ /* 0x040fe20003f84070 */
[----:B------:R-:W-:Y:S01]  /*3730*/  @!P0 IMAD.MOV R44, RZ, RZ, -R44 ;  /* 0x000000ffff2c8224 */ /* 0x000fe200078e0a2c */
[----:B------:R-:W-:Y:S01]  /*3740*/  ISETP.GT.U32.AND P0, PT, R4, R46, PT ;  /* 0x0000002e0400720c */ /* 0x000fe20003f04070 */
[----:B------:R-:W-:Y:S01]  /*3750*/  IMAD.HI.U32 R8, R5, R116, RZ ;  /* 0x0000007405087227 */ /* 0x000fe200078e00ff */
[----:B------:R-:W-:-:S02]  /*3760*/  IABS R50, R9 ;  /* 0x0000000900327213 */ /* 0x000fc40000000000 */
[----:B------:R-:W-:Y:S01]  /*3770*/  ISETP.GE.AND P5, PT, R12, RZ, PT ;  /* 0x000000ff0c00720c */ /* 0x000fe20003fa6270 */
[----:B------:R-:W-:Y:S01]  /*3780*/  @!P2 IMAD.MOV R122, RZ, RZ, -R122 ;  /* 0x000000ffff7aa224 */ /* 0x000fe200078e0a7a */
[----:B------:R-:W-:Y:S01]  /*3790*/  ISETP.GT.U32.AND P2, PT, R4, R118, PT ;  /* 0x000000760400720c */ /* 0x000fe20003f44070 */
[----:B------:R-:W-:Y:S01]  /*37a0*/  IMAD.MOV R11, RZ, RZ, -R8 ;  /* 0x000000ffff0b7224 */ /* 0x000fe200078e0a08 */
[----:B------:R-:W-:Y:S01]  /*37b0*/  LOP3.LUT R12, R6, 0xd2, RZ, 0xfc, !PT ;  /* 0x000000d2060c7812 */ /* 0x000fe200078efcff */
[----:B------:R-:W-:-:S03]  /*37c0*/  IMAD.HI.U32 R8, R5, R114, RZ ;  /* 0x0000007205087227 */ /* 0x000fc600078e00ff */
[----:B------:R-:W-:Y:S01]  /*37d0*/  IABS R52, R12 ;  /* 0x0000000c00347213 */ /* 0x000fe20000000000 */
[--C-:B------:R-:W-:Y:S02]  /*37e0*/  @!P4 IMAD.IADD R48, R48, 0x1, -R4.reuse ;  /* 0x000000013030c824 */ /* 0x100fe400078e0a04 */
[----:B------:R-:W-:Y:S01]  /*37f0*/  @!P0 IMAD.IADD R46, R46, 0x1, -R4 ;  /* 0x000000012e2e8824 */ /* 0x000fe200078e0a04 */
[----:B------:R-:W-:Y:S01]  /*3800*/  ISETP.GE.AND P0, PT, R9, RZ, PT ;  /* 0x000000ff0900720c */ /* 0x000fe20003f06270 */
[C---:B------:R-:W-:Y:S01]  /*3810*/  IMAD R116, R4.reuse, R11, R116 ;  /* 0x0000000b04747224 */ /* 0x040fe200078e0274 */
[----:B------:R-:W-:Y:S01]  /*3820*/  ISETP.GT.U32.AND P4, PT, R4, R48, PT ;  /* 0x000000300400720c */ /* 0x000fe20003f84070 */
[----:B------:R-:W-:-:S04]  /*3830*/  IMAD.HI.U32 R9, R5, R50, RZ ;  /* 0x0000003205097227 */ /* 0x000fc800078e00ff */
[----:B------:R-:W-:Y:S01]  /*3840*/  @!P6 IMAD.MOV R46, RZ, RZ, -R46 ;  /* 0x000000ffff2ee224 */ /* 0x000fe200078e0a2e */
[----:B------:R-:W-:Y:S01]  /*3850*/  ISETP.GT.U32.AND P6, PT, R4, R116, PT ;  /* 0x000000740400720c */ /* 0x000fe20003fc4070 */
[----:B------:R-:W-:Y:S02]  /*3860*/  IMAD.MOV R9, RZ, RZ, -R9 ;  /* 0x000000ffff097224 */ /* 0x000fe400078e0a09 */
[----:B------:R-:W-:Y:S02]  /*3870*/  @!P2 IMAD.IADD R118, R118, 0x1, -R4 ;  /* 0x000000017676a824 */ /* 0x000fe400078e0a04 */
[C---:B------:R-:W-:Y:S02]  /*3880*/  IMAD R50, R4.reuse, R9, R50 ;  /* 0x0000000904327224 */ /* 0x040fe400078e0232 */
[----:B------:R-:W-:Y:S01]  /*3890*/  IMAD.MOV R11, RZ, RZ, -R8 ;  /* 0x000000ffff0b7224 */ /* 0x000fe200078e0a08 */
[----:B------:R-:W-:Y:S01]  /*38a0*/  ISETP.GT.U32.AND P2, PT, R4, R118, PT ;  /* 0x000000760400720c */ /* 0x000fe20003f44070 */
[----:B------:R-:W-:Y:S01]  /*38b0*/  @!P4 IMAD.IADD R48, R48, 0x1, -R4 ;  /* 0x000000013030c824 */ /* 0x000fe200078e0a04 */
[C---:B------:R-:W-:Y:S01]  /*38c0*/  ISETP.GT.U32.AND P4, PT, R4.reuse, R50, PT ;  /* 0x000000320400720c */ /* 0x040fe20003f84070 */
[----:B------:R-:W-:-:S02]  /*38d0*/  IMAD R114, R4, R11, R114 ;  /* 0x0000000b04727224 */ /* 0x000fc400078e0272 */
[----:B------:R-:W-:Y:S02]  /*38e0*/  @!P6 IMAD.IADD R116, R116, 0x1, -R4 ;  /* 0x000000017474e824 */ /* 0x000fe400078e0a04 */
[----:B------:R-:W-:Y:S01]  /*38f0*/  IMAD.HI.U32 R9, R5, R52, RZ ;  /* 0x0000003405097227 */ /* 0x000fe200078e00ff */
[----:B------:R-:W-:-:S03]  /*3900*/  ISETP.GT.U32.AND P6, PT, R4, R114, PT ;  /* 0x000000720400720c */ /* 0x000fc60003fc4070 */
[----:B------:R-:W-:Y:S02]  /*3910*/  @!P1 IMAD.MOV R48, RZ, RZ, -R48 ;  /* 0x000000ffff309224 */ /* 0x000fe400078e0a30 */
[--C-:B------:R-:W-:Y:S01]  /*3920*/  @!P2 IMAD.IADD R118, R118, 0x1, -R4.reuse ;  /* 0x000000017676a824 */ /* 0x100fe200078e0a04 */
[----:B------:R-:W-:Y:S01]  /*3930*/  ISETP.GE.AND P2, PT, R10, RZ, PT ;  /* 0x000000ff0a00720c */ /* 0x000fe20003f46270 */
[----:B------:R-:W-:Y:S02]  /*3940*/  VIADD R10, R7, 0xce ;  /* 0x000000ce070a7836 */ /* 0x000fe40000000000 */
[--C-:B------:R-:W-:Y:S01]  /*3950*/  @!P4 IMAD.IADD R50, R50, 0x1, -R4.reuse ;  /* 0x000000013232c824 */ /* 0x100fe200078e0a04 */
[----:B------:R-:W-:Y:S01]  /*3960*/  ISETP.GT.U32.AND P4, PT, R4, R116, PT ;  /* 0x000000740400720c */ /* 0x000fe20003f84070 */
[----:B------:R-:W-:Y:S01]  /*3970*/  IMAD.MOV R9, RZ, RZ, -R9 ;  /* 0x000000ffff097224 */ /* 0x000fe200078e0a09 */
[----:B------:R-:W-:Y:S01]  /*3980*/  IABS R54, R10 ;  /* 0x0000000a00367213 */ /* 0x000fe20000000000 */
[----:B------:R-:W-:Y:S01]  /*3990*/  @!P6 IMAD.IADD R114, R114, 0x1, -R4 ;  /* 0x000000017272e824 */ /* 0x000fe200078e0a04 */
[----:B------:R-:W-:Y:S01]  /*39a0*/  ISETP.GT.U32.AND P1, PT, R4, R50, PT ;  /* 0x000000320400720c */ /* 0x000fe20003f24070 */
[----:B------:R-:W-:-:S03]  /*39b0*/  IMAD.HI.U32 R8, R5, R112, RZ ;  /* 0x0000007005087227 */ /* 0x000fc600078e00ff */
[C---:B------:R-:W-:Y:S01]  /*39c0*/  ISETP.GT.U32.AND P6, PT, R4.reuse, R114, PT ;  /* 0x000000720400720c */ /* 0x040fe20003fc4070 */
[----:B------:R-:W-:Y:S02]  /*39d0*/  IMAD R52, R4, R9, R52 ;  /* 0x0000000904347224 */ /* 0x000fe400078e0234 */
[----:B------:R-:W-:-:S04]  /*39e0*/  IMAD.HI.U32 R9, R5, R54, RZ ;  /* 0x0000003605097227 */ /* 0x000fc800078e00ff */
[----:B------:R-:W-:Y:S02]  /*39f0*/  IMAD.MOV R11, RZ, RZ, -R8 ;  /* 0x000000ffff0b7224 */ /* 0x000fe400078e0a08 */
[----:B------:R-:W-:Y:S02]  /*3a00*/  IMAD.MOV R9, RZ, RZ, -R9 ;  /* 0x000000ffff097224 */ /* 0x000fe400078e0a09 */
[C---:B------:R-:W-:Y:S02]  /*3a10*/  IMAD R112, R4.reuse, R11, R112 ;  /* 0x0000000b04707224 */ /* 0x040fe400078e0270 */
[----:B------:R-:W-:Y:S02]  /*3a20*/  IMAD R54, R4, R9, R54 ;  /* 0x0000000904367224 */ /* 0x000fe400078e0236 */
[--C-:B------:R-:W-:Y:S01]  /*3a30*/  @!P1 IMAD.IADD R50, R50, 0x1, -R4.reuse ;  /* 0x0000000132329824 */ /* 0x100fe200078e0a04 */
[----:B------:R-:W-:Y:S01]  /*3a40*/  ISETP.GT.U32.AND P1, PT, R4, R112, PT ;  /* 0x000000700400720c */ /* 0x000fe20003f24070 */
[----:B------:R-:W-:Y:S01]  /*3a50*/  @!P6 IMAD.IADD R114, R114, 0x1, -R4 ;  /* 0x000000017272e824 */ /* 0x000fe200078e0a04 */
[----:B------:R-:W-:Y:S01]  /*3a60*/  ISETP.GT.U32.AND P6, PT, R4, R54, PT ;  /* 0x000000360400720c */ /* 0x000fe20003fc4070 */
[----:B------:R-:W-:-:S04]  /*3a70*/  IMAD.HI.U32 R9, R5, R56, RZ ;  /* 0x0000003805097227 */ /* 0x000fc800078e00ff */
[----:B------:R-:W-:Y:S01]  /*3a80*/  @!P5 IMAD.MOV R118, RZ, RZ, -R118 ;  /* 0x000000ffff76d224 */ /* 0x000fe200078e0a76 */
[----:B------:R-:W-:Y:S01]  /*3a90*/  ISETP.GE.AND P5, PT, R10, RZ, PT ;  /* 0x000000ff0a00720c */ /* 0x000fe20003fa6270 */
[----:B------:R-:W-:-:S04]  /*3aa0*/  IMAD.HI.U32 R10, R5, R108, RZ ;  /* 0x0000006c050a7227 */ /* 0x000fc800078e00ff */
[--C-:B------:R-:W-:Y:S02]  /*3ab0*/  @!P1 IMAD.IADD R112, R112, 0x1, -R4.reuse ;  /* 0x0000000170709824 */ /* 0x100fe400078e0a04 */
[--C-:B------:R-:W-:Y:S02]  /*3ac0*/  @!P6 IMAD.IADD R54, R54, 0x1, -R4.reuse ;  /* 0x000000013636e824 */ /* 0x100fe400078e0a04 */
[----:B------:R-:W-:Y:S01]  /*3ad0*/  IMAD.MOV R9, RZ, RZ, -R9 ;  /* 0x000000ffff097224 */ /* 0x000fe200078e0a09 */
[----:B------:R-:W-:Y:S01]  /*3ae0*/  ISETP.GT.U32.AND P6, PT, R4, R112, PT ;  /* 0x000000700400720c */ /* 0x000fe20003fc4070 */
[----:B------:R-:W-:Y:S01]  /*3af0*/  @!P4 IMAD.IADD R116, R116, 0x1, -R4 ;  /* 0x000000017474c824 */ /* 0x000fe200078e0a04 */
[----:B------:R-:W-:Y:S01]  /*3b00*/  ISETP.GT.U32.AND P4, PT, R4, R52, PT ;  /* 0x000000340400720c */ /* 0x000fe20003f84070 */
[----:B------:R-:W-:Y:S01]  /*3b10*/  IMAD.MOV R13, RZ, RZ, -R10 ;  /* 0x000000ffff0d7224 */ /* 0x000fe200078e0a0a */
[----:B------:R-:W-:Y:S01]  /*3b20*/  LOP3.LUT R10, R6, 0xc6, RZ, 0xfc, !PT ;  /* 0x000000c6060a7812 */ /* 0x000fe200078efcff */
[----:B------:R-:W-:-:S02]  /*3b30*/  IMAD R56, R4, R9, R56 ;  /* 0x0000000904387224 */ /* 0x000fc400078e0238 */
[C---:B------:R-:W-:Y:S01]  /*3b40*/  IMAD R108, R4.reuse, R13, R108 ;  /* 0x0000000d046c7224 */ /* 0x040fe200078e026c */
[----:B------:R-:W-:Y:S01]  /*3b50*/  IABS R58, R10 ;  /* 0x0000000a003a7213 */ /* 0x000fe20000000000 */
[----:B------:R-:W-:Y:S01]  /*3b60*/  @!P2 IMAD.MOV R114, RZ, RZ, -R114 ;  /* 0x000000ffff72a224 */ /* 0x000fe200078e0a72 */
[----:B------:R-:W-:Y:S01]  /*3b70*/  ISETP.GT.U32.AND P2, PT, R4, R56, PT ;  /* 0x000000380400720c */ /* 0x000fe20003f44070 */
[----:B------:R-:W-:Y:S01]  /*3b80*/  IMAD.HI.U32 R8, R5, R110, RZ ;  /* 0x0000006e05087227 */ /* 0x000fe200078e00ff */
[----:B------:R-:W-:-:S03]  /*3b90*/  LOP3.LUT R13, R6, 0xc0, RZ, 0xfc, !PT ;  /* 0x000000c0060d7812 */ /* 0x000fc600078efcff */
[--C-:B------:R-:W-:Y:S01]  /*3ba0*/  @!P6 IMAD.IADD R112, R112, 0x1, -R4.reuse ;  /* 0x000000017070e824 */ /* 0x100fe200078e0a04 */
[----:B------:R-:W-:Y:S01]  /*3bb0*/  ISETP.GT.U32.AND P6, PT, R4, R108, PT ;  /* 0x0000006c0400720c */ /* 0x000fe20003fc4070 */
[----:B------:R-:W-:Y:S01]  /*3bc0*/  @!P4 IMAD.IADD R52, R52, 0x1, -R4 ;  /* 0x000000013434c824 */ /* 0x000fe200078e0a04 */
[----:B------:R-:W-:Y:S01]  /*3bd0*/  ISETP.GE.AND P4, PT, R12, RZ, PT ;  /* 0x000000ff0c00720c */ /* 0x000fe20003f86270 */
[----:B------:R-:W-:Y:S01]  /*3be0*/  IMAD.MOV R11, RZ, RZ, -R8 ;  /* 0x000000ffff0b7224 */ /* 0x000fe200078e0a08 */
[----:B------:R-:W-:Y:S01]  /*3bf0*/  LOP3.LUT R12, R6, 0xc4, RZ, 0xfc, !PT ;  /* 0x000000c4060c7812 */ /* 0x000fe200078efcff */
[----:B------:R-:W-:Y:S01]  /*3c00*/  @!P3 IMAD.MOV R116, RZ, RZ, -R116 ;  /* 0x000000ffff74b224 */ /* 0x000fe200078e0a74 */
[----:B------:R-:W-:Y:S01]  /*3c10*/  ISETP.GT.U32.AND P1, PT, R4, R52, PT ;  /* 0x000000340400720c */ /* 0x000fe20003f24070 */
[----:B------:R-:W-:Y:S01]  /*3c20*/  @!P2 IMAD.IADD R56, R56, 0x1, -R4 ;  /* 0x000000013838a824 */ /* 0x000fe200078e0a04 */
[----:B------:R-:W-:Y:S01]  /*3c30*/  IABS R106, R12 ;  /* 0x0000000c006a7213 */ /* 0x000fe20000000000 */
[C---:B------:R-:W-:Y:S01]  /*3c40*/  IMAD R110, R4.reuse, R11, R110 ;  /* 0x0000000b046e7224 */ /* 0x040fe200078e026e */
[----:B------:R-:W-:Y:S01]  /*3c50*/  ISETP.GT.U32.AND P3, PT, R4, R54, PT ;  /* 0x000000360400720c */ /* 0x000fe20003f64070 */
[----:B------:R-:W-:Y:S01]  /*3c60*/  @!P0 IMAD.MOV R50, RZ, RZ, -R50 ;  /* 0x000000ffff328224 */ /* 0x000fe200078e0a32 */
[----:B------:R-:W-:Y:S01]  /*3c70*/  IABS R104, R13 ;  /* 0x0000000d00687213 */ /* 0x000fe20000000000 */
[----:B------:R-:W-:Y:S01]  /*3c80*/  @!P6 IMAD.IADD R108, R108, 0x1, -R4 ;  /* 0x000000016c6ce824 */ /* 0x000fe200078e0a04 */
[C---:B------:R-:W-:Y:S01]  /*3c90*/  ISETP.GT.U32.AND P6, PT, R4.reuse, R56, PT ;  /* 0x000000380400720c */ /* 0x040fe20003fc4070 */
[----:B------:R-:W-:Y:S01]  /*3ca0*/  IMAD.HI.U32 R9, R5, R106, RZ ;  /* 0x0000006a05097227 */ /* 0x000fe200078e00ff */
[----:B------:R-:W-:-:S02]  /*3cb0*/  ISETP.GT.U32.AND P0, PT, R4, R110, PT ;  /* 0x0000006e0400720c */ /* 0x000fc40003f04070 */
[----:B------:R-:W-:Y:S01]  /*3cc0*/  ISETP.GE.AND P2, PT, R18, RZ, PT ;  /* 0x000000ff1200720c */ /* 0x000fe20003f46270 */
[----:B------:R-:W-:Y:S02]  /*3cd0*/  IMAD.MOV R9, RZ, RZ, -R9 ;  /* 0x000000ffff097224 */ /* 0x000fe400078e0a09 */
[----:B------:R-:W-:-:S04]  /*3ce0*/  IMAD.HI.U32 R8, R5, R58, RZ ;  /* 0x0000003a05087227 */ /* 0x000fc800078e00ff */
[----:B------:R-:W-:Y:S02]  /*3cf0*/  IMAD R106, R4, R9, R106 ;  /* 0x00000009046a7224 */ /* 0x000fe400078e026a */
[----:B------:R-:W-:Y:S02]  /*3d00*/  @!P6 IMAD.IADD R56, R56, 0x1, -R4 ;  /* 0x000000013838e824 */ /* 0x000fe400078e0a04 */
[----:B------:R-:W-:Y:S01]  /*3d10*/  IMAD.MOV R11, RZ, RZ, -R8 ;  /* 0x000000ffff0b7224 */ /* 0x000fe200078e0a08 */
[----:B------:R-:W-:Y:S01]  /*3d20*/  ISETP.GT.U32.AND P6, PT, R4, R106, PT ;  /* 0x0000006a0400720c */ /* 0x000fe20003fc4070 */
[--C-:B------:R-:W-:Y:S01]  /*3d30*/  @!P1 IMAD.IADD R52, R52, 0x1, -R4.reuse ;  /* 0x0000000134349824 */ /* 0x100fe200078e0a04 */
[----:B------:R-:W-:Y:S01]  /*3d40*/  ISETP.GE.AND P1, PT, R14, RZ, PT ;  /* 0x000000ff0e00720c */ /* 0x000fe20003f26270 */
[--C-:B------:R-:W-:Y:S01]  /*3d50*/  @!P3 IMAD.IADD R54, R54, 0x1, -R4.reuse ;  /* 0x000000013636b824 */ /* 0x100fe200078e0a04 */
[----:B------:R-:W-:Y:S01]  /*3d60*/  ISETP.GE.AND P3, PT, R15, RZ, PT ;  /* 0x000000ff0f00720c */ /* 0x000fe20003f66270 */
[----:B------:R-:W-:Y:S01]  /*3d70*/  @!P0 IMAD.IADD R110, R110, 0x1, -R4 ;  /* 0x000000016e6e8824 */ /* 0x000fe200078e0a04 */
[----:B------:R-:W-:Y:S01]  /*3d80*/  ISETP.GE.AND P0, PT, R17, RZ, PT ;  /* 0x000000ff1100720c */ /* 0x000fe20003f06270 */
[----:B------:R-:W-:Y:S01]  /*3d90*/  IMAD R58, R4, R11, R58 ;  /* 0x0000000b043a7224 */ /* 0x000fe200078e023a */
[----:B------:R-:W-:Y:S01]  /*3da0*/  LOP3.LUT R11, R6, 0xc2, RZ, 0xfc, !PT ;  /* 0x000000c2060b7812 */ /* 0x000fe200078efcff */
[----:B------:R-:W-:Y:S01]  /*3db0*/  @!P4 IMAD.MOV R52, RZ, RZ, -R52 ;  /* 0x000000ffff34c224 */ /* 0x000fe200078e0a34 */
[----:B------:R-:W-:Y:S01]  /*3dc0*/  ISETP.GT.U32.AND P4, PT, R4, R110, PT ;  /* 0x0000006e0400720c */ /* 0x000fe20003f84070 */
[----:B------:R-:W-:Y:S01]  /*3dd0*/  @!P5 IMAD.MOV R54, RZ, RZ, -R54 ;  /* 0x000000ffff36d224 */ /* 0x000fe200078e0a36 */
[----:B------:R-:W-:Y:S01]  /*3de0*/  IABS R60, R11 ;  /* 0x0000000b003c7213 */ /* 0x000fe20000000000 */
[----:B------:R-:W-:Y:S01]  /*3df0*/  @!P6 IMAD.IADD R106, R106, 0x1, -R4 ;  /* 0x000000016a6ae824 */ /* 0x000fe200078e0a04 */
[C---:B------:R-:W-:Y:S01]  /*3e00*/  ISETP.GT.U32.AND P5, PT, R4.reuse, R58, PT ;  /* 0x0000003a0400720c */ /* 0x040fe20003fa4070 */
[----:B------:R-:W-:Y:S01]  /*3e10*/  @!P1 IMAD.MOV R112, RZ, RZ, -R112 ;  /* 0x000000ffff709224 */ /* 0x000fe200078e0a70 */
[C---:B------:R-:W-:Y:S01]  /*3e20*/  ISETP.GT.U32.AND P1, PT, R4.reuse, R108, PT ;  /* 0x0000006c0400720c */ /* 0x040fe20003f24070 */
[----:B------:R-:W-:Y:S01]  /*3e30*/  IMAD.HI.U32 R8, R5, R60, RZ ;  /* 0x0000003c05087227 */ /* 0x000fe200078e00ff */
[----:B------:R-:W-:-:S02]  /*3e40*/  ISETP.GT.U32.AND P6, PT, R4, R106, PT ;  /* 0x0000006a0400720c */ /* 0x000fc40003fc4070 */
[C---:B------:R-:W-:Y:S01]  /*3e50*/  LOP3.LUT R14, R6.reuse, 0xb2, RZ, 0xfc, !PT ;  /* 0x000000b2060e7812 */ /* 0x040fe200078efcff */
[----:B------:R-:W-:Y:S01]  /*3e60*/  IMAD.MOV R9, RZ, RZ, -R8 ;  /* 0x000000ffff097224 */ /* 0x000fe200078e0a08 */
[----:B------:R-:W-:Y:S01]  /*3e70*/  LOP3.LUT R15, R6, 0xb0, RZ, 0xfc, !PT ;  /* 0x000000b0060f7812 */ /* 0x000fe200078efcff */
[----:B------:R-:W-:Y:S01]  /*3e80*/  IMAD.HI.U32 R8, R5, R104, RZ ;  /* 0x0000006805087227 */ /* 0x000fe200078e00ff */
[----:B------:R-:W-:Y:S02]  /*3e90*/  IABS R68, R14 ;  /* 0x0000000e00447213 */ /* 0x000fe40000000000 */
[----:B------:R-:W-:Y:S01]  /*3ea0*/  IABS R96, R15 ;  /* 0x0000000f00607213 */ /* 0x000fe20000000000 */
[--C-:B------:R-:W-:Y:S01]  /*3eb0*/  @!P4 IMAD.IADD R110, R110, 0x1, -R4.reuse ;  /* 0x000000016e6ec824 */ /* 0x100fe200078e0a04 */
[----:B------:R-:W-:Y:S01]  /*3ec0*/  ISETP.GE.AND P4, PT, R10, RZ, PT ;  /* 0x000000ff0a00720c */ /* 0x000fe20003f86270 */
[----:B------:R-:W-:Y:S01]  /*3ed0*/  @!P5 IMAD.IADD R58, R58, 0x1, -R4 ;  /* 0x000000013a3ad824 */ /* 0x000fe200078e0a04 */
[----:B------:R-:W-:Y:S01]  /*3ee0*/  LOP3.LUT R10, R6, 0xba, RZ, 0xfc, !PT ;  /* 0x000000ba060a7812 */ /* 0x000fe200078efcff */
[C---:B------:R-:W-:Y:S01]  /*3ef0*/  IMAD R60, R4.reuse, R9, R60 ;  /* 0x00000009043c7224 */ /* 0x040fe200078e023c */
[----:B------:R-:W-:Y:S01]  /*3f00*/  ISETP.GE.AND P5, PT, R11, RZ, PT ;  /* 0x000000ff0b00720c */ /* 0x000fe20003fa6270 */
[----:B------:R-:W-:Y:S01]  /*3f10*/  IMAD.MOV R9, RZ, RZ, -R8 ;  /* 0x000000ffff097224 */ /* 0x000fe200078e0a08 */
[----:B------:R-:W-:Y:S01]  /*3f20*/  IABS R64, R10 ;  /* 0x0000000a00407213 */ /* 0x000fe20000000000 */
[----:B------:R-:W-:Y:S01]  /*3f30*/  @!P3 IMAD.MOV R110, RZ, RZ, -R110 ;  /* 0x000000ffff6eb224 */ /* 0x000fe200078e0a6e */
[C---:B------:R-:W-:Y:S01]  /*3f40*/  ISETP.GT.U32.AND P3, PT, R4.reuse, R58, PT ;  /* 0x0000003a0400720c */ /* 0x040fe20003f64070 */
[----:B------:R-:W-:Y:S01]  /*3f50*/  IMAD R104, R4, R9, R104 ;  /* 0x0000000904687224 */ /* 0x000fe200078e0268 */
[----:B------:R-:W-:Y:S01]  /*3f60*/  LOP3.LUT R17, R6, 0x2a, RZ, 0xfc, !PT ;  /* 0x0000002a06117812 */ /* 0x000fe200078efcff */
[----:B------:R-:W-:-:S02]  /*3f70*/  @!P6 IMAD.IADD R106, R106, 0x1, -R4 ;  /* 0x000000016a6ae824 */ /* 0x000fc400078e0a04 */
[----:B------:R-:W-:Y:S01]  /*3f80*/  VIADD R8, R7, 0xbe ;  /* 0x000000be07087836 */ /* 0x000fe20000000000 */
[C---:B------:R-:W-:Y:S01]  /*3f90*/  ISETP.GT.U32.AND P6, PT, R4.reuse, R104, PT ;  /* 0x000000680400720c */ /* 0x040fe20003fc4070 */
[----:B------:R-:W-:Y:S01]  /*3fa0*/  @!P0 IMAD.MOV R56, RZ, RZ, -R56 ;  /* 0x000000ffff388224 */ /* 0x000fe200078e0a38 */
[----:B------:R-:W-:Y:S01]  /*3fb0*/  ISETP.GT.U32.AND P0, PT, R4, R60, PT ;  /* 0x0000003c0400720c */ /* 0x000fe20003f04070 */
[--C-:B------:R-:W-:Y:S01]  /*3fc0*/  @!P1 IMAD.IADD R108, R108, 0x1, -R4.reuse ;  /* 0x000000016c6c9824 */ /* 0x100fe200078e0a04 */
[----:B------:R-:W-:Y:S01]  /*3fd0*/  IABS R62, R8 ;  /* 0x00000008003e7213 */ /* 0x000fe20000000000 */
[----:B------:R-:W-:Y:S01]  /*3fe0*/  IMAD R25, R25, UR5, RZ ;  /* 0x0000000519197c24 */ /* 0x000fe2000f8e02ff */
[----:B------:R-:W-:Y:S01]  /*3ff0*/  ISETP.GE.AND P1, PT, R12, RZ, PT ;  /* 0x000000ff0c00720c */ /* 0x000fe20003f26270 */
[----:B------:R-:W-:Y:S01]  /*4000*/  @!P3 IMAD.IADD R58, R58, 0x1, -R4 ;  /* 0x000000013a3ab824 */ /* 0x000fe200078e0a04 */
[----:B------:R-:W-:Y:S01]  /*4010*/  ISETP.GE.AND P3, PT, R8, RZ, PT ;  /* 0x000000ff0800720c */ /* 0x000fe20003f66270 */
[----:B------:R-:W-:Y:S01]  /*4020*/  @!P2 IMAD.MOV R108, RZ, RZ, -R108 ;  /* 0x000000ffff6ca224 */ /* 0x000fe200078e0a6c */
[----:B------:R-:W-:Y:S01]  /*4030*/  LOP3.LUT R8, R6, 0xbc, RZ, 0xfc, !PT ;  /* 0x000000bc06087812 */ /* 0x000fe200078efcff */
[----:B------:R-:W-:Y:S01]  /*4040*/  @!P4 IMAD.MOV R58, RZ, RZ, -R58 ;  /* 0x000000ffff3ac224 */ /* 0x000fe200078e0a3a */
[----:B------:R-:W-:Y:S01]  /*4050*/  ISETP.GE.AND P2, PT, R13, RZ, PT ;  /* 0x000000ff0d00720c */ /* 0x000fe20003f46270 */
[--C-:B------:R-:W-:Y:S01]  /*4060*/  @!P6 IMAD.IADD R104, R104, 0x1, -R4.reuse ;  /* 0x000000016868e824 */ /* 0x100fe200078e0a04 */
[----:B------:R-:W-:Y:S01]  /*4070*/  IABS R102, R8 ;  /* 0x0000000800667213 */ /* 0x000fe20000000000 */
[----:B------:R-:W-:Y:S01]  /*4080*/  @!P0 IMAD.IADD R60, R60, 0x1, -R4 ;  /* 0x000000013c3c8824 */ /* 0x000fe200078e0a04 */
[----:B------:R-:W-:Y:S01]  /*4090*/  LOP3.LUT R12, R6, 0xb8, RZ, 0xfc, !PT ;  /* 0x000000b8060c7812 */ /* 0x000fe200078efcff */
[----:B------:R-:W-:Y:S01]  /*40a0*/  UIADD3 UR5, UR4, 0x4000, URZ ;  /* 0x0000400004057890 */ /* 0x000fe2000fffe03f */
[C---:B------:R-:W-:Y:S01]  /*40b0*/  ISETP.GT.U32.AND P4, PT, R4.reuse, R104, PT ;  /* 0x000000680400720c */ /* 0x040fe20003f84070 */
[----:B------:R-:W-:Y:S01]  /*40c0*/  IMAD.HI.U32 R9, R5, R102, RZ ;  /* 0x0000006605097227 */ /* 0x000fe200078e00ff */
[----:B------:R-:W-:-:S02]  /*40d0*/  ISETP.GT.U32.AND P6, PT, R4, R60, PT ;  /* 0x0000003c0400720c */ /* 0x000fc40003fc4070 */
[----:B------:R-:W-:Y:S01]  /*40e0*/  ISETP.GE.AND P0, PT, R8, RZ, PT ;  /* 0x000000ff0800720c */ /* 0x000fe20003f06270 */
[----:B------:R-:W-:Y:S01]  /*40f0*/  IMAD.MOV R13, RZ, RZ, -R9 ;  /* 0x000000ffff0d7224 */ /* 0x000fe200078e0a09 */
[----:B------:R-:W-:Y:S01]  /*4100*/  IABS R100, R12 ;  /* 0x0000000c00647213 */ /* 0x000fe20000000000 */
[----:B------:R-:W-:Y:S01]  /*4110*/  IMAD.HI.U32 R8, R5, R62, RZ ;  /* 0x0000003e05087227 */ /* 0x000fe200078e00ff */
[----:B------:R-:W-:-:S03]  /*4120*/  IABS R29, R17 ;  /* 0x00000011001d7213 */ /* 0x000fc60000000000 */
[----:B------:R-:W-:Y:S01]  /*4130*/  IMAD R102, R4, R13, R102 ;  /* 0x0000000d04667224 */ /* 0x000fe200078e0266 */
[----:B------:R-:W-:Y:S01]  /*4140*/  LOP3.LUT R13, R6, 0xb4, RZ, 0xfc, !PT ;  /* 0x000000b4060d7812 */ /* 0x000fe200078efcff */
[--C-:B------:R-:W-:Y:S02]  /*4150*/  @!P4 IMAD.IADD R104, R104, 0x1, -R4.reuse ;  /* 0x000000016868c824 */ /* 0x100fe400078e0a04 */
[----:B------:R-:W-:Y:S01]  /*4160*/  @!P6 IMAD.IADD R60, R60, 0x1, -R4 ;  /* 0x000000013c3ce824 */ /* 0x000fe200078e0a04 */
[----:B------:R-:W-:Y:S01]  /*4170*/  ISETP.GT.U32.AND P4, PT, R4, R102, PT ;  /* 0x000000660400720c */ /* 0x000fe20003f84070 */
[----:B------:R-:W-:Y:S01]  /*4180*/  IMAD.MOV R11, RZ, RZ, -R8 ;  /* 0x000000ffff0b7224 */ /* 0x000fe200078e0a08 */
[----:B------:R-:W-:Y:S01]  /*4190*/  ISETP.GE.AND P6, PT, R10, RZ, PT ;  /* 0x000000ff0a00720c */ /* 0x000fe20003fc6270 */
[C---:B------:R-:W-:Y:S01]  /*41a0*/  IMAD.HI.U32 R8, R5.reuse, R64, RZ ;  /* 0x0000004005087227 */ /* 0x040fe200078e00ff */
[----:B------:R-:W-:Y:S02]  /*41b0*/  LOP3.LUT R10, R6, 0xb6, RZ, 0xfc, !PT ;  /* 0x000000b6060a7812 */ /* 0x000fe400078efcff */
[----:B------:R-:W-:Y:S01]  /*41c0*/  IABS R98, R13 ;  /* 0x0000000d00627213 */ /* 0x000fe20000000000 */
[----:B------:R-:W-:Y:S01]  /*41d0*/  IMAD.HI.U32 R9, R5, R100, RZ ;  /* 0x0000006405097227 */ /* 0x000fe200078e00ff */
[----:B------:R-:W-:-:S03]  /*41e0*/  IABS R66, R10 ;  /* 0x0000000a00427213 */ /* 0x000fc60000000000 */
[----:B------:R-:W-:Y:S02]  /*41f0*/  IMAD R62, R4, R11, R62 ;  /* 0x0000000b043e7224 */ /* 0x000fe400078e023e */
[----:B------:R-:W-:Y:S02]  /*4200*/  @!P4 IMAD.IADD R102, R102, 0x1, -R4 ;  /* 0x000000016666c824 */ /* 0x000fe400078e0a04 */
[----:B------:R-:W-:Y:S02]  /*4210*/  IMAD.MOV R11, RZ, RZ, -R8 ;  /* 0x000000ffff0b7224 */ /* 0x000fe400078e0a08 */
[----:B------:R-:W-:Y:S01]  /*4220*/  IMAD.MOV R9, RZ, RZ, -R9 ;  /* 0x000000ffff097224 */ /* 0x000fe200078e0a09 */
[----:B------:R-:W-:Y:S01]  /*4230*/  ISETP.GT.U32.AND P4, PT, R4, R102, PT ;  /* 0x000000660400720c */ /* 0x000fe20003f84070 */
[----:B------:R-:W-:-:S04]  /*4240*/  IMAD.HI.U32 R8, R5, R66, RZ ;  /* 0x0000004205087227 */ /* 0x000fc800078e00ff */
[C---:B------:R-:W-:Y:S02]  /*4250*/  IMAD R64, R4.reuse, R11, R64 ;  /* 0x0000000b04407224 */ /* 0x040fe400078e0240 */
[C---:B------:R-:W-:Y:S02]  /*4260*/  IMAD R100, R4.reuse, R9, R100 ;  /* 0x0000000904647224 */ /* 0x040fe400078e0264 */
[----:B------:R-:W-:Y:S02]  /*4270*/  IMAD.MOV R11, RZ, RZ, -R8 ;  /* 0x000000ffff0b7224 */ /* 0x000fe400078e0a08 */
[----:B------:R-:W-:Y:S01]  /*4280*/  @!P2 IMAD.MOV R104, RZ, RZ, -R104 ;  /* 0x000000ffff68a224 */ /* 0x000fe200078e0a68 */
[C---:B------:R-:W-:Y:S01]  /*4290*/  ISETP.GT.U32.AND P2, PT, R4.reuse, R100, PT ;  /* 0x000000640400720c */ /* 0x040fe20003f44070 */
[----:B------:R-:W-:Y:S02]  /*42a0*/  IMAD R66, R4, R11, R66 ;  /* 0x0000000b04427224 */ /* 0x000fe400078e0242 */
[----:B------:R-:W-:-:S02]  /*42b0*/  @!P4 IMAD.IADD R102, R102, 0x1, -R4 ;  /* 0x000000016666c824 */ /* 0x000fc400078e0a04 */
[----:B------:R-:W-:Y:S01]  /*42c0*/  @!P5 IMAD.MOV R60, RZ, RZ, -R60 ;  /* 0x000000ffff3cd224 */ /* 0x000fe200078e0a3c */
[C---:B------:R-:W-:Y:S01]  /*42d0*/  ISETP.GT.U32.AND P4, PT, R4.reuse, R66, PT ;  /* 0x000000420400720c */ /* 0x040fe20003f84070 */
[----:B------:R-:W-:Y:S01]  /*42e0*/  @!P1 IMAD.MOV R106, RZ, RZ, -R106 ;  /* 0x000000ffff6a9224 */ /* 0x000fe200078e0a6a */
[C---:B------:R-:W-:Y:S01]  /*42f0*/  ISETP.GT.U32.AND P5, PT, R4.reuse, R64, PT ;  /* 0x000000400400720c */ /* 0x040fe20003fa4070 */
[----:B------:R-:W-:Y:S01]  /*4300*/  IMAD.HI.U32 R9, R5, R98, RZ ;  /* 0x0000006205097227 */ /* 0x000fe200078e00ff */
[----:B------:R-:W-:-:S03]  /*4310*/  ISETP.GT.U32.AND P1, PT, R4, R62, PT ;  /* 0x0000003e0400720c */ /* 0x000fc60003f24070 */
[----:B------:R-:W-:Y:S02]  /*4320*/  IMAD.MOV R9, RZ, RZ, -R9 ;  /* 0x000000ffff097224 */ /* 0x000fe400078e0a09 */
[----:B------:R-:W-:Y:S02]  /*4330*/  @!P2 IMAD.IADD R100, R100, 0x1, -R4 ;  /* 0x000000016464a824 */ /* 0x000fe400078e0a04 */
[----:B------:R-:W-:-:S04]  /*4340*/  IMAD.HI.U32 R8, R5, R68, RZ ;  /* 0x0000004405087227 */ /* 0x000fc800078e00ff */
[----:B------:R-:W-:Y:S02]  /*4350*/  IMAD R98, R4, R9, R98 ;  /* 0x0000000904627224 */ /* 0x000fe400078e0262 */
[----:B------:R-:W-:Y:S02]  /*4360*/  VIADD R9, R7, 0xae ;  /* 0x000000ae07097836 */ /* 0x000fe40000000000 */
[--C-:B------:R-:W-:Y:S01]  /*4370*/  @!P4 IMAD.IADD R66, R66, 0x1, -R4.reuse ;  /* 0x000000014242c824 */ /* 0x100fe200078e0a04 */
[----:B------:R-:W-:Y:S01]  /*4380*/  ISETP.GT.U32.AND P4, PT, R4, R100, PT ;  /* 0x000000640400720c */ /* 0x000fe20003f84070 */
[----:B------:R-:W-:Y:S01]  /*4390*/  @!P5 IMAD.IADD R64, R64, 0x1, -R4 ;  /* 0x000000014040d824 */ /* 0x000fe200078e0a04 */
[----:B------:R-:W-:Y:S01]  /*43a0*/  ISETP.GE.AND P2, PT, R9, RZ, PT ;  /* 0x000000ff0900720c */ /* 0x000fe20003f46270 */
[----:B------:R-:W-:Y:S01]  /*43b0*/  IMAD.MOV R11, RZ, RZ, -R8 ;  /* 0x000000ffff0b7224 */ /* 0x000fe200078e0a08 */
[----:B------:R-:W-:Y:S01]  /*43c0*/  IABS R70, R9 ;  /* 0x0000000900467213 */ /* 0x000fe20000000000 */
[----:B------:R-:W-:Y:S01]  /*43d0*/  @!P1 IMAD.IADD R62, R62, 0x1, -R4 ;  /* 0x000000013e3e9824 */ /* 0x000fe200078e0a04 */
[----:B------:R-:W-:Y:S01]  /*43e0*/  ISETP.GT.U32.AND P5, PT, R4, R64, PT ;  /* 0x000000400400720c */ /* 0x000fe20003fa4070 */
[----:B------:R-:W-:-:S03]  /*43f0*/  IMAD.HI.U32 R8, R5, R96, RZ ;  /* 0x0000006005087227 */ /* 0x000fc600078e00ff */
[----:B------:R-:W-:Y:S01]  /*4400*/  ISETP.GT.U32.AND P1, PT, R4, R62, PT ;  /* 0x0000003e0400720c */ /* 0x000fe20003f24070 */
[----:B------:R-:W-:Y:S02]  /*4410*/  IMAD.MOV R9, RZ, RZ, -R8 ;  /* 0x000000ffff097224 */ /* 0x000fe400078e0a08 */
[----:B------:R-:W-:Y:S02]  /*4420*/  @!P4 IMAD.IADD R100, R100, 0x1, -R4 ;  /* 0x000000016464c824 */ /* 0x000fe400078e0a04 */
[C---:B------:R-:W-:Y:S02]  /*4430*/  IMAD R96, R4.reuse, R9, R96 ;  /* 0x0000000904607224 */ /* 0x040fe400078e0260 */
[----:B------:R-:W-:Y:S01]  /*4440*/  IMAD R68, R4, R11, R68 ;  /* 0x0000000b04447224 */ /* 0x000fe200078e0244 */
[----:B------:R-:W-:Y:S01]  /*4450*/  LOP3.LUT R11, R6, 0xaa, RZ, 0xfc, !PT ;  /* 0x000000aa060b7812 */ /* 0x000fe200078efcff */
[----:B------:R-:W-:Y:S01]  /*4460*/  @!P5 IMAD.IADD R64, R64, 0x1, -R4 ;  /* 0x000000014040d824 */ /* 0x000fe200078e0a04 */
[C---:B------:R-:W-:Y:S01]  /*4470*/  ISETP.GT.U32.AND P4, PT, R4.reuse, R96, PT ;  /* 0x000000600400720c */ /* 0x040fe20003f84070 */
[----:B------:R-:W-:Y:S01]  /*4480*/  @!P0 IMAD.MOV R102, RZ, RZ, -R102 ;  /* 0x000000ffff668224 */ /* 0x000fe200078e0a66 */
[----:B------:R-:W-:Y:S01]  /*4490*/  ISETP.GT.U32.AND P0, PT, R4, R68, PT ;  /* 0x000000440400720c */ /* 0x000fe20003f04070 */
[----:B------:R-:W-:Y:S01]  /*44a0*/  @!P1 IMAD.IADD R62, R62, 0x1, -R4 ;  /* 0x000000013e3e9824 */ /* 0x000fe200078e0a04 */
[----:B------:R-:W-:Y:S01]  /*44b0*/  ISETP.GE.AND P1, PT, R12, RZ, PT ;  /* 0x000000ff0c00720c */ /* 0x000fe20003f26270 */
[----:B------:R-:W-:Y:S01]  /*44c0*/  @!P6 IMAD.MOV R64, RZ, RZ, -R64 ;  /* 0x000000ffff40e224 */ /* 0x000fe200078e0a40 */
[----:B------:R-:W-:Y:S01]  /*44d0*/  ISETP.GE.AND P6, PT, R10, RZ, PT ;  /* 0x000000ff0a00720c */ /* 0x000fe20003fc6270 */
[----:B------:R-:W-:Y:S01]  /*44e0*/  @!P3 IMAD.MOV R62, RZ, RZ, -R62 ;  /* 0x000000ffff3eb224 */ /* 0x000fe200078e0a3e */
[----:B------:R-:W-:Y:S01]  /*44f0*/  ISETP.GT.U32.AND P3, PT, R4, R66, PT ;  /* 0x000000420400720c */ /* 0x000fe20003f64070 */
[----:B------:R-:W-:Y:S01]  /*4500*/  IMAD.HI.U32 R8, R5, R70, RZ ;  /* 0x0000004605087227 */ /* 0x000fe200078e00ff */
[----:B------:R-:W-:-:S02]  /*4510*/  LOP3.LUT R10, R6, 0xac, RZ, 0xfc, !PT ;  /* 0x000000ac060a7812 */ /* 0x000fc400078efcff */
[----:B------:R-:W-:Y:S01]  /*4520*/  ISETP.GT.U32.AND P5, PT, R4, R98, PT ;  /* 0x000000620400720c */ /* 0x000fe20003fa4070 */
[----:B------:R-:W-:Y:S01]  /*4530*/  @!P4 IMAD.IADD R96, R96, 0x1, -R4 ;  /* 0x000000016060c824 */ /* 0x000fe200078e0a04 */
[----:B------:R-:W-:Y:S01]  /*4540*/  IABS R94, R10 ;  /* 0x0000000a005e7213 */ /* 0x000fe20000000000 */
[----:B------:R-:W-:Y:S01]  /*4550*/  IMAD.MOV R9, RZ, RZ, -R8 ;  /* 0x000000ffff097224 */ /* 0x000fe200078e0a08 */
[----:B------:R-:W-:Y:S01]  /*4560*/  IABS R72, R11 ;  /* 0x0000000b00487213 */ /* 0x000fe20000000000 */
[----:B------:R-:W-:Y:S01]  /*4570*/  @!P0 IMAD.IADD R68, R68, 0x1, -R4 ;  /* 0x0000000144448824 */ /* 0x000fe200078e0a04 */
[----:B------:R-:W-:Y:S01]  /*4580*/  ISETP.GT.U32.AND P4, PT, R4, R96, PT ;  /* 0x000000600400720c */ /* 0x000fe20003f84070 */
[----:B------:R-:W-:Y:S01]  /*4590*/  IMAD.HI.U32 R8, R5, R94, RZ ;  /* 0x0000005e05087227 */ /* 0x000fe200078e00ff */
[----:B------:R-:W-:-:S03]  /*45a0*/  LOP3.LUT R12, R6, 0xa8, RZ, 0xfc, !PT ;  /* 0x000000a8060c7812 */ /* 0x000fc600078efcff */
[C---:B------:R-:W-:Y:S01]  /*45b0*/  IMAD R70, R4.reuse, R9, R70 ;  /* 0x0000000904467224 */ /* 0x040fe200078e0246 */
[----:B------:R-:W-:Y:S01]  /*45c0*/  IABS R92, R12 ;  /* 0x0000000c005c7213 */ /* 0x000fe20000000000 */
[----:B------:R-:W-:Y:S01]  /*45d0*/  @!P1 IMAD.MOV R100, RZ, RZ, -R100 ;  /* 0x000000ffff649224 */ /* 0x000fe200078e0a64 */
[----:B------:R-:W-:Y:S01]  /*45e0*/  ISETP.GT.U32.AND P1, PT, R4, R68, PT ;  /* 0x000000440400720c */ /* 0x000fe20003f24070 */
[----:B------:R-:W-:Y:S01]  /*45f0*/  @!P3 IMAD.IADD R66, R66, 0x1, -R4 ;  /* 0x000000014242b824 */ /* 0x000fe200078e0a04 */
[----:B------:R-:W-:Y:S01]  /*4600*/  ISETP.GE.AND P3, PT, R13, RZ, PT ;  /* 0x000000ff0d00720c */ /* 0x000fe20003f66270 */
[----:B------:R-:W-:Y:S01]  /*4610*/  IMAD.MOV R9, RZ, RZ, -R8 ;  /* 0x000000ffff097224 */ /* 0x000fe200078e0a08 */
[----:B------:R-:W-:Y:S01]  /*4620*/  LOP3.LUT R13, R6, 0xa4, RZ, 0xfc, !PT ;  /* 0x000000a4060d7812 */ /* 0x000fe200078efcff */
[----:B------:R-:W-:Y:S01]  /*4630*/  @!P5 IMAD.IADD R98, R98, 0x1, -R4 ;  /* 0x000000016262d824 */ /* 0x000fe200078e0a04 */
[----:B------:R-:W-:Y:S01]  /*4640*/  ISETP.GE.AND P5, PT, R14, RZ, PT ;  /* 0x000000ff0e00720c */ /* 0x000fe20003fa6270 */
[----:B------:R-:W-:Y:S01]  /*4650*/  @!P6 IMAD.MOV R66, RZ, RZ, -R66 ;  /* 0x000000ffff42e224 */ /* 0x000fe200078e0a42 */
[C---:B------:R-:W-:Y:S01]  /*4660*/  ISETP.GT.U32.AND P6, PT, R4.reuse, R70, PT ;  /* 0x000000460400720c */ /* 0x040fe20003fc4070 */
[C---:B------:R-:W-:Y:S01]  /*4670*/  IMAD R94, R4.reuse, R9, R94 ;  /* 0x00000009045e7224 */ /* 0x040fe200078e025e */
[----:B------:R-:W-:Y:S01]  /*4680*/  ISETP.GT.U32.AND P0, PT, R4, R98, PT ;  /* 0x000000620400720c */ /* 0x000fe20003f04070 */
[----:B------:R-:W-:Y:S01]  /*4690*/  IMAD.HI.U32 R8, R5, R72, RZ ;  /* 0x0000004805087227 */ /* 0x000fe200078e00ff */
[----:B------:R-:W-:-:S02]  /*46a0*/  LOP3.LUT R14, R6, 0xa2, RZ, 0xfc, !PT ;  /* 0x000000a2060e7812 */ /* 0x000fc400078efcff */
[----:B------:R-:W-:Y:S01]  /*46b0*/  IABS R90, R13 ;  /* 0x0000000d005a7213 */ /* 0x000fe20000000000 */
[----:B------:R-:W-:Y:S01]  /*46c0*/  @!P4 IMAD.IADD R96, R96, 0x1, -R4 ;  /* 0x000000016060c824 */ /* 0x000fe200078e0a04 */
[----:B------:R-:W-:Y:S01]  /*46d0*/  ISETP.GT.U32.AND P4, PT, R4, R94, PT ;  /* 0x0000005e0400720c */ /* 0x000fe20003f84070 */
[----:B------:R-:W-:Y:S01]  /*46e0*/  IMAD.MOV R9, RZ, RZ, -R8 ;  /* 0x000000ffff097224 */ /* 0x000fe200078e0a08 */
[----:B------:R-:W-:Y:S01]  /*46f0*/  IABS R76, R14 ;  /* 0x0000000e004c7213 */ /* 0x000fe20000000000 */
[----:B------:R-:W-:Y:S01]  /*4700*/  @!P1 IMAD.IADD R68, R68, 0x1, -R4 ;  /* 0x0000000144449824 */ /* 0x000fe200078e0a04 */
[----:B------:R-:W-:Y:S01]  /*4710*/  ISETP.GE.AND P1, PT, R10, RZ, PT ;  /* 0x000000ff0a00720c */ /* 0x000fe20003f26270 */
[----:B------:R-:W-:Y:S01]  /*4720*/  IMAD R72, R4, R9, R72 ;  /* 0x0000000904487224 */ /* 0x000fe200078e0248 */
[----:B------:R-:W-:Y:S01]  /*4730*/  LOP3.LUT R10, R6, 0xa6, RZ, 0xfc, !PT ;  /* 0x000000a6060a7812 */ /* 0x000fe200078efcff */
[----:B------:R-:W-:Y:S02]  /*4740*/  @!P5 IMAD.MOV R68, RZ, RZ, -R68 ;  /* 0x000000ffff44d224 */ /* 0x000fe400078e0a44 */
[----:B------:R-:W-:Y:S01]  /*4750*/  @!P6 IMAD.IADD R70, R70, 0x1, -R4 ;  /* 0x000000014646e824 */ /* 0x000fe200078e0a04 */
[----:B------:R-:W-:Y:S01]  /*4760*/  ISETP.GT.U32.AND P5, PT, R4, R72, PT ;  /* 0x000000480400720c */ /* 0x000fe20003fa4070 */
[----:B------:R-:W-:Y:S01]  /*4770*/  IMAD.HI.U32 R8, R5, R92, RZ ;  /* 0x0000005c05087227 */ /* 0x000fe200078e00ff */
[----:B------:R-:W-:-:S02]  /*4780*/  IABS R74, R10 ;  /* 0x0000000a004a7213 */ /* 0x000fc40000000000 */
[----:B------:R-:W-:Y:S01]  /*4790*/  ISETP.GE.AND P6, PT, R11, RZ, PT ;  /* 0x000000ff0b00720c */ /* 0x000fe20003fc6270 */
[----:B------:R-:W-:Y:S01]  /*47a0*/  @!P4 IMAD.IADD R94, R94, 0x1, -R4 ;  /* 0x000000015e5ec824 */ /* 0x000fe200078e0a04 */
[----:B------:R-:W-:Y:S01]  /*47b0*/  ISETP.GT.U32.AND P4, PT, R4, R70, PT ;  /* 0x000000460400720c */ /* 0x000fe20003f84070 */
[----:B------:R-:W-:Y:S02]  /*47c0*/  IMAD.MOV R9, RZ, RZ, -R8 ;  /* 0x000000ffff097224 */ /* 0x000fe400078e0a08 */
[----:B------:R-:W-:Y:S01]  /*47d0*/  @!P0 IMAD.IADD R98, R98, 0x1, -R4 ;  /* 0x0000000162628824 */ /* 0x000fe200078e0a04 */
[----:B------:R-:W-:Y:S01]  /*47e0*/  ISETP.GE.AND P0, PT, R15, RZ, PT ;  /* 0x000000ff0f00720c */ /* 0x000fe20003f06270 */
[----:B------:R-:W-:Y:S01]  /*47f0*/  IMAD R92, R4, R9, R92 ;  /* 0x00000009045c7224 */ /* 0x000fe200078e025c */
[----:B------:R-:W-:Y:S01]  /*4800*/  LOP3.LUT R15, R6, 0x82, RZ, 0xfc, !PT ;  /* 0x00000082060f7812 */ /* 0x000fe200078efcff */
[----:B------:R-:W-:Y:S02]  /*4810*/  @!P5 IMAD.IADD R72, R72, 0x1, -R4 ;  /* 0x000000014848d824 */ /* 0x000fe400078e0a04 */
[----:B------:R-:W-:Y:S01]  /*4820*/  IMAD.HI.U32 R8, R5, R74, RZ ;  /* 0x0000004a05087227 */ /* 0x000fe200078e00ff */
[----:B------:R-:W-:-:S02]  /*4830*/  IABS R176, R15 ;  /* 0x0000000f00b07213 */ /* 0x000fc40000000000 */
[----:B------:R-:W-:Y:S01]  /*4840*/  ISETP.GT.U32.AND P5, PT, R4, R72, PT ;  /* 0x000000480400720c */ /* 0x000fe20003fa4070 */
[----:B------:R-:W-:Y:S01]  /*4850*/  @!P4 IMAD.IADD R70, R70, 0x1, -R4 ;  /* 0x000000014646c824 */ /* 0x000fe200078e0a04 */
[----:B------:R-:W-:Y:S01]  /*4860*/  ISETP.GT.U32.AND P4, PT, R4, R92, PT ;  /* 0x0000005c0400720c */ /* 0x000fe20003f84070 */
[----:B------:R-:W-:-:S04]  /*4870*/  IMAD.HI.U32 R9, R5, R90, RZ ;  /* 0x0000005a05097227 */ /* 0x000fc800078e00ff */
[----:B------:R-:W-:Y:S01]  /*4880*/  @!P3 IMAD.MOV R98, RZ, RZ, -R98 ;  /* 0x000000ffff62b224 */ /* 0x000fe200078e0a62 */
[----:B------:R-:W-:Y:S01]  /*4890*/  ISETP.GT.U32.AND P3, PT, R4, R94, PT ;  /* 0x0000005e0400720c */ /* 0x000fe20003f64070 */
[----:B------:R-:W-:Y:S02]  /*48a0*/  IMAD.MOV R11, RZ, RZ, -R8 ;  /* 0x000000ffff0b7224 */ /* 0x000fe400078e0a08 */
[----:B------:R-:W-:-:S04]  /*48b0*/  IMAD.HI.U32 R8, R5, R76, RZ ;  /* 0x0000004c05087227 */ /* 0x000fc800078e00ff */
[----:B------:R-:W-:Y:S02]  /*48c0*/  IMAD.MOV R9, RZ, RZ, -R9 ;  /* 0x000000ffff097224 */ /* 0x000fe400078e0a09 */
[C---:B------:R-:W-:Y:S02]  /*48d0*/  IMAD R74, R4.reuse, R11, R74 ;  /* 0x0000000b044a7224 */ /* 0x040fe400078e024a */
[----:B------:R-:W-:Y:S02]  /*48e0*/  IMAD.MOV R11, RZ, RZ, -R8 ;  /* 0x000000ffff0b7224 */ /* 0x000fe400078e0a08 */
[C---:B------:R-:W-:Y:S02]  /*48f0*/  IMAD R90, R4.reuse, R9, R90 ;  /* 0x00000009045a7224 */ /* 0x040fe400078e025a */
[----:B------:R-:W-:Y:S02]  /*4900*/  IMAD R76, R4, R11, R76 ;  /* 0x0000000b044c7224 */ /* 0x000fe400078e024c */
[--C-:B------:R-:W-:Y:S01]  /*4910*/  @!P5 IMAD.IADD R72, R72, 0x1, -R4.reuse ;  /* 0x000000014848d824 */ /* 0x100fe200078e0a04 */
[----:B------:R-:W-:Y:S01]  /*4920*/  ISETP.GT.U32.AND P5, PT, R4, R90, PT ;  /* 0x0000005a0400720c */ /* 0x000fe20003fa4070 */
[--C-:B------:R-:W-:Y:S01]  /*4930*/  @!P4 IMAD.IADD R92, R92, 0x1, -R4.reuse ;  /* 0x000000015c5cc824 */ /* 0x100fe200078e0a04 */
[----:B------:R-:W-:Y:S01]  /*4940*/  ISETP.GT.U32.AND P4, PT, R4, R74, PT ;  /* 0x0000004a0400720c */ /* 0x000fe20003f84070 */
[----:B------:R-:W-:Y:S01]  /*4950*/  @!P3 IMAD.IADD R94, R94, 0x1, -R4 ;  /* 0x000000015e5eb824 */ /* 0x000fe200078e0a04 */
[----:B------:R-:W-:Y:S01]  /*4960*/  ISETP.GE.AND P3, PT, R10, RZ, PT ;  /* 0x000000ff0a00720c */ /* 0x000fe20003f66270 */
[----:B------:R-:W-:Y:S01]  /*4970*/  @!P6 IMAD.MOV R72, RZ, RZ, -R72 ;  /* 0x000000ffff48e224 */ /* 0x000fe200078e0a48 */
[----:B------:R-:W-:Y:S01]  /*4980*/  ISETP.GT.U32.AND P6, PT, R4, R76, PT ;  /* 0x0000004c0400720c */ /* 0x000fe20003fc4070 */
[----:B------:R-:W-:Y:S01]  /*4990*/  @!P2 IMAD.MOV R70, RZ, RZ, -R70 ;  /* 0x000000ffff46a224 */ /* 0x000fe200078e0a46 */
[----:B------:R-:W-:Y:S01]  /*49a0*/  LOP3.LUT R10, R6, 0xa0, RZ, 0xfc, !PT ;  /* 0x000000a0060a7812 */ /* 0x000fe200078efcff */
[----:B------:R-:W-:Y:S01]  /*49b0*/  VIADD R9, R7, 0x9e ;  /* 0x0000009e07097836 */ /* 0x000fe20000000000 */
[----:B------:R-:W-:Y:S01]  /*49c0*/  ISETP.GT.U32.AND P2, PT, R4, R92, PT ;  /* 0x0000005c0400720c */ /* 0x000fe20003f44070 */
[----:B------:R-:W-:Y:S01]  /*49d0*/  @!P0 IMAD.MOV R96, RZ, RZ, -R96 ;  /* 0x000000ffff608224 */ /* 0x000fe200078e0a60 */
[----:B------:R-:W-:Y:S01]  /*49e0*/  IABS R88, R10 ;  /* 0x0000000a00587213 */ /* 0x000fe20000000000 */
[--C-:B------:R-:W-:Y:S01]  /*49f0*/  @!P5 IMAD.IADD R90, R90, 0x1, -R4.reuse ;  /* 0x000000015a5ad824 */ /* 0x100fe200078e0a04 */
[----:B------:R-:W-:Y:S01]  /*4a00*/  IABS R78, R9 ;  /* 0x00000009004e7213 */ /* 0x000fe20000000000 */
[----:B------:R-:W-:Y:S01]  /*4a10*/  @!P4 IMAD.IADD R74, R74, 0x1, -R4 ;  /* 0x000000014a4ac824 */ /* 0x000fe200078e0a04 */
[----:B------:R-:W-:Y:S01]  /*4a20*/  ISETP.GE.AND P0, PT, R12, RZ, PT ;  /* 0x000000ff0c00720c */ /* 0x000fe20003f06270 */
[----:B------:R-:W-:Y:S01]  /*4a30*/  IMAD.HI.U32 R8, R5, R88, RZ ;  /* 0x0000005805087227 */ /* 0x000fe200078e00ff */
[----:B------:R-:W-:-:S02]  /*4a40*/  LOP3.LUT R12, R6, 0x9a, RZ, 0xfc, !PT ;  /* 0x0000009a060c7812 */ /* 0x000fc400078efcff */
[----:B------:R-:W-:Y:S01]  /*4a50*/  ISETP.GT.U32.AND P5, PT, R4, R74, PT ;  /* 0x0000004a0400720c */ /* 0x000fe20003fa4070 */
[----:B------:R-:W-:Y:S01]  /*4a60*/  @!P6 IMAD.IADD R76, R76, 0x1, -R4 ;  /* 0x000000014c4ce824 */ /* 0x000fe200078e0a04 */
[----:B------:R-:W-:Y:S01]  /*4a70*/  ISETP.GT.U32.AND P6, PT, R4, R90, PT ;  /* 0x0000005a0400720c */ /* 0x000fe20003fc4070 */
[----:B------:R-:W-:Y:S01]  /*4a80*/  IMAD.MOV R11, RZ, RZ, -R8 ;  /* 0x000000ffff0b7224 */ /* 0x000fe200078e0a08 */
[----:B------:R-:W-:Y:S01]  /*4a90*/  IABS R80, R12 ;  /* 0x0000000c00507213 */ /* 0x000fe20000000000 */
[----:B------:R-:W-:Y:S01]  /*4aa0*/  IMAD.HI.U32 R8, R5, R78, RZ ;  /* 0x0000004e05087227 */ /* 0x000fe200078e00ff */
[----:B------:R-:W-:Y:S02]  /*4ab0*/  ISETP.GE.AND P4, PT, R14, RZ, PT ;  /* 0x000000ff0e00720c */ /* 0x000fe40003f86270 */
[----:B------:R-:W-:Y:S01]  /*4ac0*/  LOP3.LUT R14, R6, 0x84, RZ, 0xfc, !PT ;  /* 0x00000084060e7812 */ /* 0x000fe200078efcff */
[----:B------:R-:W-:Y:S01]  /*4ad0*/  @!P2 IMAD.IADD R92, R92, 0x1, -R4 ;  /* 0x000000015c5ca824 */ /* 0x000fe200078e0a04 */
[----:B------:R-:W-:Y:S01]  /*4ae0*/  ISETP.GE.AND P2, PT, R9, RZ, PT ;  /* 0x000000ff0900720c */ /* 0x000fe20003f46270 */
[----:B------:R-:W-:Y:S01]  /*4af0*/  IMAD.MOV R9, RZ, RZ, -R8 ;  /* 0x000000ffff097224 */ /* 0x000fe200078e0a08 */
[----:B------:R-:W-:Y:S01]  /*4b00*/  IABS R174, R14 ;  /* 0x0000000e00ae7213 */ /* 0x000fe20000000000 */
[----:B------:R-:W-:Y:S01]  /*4b10*/  IMAD R88, R4, R11, R88 ;  /* 0x0000000b04587224 */ /* 0x000fe200078e0258 */
[----:B------:R-:W-:Y:S01]  /*4b20*/  LOP3.LUT R11, R6, 0x9c, RZ, 0xfc, !PT ;  /* 0x0000009c060b7812 */ /* 0x000fe200078efcff */
[----:B------:R-:W-:-:S02]  /*4b30*/  IMAD R78, R4, R9, R78 ;  /* 0x00000009044e7224 */ /* 0x000fc400078e024e */
[--C-:B------:R-:W-:Y:S01]  /*4b40*/  @!P6 IMAD.IADD R90, R90, 0x1, -R4.reuse ;  /* 0x000000015a5ae824 */ /* 0x100fe200078e0a04 */
[----:B------:R-:W-:Y:S01]  /*4b50*/  IABS R86, R11 ;  /* 0x0000000b00567213 */ /* 0x000fe20000000000 */
[----:B------:R-:W-:Y:S01]  /*4b60*/  @!P5 IMAD.IADD R74, R74, 0x1, -R4 ;  /* 0x000000014a4ad824 */ /* 0x000fe200078e0a04 */
[C---:B------:R-:W-:Y:S01]  /*4b70*/  ISETP.GT.U32.AND P6, PT, R4.reuse, R78, PT ;  /* 0x0000004e0400720c */ /* 0x040fe20003fc4070 */
[----:B------:R-:W-:Y:S01]  /*4b80*/  @!P1 IMAD.MOV R94, RZ, RZ, -R94 ;  /* 0x000000ffff5e9224 */ /* 0x000fe200078e0a5e */
[----:B------:R-:W-:Y:S01]  /*4b90*/  ISETP.GT.U32.AND P5, PT, R4, R88, PT ;  /* 0x000000580400720c */ /* 0x000fe20003fa4070 */
[----:B------:R-:W-:Y:S01]  /*4ba0*/  IMAD.HI.U32 R8, R5, R86, RZ ;  /* 0x0000005605087227 */ /* 0x000fe200078e00ff */
[----:B------:R-:W-:Y:S02]  /*4bb0*/  ISETP.GE.AND P1, PT, R13, RZ, PT ;  /* 0x000000ff0d00720c */ /* 0x000fe40003f26270 */
[----:B------:R-:W-:Y:S01]  /*4bc0*/  LOP3.LUT R13, R6, 0x98, RZ, 0xfc, !PT ;  /* 0x00000098060d7812 */ /* 0x000fe200078efcff */
[----:B------:R-:W-:Y:S01]  /*4bd0*/  @!P0 IMAD.MOV R92, RZ, RZ, -R92 ;  /* 0x000000ffff5c8224 */ /* 0x000fe200078e0a5c */
[----:B------:R-:W-:Y:S01]  /*4be0*/  ISETP.GT.U32.AND P0, PT, R4, R76, PT ;  /* 0x0000004c0400720c */ /* 0x000fe20003f04070 */
[----:B------:R-:W-:Y:S01]  /*4bf0*/  IMAD.MOV R9, RZ, RZ, -R8 ;  /* 0x000000ffff097224 */ /* 0x000fe200078e0a08 */
[----:B------:R-:W-:Y:S01]  /*4c00*/  IABS R84, R13 ;  /* 0x0000000d00547213 */ /* 0x000fe20000000000 */
[----:B------:R-:W-:-:S02]  /*4c10*/  @!P3 IMAD.MOV R74, RZ, RZ, -R74 ;  /* 0x000000ffff4ab224 */ /* 0x000fc400078e0a4a */
[--C-:B------:R-:W-:Y:S02]  /*4c20*/  @!P6 IMAD.IADD R78, R78, 0x1, -R4.reuse ;  /* 0x000000014e4ee824 */ /* 0x100fe400078e0a04 */
[----:B------:R-:W-:Y:S01]  /*4c30*/  @!P5 IMAD.IADD R88, R88, 0x1, -R4 ;  /* 0x000000015858d824 */ /* 0x000fe200078e0a04 */
[----:B------:R-:W-:Y:S01]  /*4c40*/  ISETP.GE.AND P5, PT, R11, RZ, PT ;  /* 0x000000ff0b00720c */ /* 0x000fe20003fa6270 */
[C---:B------:R-:W-:Y:S01]  /*4c50*/  IMAD R86, R4.reuse, R9, R86 ;  /* 0x0000000904567224 */ /* 0x040fe200078e0256 */
[C---:B------:R-:W-:Y:S01]  /*4c60*/  ISETP.GT.U32.AND P6, PT, R4.reuse, R78, PT ;  /* 0x0000004e0400720c */ /* 0x040fe20003fc4070 */
[----:B------:R-:W-:Y:S01]  /*4c70*/  @!P1 IMAD.MOV R90, RZ, RZ, -R90 ;  /* 0x000000ffff5a9224 */ /* 0x000fe200078e0a5a */
[C---:B------:R-:W-:Y:S01]  /*4c80*/  ISETP.GT.U32.AND P3, PT, R4.reuse, R88, PT ;  /* 0x000000580400720c */ /* 0x040fe20003f64070 */
[----:B------:R-:W-:Y:S01]  /*4c90*/  IMAD.HI.U32 R9, R5, R84, RZ ;  /* 0x0000005405097227 */ /* 0x000fe200078e00ff */
[----:B------:R-:W-:-:S03]  /*4ca0*/  ISETP.GT.U32.AND P1, PT, R4, R86, PT ;  /* 0x000000560400720c */ /* 0x000fc60003f24070 */
[----:B------:R-:W-:Y:S01]  /*4cb0*/  @!P0 IMAD.IADD R76, R76, 0x1, -R4 ;  /* 0x000000014c4c8824 */ /* 0x000fe200078e0a04 */
[----:B------:R-:W-:Y:S01]  /*4cc0*/  ISETP.GE.AND P0, PT, R10, RZ, PT ;  /* 0x000000ff0a00720c */ /* 0x000fe20003f06270 */
[----:B------:R-:W-:Y:S01]  /*4cd0*/  IMAD.HI.U32 R8, R5, R80, RZ ;  /* 0x0000005005087227 */ /* 0x000fe200078e00ff */
[----:B------:R-:W-:-:S03]  /*4ce0*/  LOP3.LUT R10, R6, 0x96, RZ, 0xfc, !PT ;  /* 0x00000096060a7812 */ /* 0x000fc600078efcff */
[----:B------:R-:W-:Y:S01]  /*4cf0*/  IMAD.MOV R9, RZ, RZ, -R9 ;  /* 0x000000ffff097224 */ /* 0x000fe200078e0a09 */
[----:B------:R-:W-:Y:S01]  /*4d00*/  IABS R82, R10 ;  /* 0x0000000a00527213 */ /* 0x000fe20000000000 */
[----:B------:R-:W-:Y:S02]  /*4d10*/  IMAD.MOV R11, RZ, RZ, -R8 ;  /* 0x000000ffff0b7224 */ /* 0x000fe400078e0a08 */
[C---:B------:R-:W-:Y:S02]  /*4d20*/  IMAD R84, R4.reuse, R9, R84 ;  /* 0x0000000904547224 */ /* 0x040fe400078e0254 */
[----:B------:R-:W-:Y:S01]  /*4d30*/  IMAD R80, R4, R11, R80 ;  /* 0x0000000b04507224 */ /* 0x000fe200078e0250 */
[----:B------:R-:W-:Y:S01]  /*4d40*/  LOP3.LUT R11, R6, 0x94, RZ, 0xfc, !PT ;  /* 0x00000094060b7812 */ /* 0x000fe200078efcff */
[--C-:B------:R-:W-:Y:S01]  /*4d50*/  @!P6 IMAD.IADD R78, R78, 0x1, -R4.reuse ;  /* 0x000000014e4ee824 */ /* 0x100fe200078e0a04 */
[----:B------:R-:W-:Y:S01]  /*4d60*/  ISETP.GT.U32.AND P6, PT, R4, R84, PT ;  /* 0x000000540400720c */ /* 0x000fe20003fc4070 */
[--C-:B------:R-:W-:Y:S01]  /*4d70*/  @!P3 IMAD.IADD R88, R88, 0x1, -R4.reuse ;  /* 0x000000015858b824 */ /* 0x100fe200078e0a04 */
[----:B------:R-:W-:Y:S01]  /*4d80*/  IABS R158, R11 ;  /* 0x0000000b009e7213 */ /* 0x000fe20000000000 */
[----:B------:R-:W-:Y:S01]  /*4d90*/  @!P1 IMAD.IADD R86, R86, 0x1, -R4 ;  /* 0x0000000156569824 */ /* 0x000fe200078e0a04 */
[----:B------:R-:W-:Y:S01]  /*4da0*/  ISETP.GE.AND P3, PT, R12, RZ, PT ;  /* 0x000000ff0c00720c */ /* 0x000fe20003f66270 */
[----:B------:R-:W-:Y:S01]  /*4db0*/  @!P4 IMAD.MOV R76, RZ, RZ, -R76 ;  /* 0x000000ffff4cc224 */ /* 0x000fe200078e0a4c */
[C---:B------:R-:W-:Y:S01]  /*4dc0*/  ISETP.GT.U32.AND P4, PT, R4.reuse, R80, PT ;  /* 0x000000500400720c */ /* 0x040fe20003f84070 */
[----:B------:R-:W-:Y:S01]  /*4dd0*/  @!P0 IMAD.MOV R88, RZ, RZ, -R88 ;  /* 0x000000ffff588224 */ /* 0x000fe200078e0a58 */
[----:B------:R-:W-:Y:S01]  /*4de0*/  ISETP.GT.U32.AND P0, PT, R4, R86, PT ;  /* 0x000000560400720c */ /* 0x000fe20003f04070 */
[----:B------:R-:W-:Y:S01]  /*4df0*/  IMAD.HI.U32 R8, R5, R82, RZ ;  /* 0x0000005205087227 */ /* 0x000fe200078e00ff */
[----:B------:R-:W-:-:S02]  /*4e00*/  LOP3.LUT R12, R6, 0x92, RZ, 0xfc, !PT ;  /* 0x00000092060c7812 */ /* 0x000fc400078efcff */
[----:B------:R-:W-:Y:S01]  /*4e10*/  ISETP.GE.AND P1, PT, R13, RZ, PT ;  /* 0x000000ff0d00720c */ /* 0x000fe20003f26270 */
[----:B------:R-:W-:Y:S01]  /*4e20*/  IMAD.MOV R9, RZ, RZ, -R8 ;  /* 0x000000ffff097224 */ /* 0x000fe200078e0a08 */
[----:B------:R-:W-:Y:S01]  /*4e30*/  IABS R160, R12 ;  /* 0x0000000c00a07213 */ /* 0x000fe20000000000 */
[----:B------:R-:W-:Y:S01]  /*4e40*/  @!P6 IMAD.IADD R84, R84, 0x1, -R4 ;  /* 0x000000015454e824 */ /* 0x000fe200078e0a04 */
[----:B------:R-:W-:Y:S01]  /*4e50*/  LOP3.LUT R13, R6, 0x8c, RZ, 0xfc, !PT ;  /* 0x0000008c060d7812 */ /* 0x000fe200078efcff */
[----:B------:R-:W-:Y:S02]  /*4e60*/  IMAD R82, R4, R9, R82 ;  /* 0x0000000904527224 */ /* 0x000fe400078e0252 */
[--C-:B------:R-:W-:Y:S01]  /*4e70*/  @!P4 IMAD.IADD R80, R80, 0x1, -R4.reuse ;  /* 0x000000015050c824 */ /* 0x100fe200078e0a04 */
[----:B------:R-:W-:Y:S01]  /*4e80*/  ISETP.GT.U32.AND P6, PT, R4, R84, PT ;  /* 0x000000540400720c */ /* 0x000fe20003fc4070 */
[----:B------:R-:W-:Y:S01]  /*4e90*/  @!P0 IMAD.IADD R86, R86, 0x1, -R4 ;  /* 0x0000000156568824 */ /* 0x000fe200078e0a04 */
[C---:B------:R-:W-:Y:S01]  /*4ea0*/  ISETP.GT.U32.AND P0, PT, R4.reuse, R82, PT ;  /* 0x000000520400720c */ /* 0x040fe20003f04070 */
[----:B------:R-:W-:Y:S01]  /*4eb0*/  IMAD.HI.U32 R8, R5, R158, RZ ;  /* 0x0000009e05087227 */ /* 0x000fe200078e00ff */
[----:B------:R-:W-:-:S02]  /*4ec0*/  ISETP.GT.U32.AND P4, PT, R4, R80, PT ;  /* 0x000000500400720c */ /* 0x000fc40003f84070 */
[----:B------:R-:W-:Y:S01]  /*4ed0*/  IABS R166, R13 ;  /* 0x0000000d00a67213 */ /* 0x000fe20000000000 */
[----:B------:R-:W-:Y:S02]  /*4ee0*/  IMAD.MOV R9, RZ, RZ, -R8 ;  /* 0x000000ffff097224 */ /* 0x000fe400078e0a08 */
[----:B------:R-:W-:Y:S01]  /*4ef0*/  @!P2 IMAD.MOV R78, RZ, RZ, -R78 ;  /* 0x000000ffff4ea224 */ /* 0x000fe200078e0a4e */
[----:B------:R-:W-:Y:S01]  /*4f00*/  ISETP.GE.AND P2, PT, R10, RZ, PT ;  /* 0x000000ff0a00720c */ /* 0x000fe20003f46270 */
[----:B------:R-:W-:Y:S01]  /*4f10*/  IMAD R158, R4, R9, R158 ;  /* 0x00000009049e7224 */ /* 0x000fe200078e029e */
[----:B------:R-:W-:Y:S01]  /*4f20*/  LOP3.LUT R10, R6, 0x90, RZ, 0xfc, !PT ;  /* 0x00000090060a7812 */ /* 0x000fe200078efcff */
[--C-:B------:R-:W-:Y:S02]  /*4f30*/  @!P6 IMAD.IADD R84, R84, 0x1, -R4.reuse ;  /* 0x000000015454e824 */ /* 0x100fe400078e0a04 */
[----:B------:R-:W-:Y:S01]  /*4f40*/  @!P0 IMAD.IADD R82, R82, 0x1, -R4 ;  /* 0x0000000152528824 */ /* 0x000fe200078e0a04 */
[----:B------:R-:W-:Y:S01]  /*4f50*/  ISETP.GT.U32.AND P6, PT, R4, R158, PT ;  /* 0x0000009e0400720c */ /* 0x000fe20003fc4070 */
[----:B------:R-:W-:Y:S01]  /*4f60*/  IMAD.HI.U32 R8, R5, R160, RZ ;  /* 0x000000a005087227 */ /* 0x000fe200078e00ff */
[----:B------:R-:W-:-:S03]  /*4f70*/  IABS R162, R10 ;  /* 0x0000000a00a27213 */ /* 0x000fc60000000000 */
[----:B------:R-:W-:Y:S01]  /*4f80*/  @!P4 IMAD.IADD R80, R80, 0x1, -R4 ;  /* 0x000000015050c824 */ /* 0x000fe200078e0a04 */
[----:B------:R-:W-:Y:S01]  /*4f90*/  ISETP.GE.AND P4, PT, R11, RZ, PT ;  /* 0x000000ff0b00720c */ /* 0x000fe20003f86270 */
[----:B------:R-:W-:Y:S02]  /*4fa0*/  VIADD R9, R7, 0x8e ;  /* 0x0000008e07097836 */ /* 0x000fe40000000000 */
[----:B------:R-:W-:Y:S01]  /*4fb0*/  @!P5 IMAD.MOV R86, RZ, RZ, -R86 ;  /* 0x000000ffff56d224 */ /* 0x000fe200078e0a56 */
[----:B------:R-:W-:Y:S01]  /*4fc0*/  ISETP.GT.U32.AND P5, PT, R4, R82, PT ;  /* 0x000000520400720c */ /* 0x000fe20003fa4070 */
[----:B------:R-:W-:Y:S01]  /*4fd0*/  IMAD.MOV R11, RZ, RZ, -R8 ;  /* 0x000000ffff0b7224 */ /* 0x000fe200078e0a08 */
[----:B------:R-:W-:Y:S01]  /*4fe0*/  ISETP.GE.AND P0, PT, R9, RZ, PT ;  /* 0x000000ff0900720c */ /* 0x000fe20003f06270 */
[----:B------:R-:W-:Y:S01]  /*4ff0*/  IMAD.HI.U32 R8, R5, R162, RZ ;  /* 0x000000a205087227 */ /* 0x000fe200078e00ff */
[----:B------:R-:W-:-:S03]  /*5000*/  IABS R164, R9 ;  /* 0x0000000900a47213 */ /* 0x000fc60000000000 */
[----:B------:R-:W-:Y:S02]  /*5010*/  IMAD.MOV R9, RZ, RZ, -R8 ;  /* 0x000000ffff097224 */ /* 0x000fe400078e0a08 */
[----:B------:R-:W-:Y:S02]  /*5020*/  @!P6 IMAD.IADD R158, R158, 0x1, -R4 ;  /* 0x000000019e9ee824 */ /* 0x000fe400078e0a04 */
[----:B------:R-:W-:Y:S02]  /*5030*/  IMAD R162, R4, R9, R162 ;  /* 0x0000000904a27224 */ /* 0x000fe400078e02a2 */
[----:B------:R-:W-:Y:S01]  /*5040*/  @!P5 IMAD.IADD R82, R82, 0x1, -R4 ;  /* 0x000000015252d824 */ /* 0x000fe200078e0a04 */
[C---:B------:R-:W-:Y:S01]  /*5050*/  ISETP.GT.U32.AND P6, PT, R4.reuse, R158, PT ;  /* 0x0000009e0400720c */ /* 0x040fe20003fc4070 */
[C---:B------:R-:W-:Y:S01]  /*5060*/  IMAD R160, R4.reuse, R11, R160 ;  /* 0x0000000b04a07224 */ /* 0x040fe200078e02a0 */
[----:B------:R-:W-:Y:S01]  /*5070*/  ISETP.GT.U32.AND P5, PT, R4, R162, PT ;  /* 0x000000a20400720c */ /* 0x000fe20003fa4070 */
[----:B------:R-:W-:-:S02]  /*5080*/  @!P3 IMAD.MOV R80, RZ, RZ, -R80 ;  /* 0x000000ffff50b224 */ /* 0x000fc400078e0a50 */
[----:B------:R-:W-:Y:S01]  /*5090*/  @!P1 IMAD.MOV R84, RZ, RZ, -R84 ;  /* 0x000000ffff549224 */ /* 0x000fe200078e0a54 */
[----:B------:R-:W-:Y:S01]  /*50a0*/  ISETP.GT.U32.AND P3, PT, R4, R160, PT ;  /* 0x000000a00400720c */ /* 0x000fe20003f64070 */
[C---:B------:R-:W-:Y:S01]  /*50b0*/  IMAD.HI.U32 R8, R5.reuse, R164, RZ ;  /* 0x000000a405087227 */ /* 0x040fe200078e00ff */
[----:B------:R-:W-:Y:S02]  /*50c0*/  ISETP.GE.AND P1, PT, R12, RZ, PT ;  /* 0x000000ff0c00720c */ /* 0x000fe40003f26270 */
[----:B------:R-:W-:Y:S01]  /*50d0*/  LOP3.LUT R12, R6, 0x8a, RZ, 0xfc, !PT ;  /* 0x0000008a060c7812 */ /* 0x000fe200078efcff */
[----:B------:R-:W-:-:S03]  /*50e0*/  IMAD.HI.U32 R9, R5, R166, RZ ;  /* 0x000000a605097227 */ /* 0x000fc600078e00ff */
[----:B------:R-:W-:Y:S01]  /*50f0*/  IABS R168, R12 ;  /* 0x0000000c00a87213 */ /* 0x000fe20000000000 */
[--C-:B------:R-:W-:Y:S01]  /*5100*/  @!P6 IMAD.IADD R158, R158, 0x1, -R4.reuse ;  /* 0x000000019e9ee824 */ /* 0x100fe200078e0a04 */
[----:B------:R-:W-:Y:S01]  /*5110*/  ISETP.GE.AND P6, PT, R10, RZ, PT ;  /* 0x000000ff0a00720c */ /* 0x000fe20003fc6270 */
[----:B------:R-:W-:Y:S01]  /*5120*/  @!P5 IMAD.IADD R162, R162, 0x1, -R4 ;  /* 0x00000001a2a2d824 */ /* 0x000fe200078e0a04 */
[----:B------:R-:W-:Y:S01]  /*5130*/  LOP3.LUT R10, R6, 0x88, RZ, 0xfc, !PT ;  /* 0x00000088060a7812 */ /* 0x000fe200078efcff */
[----:B------:R-:W-:Y:S02]  /*5140*/  IMAD.MOV R11, RZ, RZ, -R8 ;  /* 0x000000ffff0b7224 */ /* 0x000fe400078e0a08 */
[----:B------:R-:W-:Y:S01]  /*5150*/  IMAD.MOV R9, RZ, RZ, -R9 ;  /* 0x000000ffff097224 */ /* 0x000fe200078e0a09 */
[----:B------:R-:W-:Y:S01]  /*5160*/  IABS R170, R10 ;  /* 0x0000000a00aa7213 */ /* 0x000fe20000000000 */
[----:B------:R-:W-:Y:S01]  /*5170*/  @!P2 IMAD.MOV R82, RZ, RZ, -R82 ;  /* 0x000000ffff52a224 */ /* 0x000fe200078e0a52 */
[----:B------:R-:W-:Y:S01]  /*5180*/  ISETP.GT.U32.AND P2, PT, R4, R162, PT ;  /* 0x000000a20400720c */ /* 0x000fe20003f44070 */
[----:B------:R-:W-:-:S04]  /*5190*/  IMAD.HI.U32 R8, R5, R168, RZ ;  /* 0x000000a805087227 */ /* 0x000fc800078e00ff */
[----:B------:R-:W-:Y:S01]  /*51a0*/  @!P3 IMAD.IADD R160, R160, 0x1, -R4 ;  /* 0x00000001a0a0b824 */ /* 0x000fe200078e0a04 */
[----:B------:R-:W-:Y:S01]  /*51b0*/  ISETP.GE.AND P3, PT, R13, RZ, PT ;  /* 0x000000ff0d00720c */ /* 0x000fe20003f66270 */
[----:B------:R-:W-:Y:S01]  /*51c0*/  IMAD R166, R4, R9, R166 ;  /* 0x0000000904a67224 */ /* 0x000fe200078e02a6 */
[----:B------:R-:W-:Y:S01]  /*51d0*/  LOP3.LUT R13, R6, 0x86, RZ, 0xfc, !PT ;  /* 0x00000086060d7812 */ /* 0x000fe200078efcff */
[----:B------:R-:W-:Y:S01]  /*51e0*/  IMAD.MOV R9, RZ, RZ, -R8 ;  /* 0x000000ffff097224 */ /* 0x000fe200078e0a08 */
[----:B------:R-:W-:Y:S01]  /*51f0*/  ISETP.GT.U32.AND P5, PT, R4, R160, PT ;  /* 0x000000a00400720c */ /* 0x000fe20003fa4070 */
[----:B------:R-:W-:Y:S01]  /*5200*/  IMAD.HI.U32 R8, R5, R170, RZ ;  /* 0x000000aa05087227 */ /* 0x000fe200078e00ff */
[----:B------:R-:W-:-:S03]  /*5210*/  IABS R172, R13 ;  /* 0x0000000d00ac7213 */ /* 0x000fc60000000000 */
[----:B------:R-:W-:Y:S02]  /*5220*/  IMAD R168, R4, R9, R168 ;  /* 0x0000000904a87224 */ /* 0x000fe400078e02a8 */
[----:B------:R-:W-:Y:S02]  /*5230*/  IMAD.MOV R9, RZ, RZ, -R8 ;  /* 0x000000ffff097224 */ /* 0x000fe400078e0a08 */
[----:B------:R-:W-:Y:S01]  /*5240*/  @!P2 IMAD.IADD R162, R162, 0x1, -R4 ;  /* 0x00000001a2a2a824 */ /* 0x000fe200078e0a04 */
[C---:B------:R-:W-:Y:S01]  /*5250*/  ISETP.GT.U32.AND P2, PT, R4.reuse, R168, PT ;  /* 0x000000a80400720c */ /* 0x040fe20003f44070 */
[C---:B------:R-:W-:Y:S02]  /*5260*/  IMAD R170, R4.reuse, R9, R170 ;  /* 0x0000000904aa7224 */ /* 0x040fe400078e02aa */
[C---:B------:R-:W-:Y:S02]  /*5270*/  IMAD R164, R4.reuse, R11, R164 ;  /* 0x0000000b04a47224 */ /* 0x040fe400078e02a4 */
[----:B------:R-:W-:Y:S01]  /*5280*/  @!P6 IMAD.MOV R162, RZ, RZ, -R162 ;  /* 0x000000ffffa2e224 */ /* 0x000fe200078e0aa2 */
[C---:B------:R-:W-:Y:S01]  /*5290*/  ISETP.GT.U32.AND P6, PT, R4.reuse, R170, PT ;  /* 0x000000aa0400720c */ /* 0x040fe20003fc4070 */
[----:B------:R-:W-:Y:S01]  /*52a0*/  @!P4 IMAD.MOV R158, RZ, RZ, -R158 ;  /* 0x000000ffff9ec224 */ /* 0x000fe200078e0a9e */
[----:B------:R-:W-:Y:S01]  /*52b0*/  ISETP.GT.U32.AND P4, PT, R4, R164, PT ;  /* 0x000000a40400720c */ /* 0x000fe20003f84070 */
[----:B------:R-:W-:Y:S01]  /*52c0*/  @!P5 IMAD.IADD R160, R160, 0x1, -R4 ;  /* 0x00000001a0a0d824 */ /* 0x000fe200078e0a04 */
[----:B------:R-:W-:Y:S01]  /*52d0*/  ISETP.GT.U32.AND P5, PT, R4, R166, PT ;  /* 0x000000a60400720c */ /* 0x000fe20003fa4070 */
[----:B------:R-:W-:-:S04]  /*52e0*/  IMAD.HI.U32 R8, R5, R172, RZ ;  /* 0x000000ac05087227 */ /* 0x000fc800078e00ff */
[----:B------:R-:W-:Y:S02]  /*52f0*/  IMAD.MOV R9, RZ, RZ, -R8 ;  /* 0x000000ffff097224 */ /* 0x000fe400078e0a08 */
[----:B------:R-:W-:Y:S02]  /*5300*/  @!P1 IMAD.MOV R160, RZ, RZ, -R160 ;  /* 0x000000ffffa09224 */ /* 0x000fe400078e0aa0 */
[--C-:B------:R-:W-:Y:S02]  /*5310*/  @!P6 IMAD.IADD R170, R170, 0x1, -R4.reuse ;  /* 0x00000001aaaae824 */ /* 0x100fe400078e0a04 */
[--C-:B------:R-:W-:Y:S01]  /*5320*/  @!P4 IMAD.IADD R164, R164, 0x1, -R4.reuse ;  /* 0x00000001a4a4c824 */ /* 0x100fe200078e0a04 */
[----:B------:R-:W-:Y:S01]  /*5330*/  ISETP.GE.AND P4, PT, R12, RZ, PT ;  /* 0x000000ff0c00720c */ /* 0x000fe20003f86270 */
[----:B------:R-:W-:Y:S01]  /*5340*/  @!P5 IMAD.IADD R166, R166, 0x1, -R4 ;  /* 0x00000001a6a6d824 */ /* 0x000fe200078e0a04 */
[C---:B------:R-:W-:Y:S01]  /*5350*/  ISETP.GT.U32.AND P6, PT, R4.reuse, R170, PT ;  /* 0x000000aa0400720c */ /* 0x040fe20003fc4070 */
[C---:B------:R-:W-:Y:S01]  /*5360*/  IMAD R172, R4.reuse, R9, R172 ;  /* 0x0000000904ac7224 */ /* 0x040fe200078e02ac */
[C---:B------:R-:W-:Y:S01]  /*5370*/  ISETP.GT.U32.AND P5, PT, R4.reuse, R164, PT ;  /* 0x000000a40400720c */ /* 0x040fe20003fa4070 */
[----:B------:R-:W-:Y:S01]  /*5380*/  IMAD.HI.U32 R9, R5, R176, RZ ;  /* 0x000000b005097227 */ /* 0x000fe200078e00ff */
[----:B------:R-:W-:-:S02]  /*5390*/  ISETP.GT.U32.AND P1, PT, R4, R166, PT ;  /* 0x000000a60400720c */ /* 0x000fc40003f24070 */
[----:B------:R-:W-:Y:S01]  /*53a0*/  LOP3.LUT R12, R6, 0x7c, RZ, 0xfc, !PT ;  /* 0x0000007c060c7812 */ /* 0x000fe200078efcff */
[----:B------:R-:W-:Y:S02]  /*53b0*/  IMAD.MOV R9, RZ, RZ, -R9 ;  /* 0x000000ffff097224 */ /* 0x000fe400078e0a09 */
[----:B------:R-:W-:Y:S01]  /*53c0*/  IMAD.HI.U32 R8, R5, R174, RZ ;  /* 0x000000ae05087227 */ /* 0x000fe200078e00ff */
[----:B------:R-:W-:-:S03]  /*53d0*/  IABS R182, R12 ;  /* 0x0000000c00b67213 */ /* 0x000fc60000000000 */
[----:B------:R-:W-:Y:S02]  /*53e0*/  IMAD R176, R4, R9, R176 ;  /* 0x0000000904b07224 */ /* 0x000fe400078e02b0 */
[----:B------:R-:W-:Y:S02]  /*53f0*/  IMAD.MOV R11, RZ, RZ, -R8 ;  /* 0x000000ffff0b7224 */ /* 0x000fe400078e0a08 */
[--C-:B------:R-:W-:Y:S01]  /*5400*/  @!P6 IMAD.IADD R170, R170, 0x1, -R4.reuse ;  /* 0x00000001aaaae824 */ /* 0x100fe200078e0a04 */
[----:B------:R-:W-:Y:S01]  /*5410*/  ISETP.GT.U32.AND P6, PT, R4, R176, PT ;  /* 0x000000b00400720c */ /* 0x000fe20003fc4070 */
[--C-:B------:R-:W-:Y:S01]  /*5420*/  @!P5 IMAD.IADD R164, R164, 0x1, -R4.reuse ;  /* 0x00000001a4a4d824 */ /* 0x100fe200078e0a04 */
[----:B------:R-:W-:Y:S01]  /*5430*/  ISETP.GE.AND P5, PT, R10, RZ, PT ;  /* 0x000000ff0a00720c */ /* 0x000fe20003fa6270 */
[----:B------:R-:W-:Y:S01]  /*5440*/  @!P1 IMAD.IADD R166, R166, 0x1, -R4 ;  /* 0x00000001a6a69824 */ /* 0x000fe200078e0a04 */
[C---:B------:R-:W-:Y:S01]  /*5450*/  ISETP.GT.U32.AND P1, PT, R4.reuse, R172, PT ;  /* 0x000000ac0400720c */ /* 0x040fe20003f24070 */
[----:B------:R-:W-:Y:S01]  /*5460*/  IMAD R174, R4, R11, R174 ;  /* 0x0000000b04ae7224 */ /* 0x000fe200078e02ae */
[----:B------:R-:W-:Y:S01]  /*5470*/  LOP3.LUT R10, R6, 0x80, RZ, 0xfc, !PT ;  /* 0x00000080060a7812 */ /* 0x000fe200078efcff */
[----:B------:R-:W-:-:S02]  /*5480*/  VIADD R8, R7, 0x7e ;  /* 0x0000007e07087836 */ /* 0x000fc40000000000 */
[----:B------:R-:W-:Y:S01]  /*5490*/  @!P3 IMAD.MOV R166, RZ, RZ, -R166 ;  /* 0x000000ffffa6b224 */ /* 0x000fe200078e0aa6 */
[----:B------:R-:W-:Y:S01]  /*54a0*/  ISETP.GT.U32.AND P3, PT, R4, R174, PT ;  /* 0x000000ae0400720c */ /* 0x000fe20003f64070 */
[----:B------:R-:W-:Y:S01]  /*54b0*/  @!P2 IMAD.IADD R168, R168, 0x1, -R4 ;  /* 0x00000001a8a8a824 */ /* 0x000fe200078e0a04 */
[----:B------:R-:W-:Y:S01]  /*54c0*/  IABS R178, R10 ;  /* 0x0000000a00b27213 */ /* 0x000fe20000000000 */
[----:B------:R-:W-:Y:S01]  /*54d0*/  @!P0 IMAD.MOV R164, RZ, RZ, -R164 ;  /* 0x000000ffffa48224 */ /* 0x000fe200078e0aa4 */
[----:B------:R-:W-:Y:S01]  /*54e0*/  IABS R180, R8 ;  /* 0x0000000800b47213 */ /* 0x000fe20000000000 */
[--C-:B------:R-:W-:Y:S01]  /*54f0*/  @!P6 IMAD.IADD R176, R176, 0x1, -R4.reuse ;  /* 0x00000001b0b0e824 */ /* 0x100fe200078e0a04 */
[----:B------:R-:W-:Y:S01]  /*5500*/  ISETP.GT.U32.AND P2, PT, R4, R168, PT ;  /* 0x000000a80400720c */ /* 0x000fe20003f44070 */
[----:B------:R-:W-:Y:S01]  /*5510*/  @!P1 IMAD.IADD R172, R172, 0x1, -R4 ;  /* 0x00000001acac9824 */ /* 0x000fe200078e0a04 */
[----:B------:R-:W-:Y:S01]  /*5520*/  ISETP.GE.AND P0, PT, R8, RZ, PT ;  /* 0x000000ff0800720c */ /* 0x000fe20003f06270 */
[----:B------:R-:W-:Y:S01]  /*5530*/  IMAD.HI.U32 R8, R5, R178, RZ ;  /* 0x000000b205087227 */ /* 0x000fe200078e00ff */
[----:B------:R-:W-:-:S02]  /*5540*/  ISETP.GT.U32.AND P6, PT, R4, R176, PT ;  /* 0x000000b00400720c */ /* 0x000fc40003fc4070 */
[----:B------:R-:W-:Y:S01]  /*5550*/  ISETP.GT.U32.AND P1, PT, R4, R172, PT ;  /* 0x000000ac0400720c */ /* 0x000fe20003f24070 */
[----:B------:R-:W-:-:S04]  /*5560*/  IMAD.HI.U32 R9, R5, R180, RZ ;  /* 0x000000b405097227 */ /* 0x000fc800078e00ff */
[----:B------:R-:W-:Y:S02]  /*5570*/  IMAD.MOV R11, RZ, RZ, -R8 ;  /* 0x000000ffff0b7224 */ /* 0x000fe400078e0a08 */
[----:B------:R-:W-:Y:S02]  /*5580*/  IMAD.MOV R9, RZ, RZ, -R9 ;  /* 0x000000ffff097224 */ /* 0x000fe400078e0a09 */
[----:B------:R-:W-:-:S04]  /*5590*/  IMAD.HI.U32 R8, R5, R182, RZ ;  /* 0x000000b605087227 */ /* 0x000fc800078e00ff */
[----:B------:R-:W-:Y:S02]  /*55a0*/  @!P3 IMAD.IADD R174, R174, 0x1, -R4 ;  /* 0x00000001aeaeb824 */ /* 0x000fe400078e0a04 */
[C---:B------:R-:W-:Y:S02]  /*55b0*/  IMAD R180, R4.reuse, R9, R180 ;  /* 0x0000000904b47224 */ /* 0x040fe400078e02b4 */
[----:B------:R-:W-:Y:S01]  /*55c0*/  IMAD.MOV R9, RZ, RZ, -R8 ;  /* 0x000000ffff097224 */ /* 0x000fe200078e0a08 */
[----:B------:R-:W-:Y:S01]  /*55d0*/  ISETP.GT.U32.AND P3, PT, R4, R174, PT ;  /* 0x000000ae0400720c */ /* 0x000fe20003f64070 */
[----:B------:R-:W-:Y:S01]  /*55e0*/  @!P2 IMAD.IADD R168, R168, 0x1, -R4 ;  /* 0x00000001a8a8a824 */ /* 0x000fe200078e0a04 */
[----:B------:R-:W-:Y:S01]  /*55f0*/  ISETP.GE.AND P2, PT, R13, RZ, PT ;  /* 0x000000ff0d00720c */ /* 0x000fe20003f46270 */
[----:B------:R-:W-:Y:S01]  /*5600*/  IMAD R182, R4, R9, R182 ;  /* 0x0000000904b67224 */ /* 0x000fe200078e02b6 */
[----:B------:R-:W-:Y:S01]  /*5610*/  LOP3.LUT R13, R6, 0x74, RZ, 0xfc, !PT ;  /* 0x00000074060d7812 */ /* 0x000fe200078efcff */
[----:B------:R-:W-:Y:S01]  /*5620*/  IMAD R178, R4, R11, R178 ;  /* 0x0000000b04b27224 */ /* 0x000fe200078e02b2 */
[----:B------:R-:W-:Y:S01]  /*5630*/  LOP3.LUT R11, R6, 0x7a, RZ, 0xfc, !PT ;  /* 0x0000007a060b7812 */ /* 0x000fe200078efcff */
[----:B------:R-:W-:Y:S01]  /*5640*/  @!P6 IMAD.IADD R176, R176, 0x1, -R4 ;  /* 0x00000001b0b0e824 */ /* 0x000fe200078e0a04 */
[C---:B------:R-:W-:Y:S01]  /*5650*/  ISETP.GT.U32.AND P6, PT, R4.reuse, R182, PT ;  /* 0x000000b60400720c */ /* 0x040fe20003fc4070 */
[----:B------:R-:W-:Y:S01]  /*5660*/  @!P5 IMAD.MOV R170, RZ, RZ, -R170 ;  /* 0x000000ffffaad224 */ /* 0x000fe200078e0aaa */
[----:B------:R-:W-:Y:S01]  /*5670*/  ISETP.GT.U32.AND P5, PT, R4, R178, PT ;  /* 0x000000b20400720c */ /* 0x000fe20003fa4070 */
[--C-:B------:R-:W-:Y:S01]  /*5680*/  @!P1 IMAD.IADD R172, R172, 0x1, -R4.reuse ;  /* 0x00000001acac9824 */ /* 0x100fe200078e0a04 */
[----:B------:R-:W-:Y:S01]  /*5690*/  IABS R184, R11 ;  /* 0x0000000b00b87213 */ /* 0x000fe20000000000 */
[----:B------:R-:W-:Y:S01]  /*56a0*/  @!P3 IMAD.IADD R174, R174, 0x1, -R4 ;  /* 0x00000001aeaeb824 */ /* 0x000fe200078e0a04 */
[----:B------:R-:W-:Y:S01]  /*56b0*/  ISETP.GT.U32.AND P3, PT, R4, R180, PT ;  /* 0x000000b40400720c */ /* 0x000fe20003f64070 */
[----:B------:R-:W-:Y:S01]  /*56c0*/  @!P2 IMAD.MOV R172, RZ, RZ, -R172 ;  /* 0x000000ffffaca224 */ /* 0x000fe200078e0aac */
[----:B------:R-:W-:Y:S01]  /*56d0*/  ISETP.GE.AND P2, PT, R10, RZ, PT ;  /* 0x000000ff0a00720c */ /* 0x000fe20003f46270 */
[----:B------:R-:W-:Y:S01]  /*56e0*/  @!P4 IMAD.MOV R168, RZ, RZ, -R168 ;  /* 0x000000ffffa8c224 */ /* 0x000fe200078e0aa8 */
[----:B------:R-:W-:Y:S01]  /*56f0*/  LOP3.LUT R10, R6, 0x78, RZ, 0xfc, !PT ;  /* 0x00000078060a7812 */ /* 0x000fe200078efcff */
[----:B------:R-:W-:Y:S01]  /*5700*/  IMAD.HI.U32 R8, R5, R184, RZ ;  /* 0x000000b805087227 */ /* 0x000fe200078e00ff */
[----:B------:R-:W-:-:S02]  /*5710*/  ISETP.GE.AND P4, PT, R14, RZ, PT ;  /* 0x000000ff0e00720c */ /* 0x000fc40003f86270 */
[----:B------:R-:W-:Y:S01]  /*5720*/  IABS R186, R10 ;  /* 0x0000000a00ba7213 */ /* 0x000fe20000000000 */
[--C-:B------:R-:W-:Y:S01]  /*5730*/  @!P6 IMAD.IADD R182, R182, 0x1, -R4.reuse ;  /* 0x00000001b6b6e824 */ /* 0x100fe200078e0a04 */
[----:B------:R-:W-:Y:S01]  /*5740*/  IABS R190, R13 ;  /* 0x0000000d00be7213 */ /* 0x000fe20000000000 */
[----:B------:R-:W-:Y:S01]  /*5750*/  @!P5 IMAD.IADD R178, R178, 0x1, -R4 ;  /* 0x00000001b2b2d824 */ /* 0x000fe200078e0a04 */
[----:B------:R-:W-:Y:S01]  /*5760*/  ISETP.GE.AND P1, PT, R15, RZ, PT ;  /* 0x000000ff0f00720c */ /* 0x000fe20003f26270 */
[----:B------:R-:W-:Y:S01]  /*5770*/  IMAD.MOV R9, RZ, RZ, -R8 ;  /* 0x000000ffff097224 */ /* 0x000fe200078e0a08 */
[C---:B------:R-:W-:Y:S01]  /*5780*/  ISETP.GT.U32.AND P6, PT, R4.reuse, R182, PT ;  /* 0x000000b60400720c */ /* 0x040fe20003fc4070 */
[----:B------:R-:W-:Y:S01]  /*5790*/  IMAD.HI.U32 R8, R5, R186, RZ ;  /* 0x000000ba05087227 */ /* 0x000fe200078e00ff */
[----:B------:R-:W-:Y:S02]  /*57a0*/  ISETP.GT.U32.AND P5, PT, R4, R178, PT ;  /* 0x000000b20400720c */ /* 0x000fe40003fa4070 */
[----:B------:R-:W-:Y:S01]  /*57b0*/  LOP3.LUT R14, R6, 0x72, RZ, 0xfc, !PT ;  /* 0x00000072060e7812 */ /* 0x000fe200078efcff */
[----:B------:R-:W-:Y:S01]  /*57c0*/  @!P3 IMAD.IADD R180, R180, 0x1, -R4 ;  /* 0x00000001b4b4b824 */ /* 0x000fe200078e0a04 */
[----:B------:R-:W-:Y:S01]  /*57d0*/  LOP3.LUT R15, R6, 0x2c, RZ, 0xfc, !PT ;  /* 0x0000002c060f7812 */ /* 0x000fe200078efcff */
[C---:B------:R-:W-:Y:S01]  /*57e0*/  IMAD R184, R4.reuse, R9, R184 ;  /* 0x0000000904b87224 */ /* 0x040fe200078e02b8 */
[----:B------:R-:W-:Y:S01]  /*57f0*/  IABS R192, R14 ;  /* 0x0000000e00c07213 */ /* 0x000fe20000000000 */
[----:B------:R-:W-:Y:S01]  /*5800*/  IMAD.MOV R9, RZ, RZ, -R8 ;  /* 0x000000ffff097224 */ /* 0x000fe200078e0a08 */
[----:B------:R-:W-:Y:S01]  /*5810*/  ISETP.GT.U32.AND P3, PT, R4, R180, PT ;  /* 0x000000b40400720c */ /* 0x000fe20003f64070 */
[----:B------:R-:W-:Y:S01]  /*5820*/  @!P4 IMAD.MOV R174, RZ, RZ, -R174 ;  /* 0x000000ffffaec224 */ /* 0x000fe200078e0aae */
[----:B------:R-:W-:Y:S01]  /*5830*/  ISETP.GE.AND P4, PT, R12, RZ, PT ;  /* 0x000000ff0c00720c */ /* 0x000fe20003f86270 */
[----:B------:R-:W-:Y:S01]  /*5840*/  IMAD R186, R4, R9, R186 ;  /* 0x0000000904ba7224 */ /* 0x000fe200078e02ba */
[----:B------:R-:W-:Y:S01]  /*5850*/  LOP3.LUT R12, R6, 0x76, RZ, 0xfc, !PT ;  /* 0x00000076060c7812 */ /* 0x000fe200078efcff */
[----:B------:R-:W-:-:S02]  /*5860*/  @!P6 IMAD.IADD R182, R182, 0x1, -R4 ;  /* 0x00000001b6b6e824 */ /* 0x000fc400078e0a04 */
[----:B------:R-:W-:Y:S01]  /*5870*/  @!P5 IMAD.IADD R178, R178, 0x1, -R4 ;  /* 0x00000001b2b2d824 */ /* 0x000fe200078e0a04 */
[----:B------:R-:W-:Y:S01]  /*5880*/  IABS R188, R12 ;  /* 0x0000000c00bc7213 */ /* 0x000fe20000000000 */
[C---:B------:R-:W-:Y:S01]  /*5890*/  IMAD.HI.U32 R9, R5.reuse, R190, RZ ;  /* 0x000000be05097227 */ /* 0x040fe200078e00ff */
[C---:B------:R-:W-:Y:S02]  /*58a0*/  ISETP.GT.U32.AND P6, PT, R4.reuse, R186, PT ;  /* 0x000000ba0400720c */ /* 0x040fe40003fc4070 */
[----:B------:R-:W-:Y:S01]  /*58b0*/  ISETP.GT.U32.AND P5, PT, R4, R184, PT ;  /* 0x000000b80400720c */ /* 0x000fe20003fa4070 */
[----:B------:R-:W-:-:S04]  /*58c0*/  IMAD.HI.U32 R8, R5, R188, RZ ;  /* 0x000000bc05087227 */ /* 0x000fc800078e00ff */
[----:B------:R-:W-:Y:S01]  /*58d0*/  @!P3 IMAD.IADD R180, R180, 0x1, -R4 ;  /* 0x00000001b4b4b824 */ /* 0x000fe200078e0a04 */
[----:B------:R-:W-:Y:S01]  /*58e0*/  ISETP.GE.AND P3, PT, R11, RZ, PT ;  /* 0x000000ff0b00720c */ /* 0x000fe20003f66270 */
[----:B------:R-:W-:Y:S02]  /*58f0*/  IMAD.MOV R11, RZ, RZ, -R8 ;  /* 0x000000ffff0b7224 */ /* 0x000fe400078e0a08 */
[----:B------:R-:W-:Y:S02]  /*5900*/  IMAD.MOV R9, RZ, RZ, -R9 ;  /* 0x000000ffff097224 */ /* 0x000fe400078e0a09 */
[----:B------:R-:W-:Y:S02]  /*5910*/  IMAD R188, R4, R11, R188 ;  /* 0x0000000b04bc7224 */ /* 0x000fe400078e02bc */
[--C-:B------:R-:W-:Y:S02]  /*5920*/  @!P6 IMAD.IADD R186, R186, 0x1, -R4.reuse ;  /* 0x00000001babae824 */ /* 0x100fe400078e0a04 */
[----:B------:R-:W-:Y:S01]  /*5930*/  @!P5 IMAD.IADD R184, R184, 0x1, -R4 ;  /* 0x00000001b8b8d824 */ /* 0x000fe200078e0a04 */
[----:B------:R-:W-:Y:S01]  /*5940*/  ISETP.GE.AND P5, PT, R10, RZ, PT ;  /* 0x000000ff0a00720c */ /* 0x000fe20003fa6270 */
[C---:B------:R-:W-:Y:S01]  /*5950*/  IMAD R190, R4.reuse, R9, R190 ;  /* 0x0000000904be7224 */ /* 0x040fe200078e02be */
[C---:B------:R-:W-:Y:S01]  /*5960*/  ISETP.GT.U32.AND P6, PT, R4.reuse, R186, PT ;  /* 0x000000ba0400720c */ /* 0x040fe20003fc4070 */
[----:B------:R-:W-:Y:S01]  /*5970*/  @!P2 IMAD.MOV R178, RZ, RZ, -R178 ;  /* 0x000000ffffb2a224 */ /* 0x000fe200078e0ab2 */
[----:B------:R-:W-:Y:S01]  /*5980*/  ISETP.GT.U32.AND P2, PT, R4, R188, PT ;  /* 0x000000bc0400720c */ /* 0x000fe20003f44070 */
[----:B------:R-:W-:Y:S01]  /*5990*/  IMAD.HI.U32 R8, R5, R192, RZ ;  /* 0x000000c005087227 */ /* 0x000fe200078e00ff */
[----:B------:R-:W-:-:S03]  /*59a0*/  LOP3.LUT R10, R6, 0x70, RZ, 0xfc, !PT ;  /* 0x00000070060a7812 */ /* 0x000fc600078efcff */
[----:B------:R-:W-:Y:S01]  /*59b0*/  @!P1 IMAD.MOV R176, RZ, RZ, -R176 ;  /* 0x000000ffffb09224 */ /* 0x000fe200078e0ab0 */
[C---:B------:R-:W-:Y:S01]  /*59c0*/  ISETP.GT.U32.AND P1, PT, R4.reuse, R184, PT ;  /* 0x000000b80400720c */ /* 0x040fe20003f24070 */
[----:B------:R-:W-:Y:S01]  /*59d0*/  @!P0 IMAD.MOV R180, RZ, RZ, -R180 ;  /* 0x000000ffffb48224 */ /* 0x000fe200078e0ab4 */
[C---:B------:R-:W-:Y:S01]  /*59e0*/  ISETP.GT.U32.AND P0, PT, R4.reuse, R190, PT ;  /* 0x000000be0400720c */ /* 0x040fe20003f04070 */
[----:B------:R-:W-:Y:S01]  /*59f0*/  IMAD.MOV R11, RZ, RZ, -R8 ;  /* 0x000000ffff0b7224 */ /* 0x000fe200078e0a08 */
[----:B------:R-:W-:Y:S01]  /*5a00*/  IABS R196, R10 ;  /* 0x0000000a00c47213 */ /* 0x000fe20000000000 */
[----:B------:R-:W-:Y:S02]  /*5a10*/  VIADD R9, R7, 0x6e ;  /* 0x0000006e07097836 */ /* 0x000fe40000000000 */
[----:B------:R-:W-:Y:S01]  /*5a20*/  IMAD R192, R4, R11, R192 ;  /* 0x0000000b04c07224 */ /* 0x000fe200078e02c0 */
[----:B------:R-:W-:Y:S01]  /*5a30*/  LOP3.LUT R11, R6, 0x6c, RZ, 0xfc, !PT ;  /* 0x0000006c060b7812 */ /* 0x000fe200078efcff */
[--C-:B------:R-:W-:Y:S01]  /*5a40*/  @!P6 IMAD.IADD R186, R186, 0x1, -R4.reuse ;  /* 0x00000001babae824 */ /* 0x100fe200078e0a04 */
[----:B------:R-:W-:Y:S01]  /*5a50*/  IABS R194, R9 ;  /* 0x0000000900c27213 */ /* 0x000fe20000000000 */
[--C-:B------:R-:W-:Y:S01]  /*5a60*/  @!P2 IMAD.IADD R188, R188, 0x1, -R4.reuse ;  /* 0x00000001bcbca824 */ /* 0x100fe200078e0a04 */
[----:B------:R-:W-:Y:S01]  /*5a70*/  ISETP.GT.U32.AND P6, PT, R4, R192, PT ;  /* 0x000000c00400720c */ /* 0x000fe20003fc4070 */
[--C-:B------:R-:W-:Y:S01]  /*5a80*/  @!P1 IMAD.IADD R184, R184, 0x1, -R4.reuse ;  /* 0x00000001b8b89824 */ /* 0x100fe200078e0a04 */
[----:B------:R-:W-:Y:S01]  /*5a90*/  ISETP.GE.AND P1, PT, R9, RZ, PT ;  /* 0x000000ff0900720c */ /* 0x000fe20003f26270 */
[----:B------:R-:W-:Y:S01]  /*5aa0*/  @!P0 IMAD.IADD R190, R190, 0x1, -R4 ;  /* 0x00000001bebe8824 */ /* 0x000fe200078e0a04 */
        /* <DEDUP_REMOVED lines=10> */
[----:B------:R-:W-:Y:S02]  /*5b50*/  IMAD R196, R4, R9, R196 ;  /* 0x0000000904c47224 */ /* 0x000fe400078e02c4 */
[----:B------:R-:W-:Y:S02]  /*5b60*/  IMAD.MOV R9, RZ, RZ, -R8 ;  /* 0x000000ffff097224 */ /* 0x000fe400078e0a08 */
[----:B------:R-:W-:Y:S02]  /*5b70*/  @!P6 IMAD.IADD R192, R192, 0x1, -R4 ;  /* 0x00000001c0c0e824 */ /* 0x000fe400078e0a04 */
[----:B------:R-:W-:Y:S01]  /*5b80*/  @!P4 IMAD.MOV R182, RZ, RZ, -R182 ;  /* 0x000000ffffb6c224 */ /* 0x000fe200078e0ab6 */
[----:B------:R-:W-:Y:S01]  /*5b90*/  ISETP.GE.AND P4, PT, R12, RZ, PT ;  /* 0x000000ff0c00720c */ /* 0x000fe20003f86270 */
[C---:B------:R-:W-:Y:S01]  /*5ba0*/  IMAD R194, R4.reuse, R9, R194 ;  /* 0x0000000904c27224 */ /* 0x040fe200078e02c2 */
[----:B------:R-:W-:Y:S01]  /*5bb0*/  ISETP.GT.U32.AND P6, PT, R4, R192, PT ;  /* 0x000000c00400720c */ /* 0x000fe20003fc4070 */
[--C-:B------:R-:W-:Y:S01]  /*5bc0*/  @!P2 IMAD.IADD R188, R188, 0x1, -R4.reuse ;  /* 0x00000001bcbca824 */ /* 0x100fe200078e0a04 */
[----:B------:R-:W-:Y:S01]  /*5bd0*/  ISETP.GT.U32.AND P2, PT, R4, R196, PT ;  /* 0x000000c40400720c */ /* 0x000fe20003f44070 */
[----:B------:R-:W-:Y:S01]  /*5be0*/  @!P3 IMAD.IADD R190, R190, 0x1, -R4 ;  /* 0x00000001bebeb824 */ /* 0x000fe200078e0a04 */
[----:B------:R-:W-:Y:S01]  /*5bf0*/  ISETP.GT.U32.AND P3, PT, R4, R194, PT ;  /* 0x000000c20400720c */ /* 0x000fe20003f64070 */
[----:B------:R-:W-:Y:S01]  /*5c00*/  @!P5 IMAD.MOV R186, RZ, RZ, -R186 ;  /* 0x000000ffffbad224 */ /* 0x000fe200078e0aba */
[----:B------:R-:W-:Y:S01]  /*5c10*/  ISETP.GE.AND P5, PT, R14, RZ, PT ;  /* 0x000000ff0e00720c */ /* 0x000fe20003fa6270 */
[----:B------:R-:W-:Y:S01]  /*5c20*/  IMAD.HI.U32 R8, R5, R198, RZ ;  /* 0x000000c605087227 */ /* 0x000fe200078e00ff */
[----:B------:R-:W-:-:S02]  /*5c30*/  LOP3.LUT R12, R6, 0x64, RZ, 0xfc, !PT ;  /* 0x00000064060c7812 */ /* 0x000fc400078efcff */
[----:B------:R-:W-:Y:S01]  /*5c40*/  LOP3.LUT R14, R6, 0x46, RZ, 0xfc, !PT ;  /* 0x00000046060e7812 */ /* 0x000fe200078efcff */
[----:B------:R-:W-:Y:S01]  /*5c50*/  IMAD.MOV R9, RZ, RZ, -R8 ;  /* 0x000000ffff097224 */ /* 0x000fe200078e0a08 */
[----:B------:R-:W-:Y:S01]  /*5c60*/  IABS R206, R12 ;  /* 0x0000000c00ce7213 */ /* 0x000fe20000000000 */
[----:B------:R-:W-:Y:S01]  /*5c70*/  @!P4 IMAD.MOV R188, RZ, RZ, -R188 ;  /* 0x000000ffffbcc224 */ /* 0x000fe200078e0abc */
[----:B------:R-:W-:Y:S01]  /*5c80*/  ISETP.GE.AND P4, PT, R10, RZ, PT ;  /* 0x000000ff0a00720c */ /* 0x000fe20003f86270 */
[--C-:B------:R-:W-:Y:S01]  /*5c90*/  @!P6 IMAD.IADD R192, R192, 0x1, -R4.reuse ;  /* 0x00000001c0c0e824 */ /* 0x100fe200078e0a04 */
[----:B------:R-:W-:Y:S01]  /*5ca0*/  LOP3.LUT R10, R6, 0x6a, RZ, 0xfc, !PT ;  /* 0x0000006a060a7812 */ /* 0x000fe200078efcff */
[----:B------:R-:W-:Y:S01]  /*5cb0*/  @!P2 IMAD.IADD R196, R196, 0x1, -R4 ;  /* 0x00000001c4c4a824 */ /* 0x000fe200078e0a04 */
[----:B------:R-:W-:Y:S01]  /*5cc0*/  ISETP.GE.AND P6, PT, R11, RZ, PT ;  /* 0x000000ff0b00720c */ /* 0x000fe20003fc6270 */
[----:B------:R-:W-:Y:S01]  /*5cd0*/  IMAD R198, R4, R9, R198 ;  /* 0x0000000904c67224 */ /* 0x000fe200078e02c6 */
[----:B------:R-:W-:Y:S01]  /*5ce0*/  IABS R200, R10 ;  /* 0x0000000a00c87213 */ /* 0x000fe20000000000 */
[----:B------:R-:W-:Y:S01]  /*5cf0*/  @!P3 IMAD.IADD R194, R194, 0x1, -R4 ;  /* 0x00000001c2c2b824 */ /* 0x000fe200078e0a04 */
[C---:B------:R-:W-:Y:S01]  /*5d00*/  ISETP.GT.U32.AND P2, PT, R4.reuse, R196, PT ;  /* 0x000000c40400720c */ /* 0x040fe20003f44070 */
[----:B------:R-:W-:Y:S01]  /*5d10*/  @!P5 IMAD.MOV R192, RZ, RZ, -R192 ;  /* 0x000000ffffc0d224 */ /* 0x000fe200078e0ac0 */
[C---:B------:R-:W-:Y:S01]  /*5d20*/  ISETP.GT.U32.AND P5, PT, R4.reuse, R198, PT ;  /* 0x000000c60400720c */ /* 0x040fe20003fa4070 */
[----:B------:R-:W-:Y:S01]  /*5d30*/  IMAD.HI.U32 R8, R5, R200, RZ ;  /* 0x000000c805087227 */ /* 0x000fe200078e00ff */
[----:B------:R-:W-:-:S02]  /*5d40*/  ISETP.GT.U32.AND P3, PT, R4, R194, PT ;  /* 0x000000c20400720c */ /* 0x000fc40003f64070 */
[----:B------:R-:W-:Y:S01]  /*5d50*/  LOP3.LUT R9, R6, 0x68, RZ, 0xfc, !PT ;  /* 0x0000006806097812 */ /* 0x000fe200078efcff */
[----:B------:R-:W-:Y:S01]  /*5d60*/  IMAD.MOV R11, RZ, RZ, -R8 ;  /* 0x000000ffff0b7224 */ /* 0x000fe200078e0a08 */
[----:B------:R-:W-:Y:S01]  /*5d70*/  IABS R236, R14 ;  /* 0x0000000e00ec7213 */ /* 0x000fe20000000000 */
[----:B------:R-:W-:Y:S01]  /*5d80*/  @!P0 IMAD.MOV R190, RZ, RZ, -R190 ;  /* 0x000000ffffbe8224 */ /* 0x000fe200078e0abe */
[----:B------:R-:W-:Y:S01]  /*5d90*/  ISETP.GE.AND P0, PT, R10, RZ, PT ;  /* 0x000000ff0a00720c */ /* 0x000fe20003f06270 */
[----:B------:R-:W-:Y:S01]  /*5da0*/  IMAD R200, R4, R11, R200 ;  /* 0x0000000b04c87224 */ /* 0x000fe200078e02c8 */
[----:B------:R-:W-:Y:S01]  /*5db0*/  LOP3.LUT R10, R6, 0x66, RZ, 0xfc, !PT ;  /* 0x00000066060a7812 */ /* 0x000fe200078efcff */
[--C-:B------:R-:W-:Y:S01]  /*5dc0*/  @!P2 IMAD.IADD R196, R196, 0x1, -R4.reuse ;  /* 0x00000001c4c4a824 */ /* 0x100fe200078e0a04 */
[----:B------:R-:W-:Y:S01]  /*5dd0*/  IABS R202, R9 ;  /* 0x0000000900ca7213 */ /* 0x000fe20000000000 */
[--C-:B------:R-:W-:Y:S01]  /*5de0*/  @!P5 IMAD.IADD R198, R198, 0x1, -R4.reuse ;  /* 0x00000001c6c6d824 */ /* 0x100fe200078e0a04 */
[----:B------:R-:W-:Y:S01]  /*5df0*/  IABS R204, R10 ;  /* 0x0000000a00cc7213 */ /* 0x000fe20000000000 */
[----:B------:R-:W-:Y:S01]  /*5e00*/  @!P3 IMAD.IADD R194, R194, 0x1, -R4 ;  /* 0x00000001c2c2b824 */ /* 0x000fe200078e0a04 */
[C---:B------:R-:W-:Y:S01]  /*5e10*/  ISETP.GT.U32.AND P3, PT, R4.reuse, R200, PT ;  /* 0x000000c80400720c */ /* 0x040fe20003f64070 */
[----:B------:R-:W-:Y:S01]  /*5e20*/  @!P4 IMAD.MOV R196, RZ, RZ, -R196 ;  /* 0x000000ffffc4c224 */ /* 0x000fe200078e0ac4 */
[----:B------:R-:W-:Y:S01]  /*5e30*/  ISETP.GT.U32.AND P4, PT, R4, R198, PT ;  /* 0x000000c60400720c */ /* 0x000fe20003f84070 */
[----:B------:R-:W-:Y:S01]  /*5e40*/  IMAD.HI.U32 R8, R5, R202, RZ ;  /* 0x000000ca05087227 */ /* 0x000fe200078e00ff */
[----:B------:R-:W-:-:S02]  /*5e50*/  ISETP.GE.AND P2, PT, R9, RZ, PT ;  /* 0x000000ff0900720c */ /* 0x000fc40003f46270 */
[----:B------:R-:W-:Y:S01]  /*5e60*/  ISETP.GE.AND P5, PT, R10, RZ, PT ;  /* 0x000000ff0a00720c */ /* 0x000fe20003fa6270 */
[----:B------:R-:W-:-:S04]  /*5e70*/  IMAD.HI.U32 R9, R5, R204, RZ ;  /* 0x000000cc05097227 */ /* 0x000fc800078e00ff */
[----:B------:R-:W-:Y:S02]  /*5e80*/  IMAD.MOV R11, RZ, RZ, -R8 ;  /* 0x000000ffff0b7224 */ /* 0x000fe400078e0a08 */
[----:B------:R-:W-:Y:S02]  /*5e90*/  IMAD.MOV R9, RZ, RZ, -R9 ;  /* 0x000000ffff097224 */ /* 0x000fe400078e0a09 */
[----:B------:R-:W-:Y:S02]  /*5ea0*/  IMAD R202, R4, R11, R202 ;  /* 0x0000000b04ca7224 */ /* 0x000fe400078e02ca */
[--C-:B------:R-:W-:Y:S02]  /*5eb0*/  @!P3 IMAD.IADD R200, R200, 0x1, -R4.reuse ;  /* 0x00000001c8c8b824 */ /* 0x100fe400078e0a04 */
[----:B------:R-:W-:Y:S01]  /*5ec0*/  @!P4 IMAD.IADD R198, R198, 0x1, -R4 ;  /* 0x00000001c6c6c824 */ /* 0x000fe200078e0a04 */
[C---:B------:R-:W-:Y:S01]  /*5ed0*/  ISETP.GT.U32.AND P4, PT, R4.reuse, R202, PT ;  /* 0x000000ca0400720c */ /* 0x040fe20003f84070 */
[C---:B------:R-:W-:Y:S01]  /*5ee0*/  IMAD R204, R4.reuse, R9, R204 ;  /* 0x0000000904cc7224 */ /* 0x040fe200078e02cc */
[----:B------:R-:W-:Y:S01]  /*5ef0*/  ISETP.GT.U32.AND P3, PT, R4, R200, PT ;  /* 0x000000c80400720c */ /* 0x000fe20003f64070 */
[----:B------:R-:W-:-:S02]  /*5f00*/  @!P6 IMAD.MOV R198, RZ, RZ, -R198 ;  /* 0x000000ffffc6e224 */ /* 0x000fc400078e0ac6 */
[----:B------:R-:W-:Y:S01]  /*5f10*/  IMAD.HI.U32 R10, R5, R206, RZ ;  /* 0x000000ce050a7227 */ /* 0x000fe200078e00ff */
[----:B------:R-:W-:-:S03]  /*5f20*/  ISETP.GT.U32.AND P6, PT, R4, R204, PT ;  /* 0x000000cc0400720c */ /* 0x000fc60003fc4070 */
[----:B------:R-:W-:Y:S01]  /*5f30*/  IMAD.MOV R11, RZ, RZ, -R10 ;  /* 0x000000ffff0b7224 */ /* 0x000fe200078e0a0a */
[----:B------:R-:W-:Y:S01]  /*5f40*/  LOP3.LUT R10, R6, 0x62, RZ, 0xfc, !PT ;  /* 0x00000062060a7812 */ /* 0x000fe200078efcff */
[----:B------:R-:W-:Y:S01]  /*5f50*/  @!P1 IMAD.MOV R194, RZ, RZ, -R194 ;  /* 0x000000ffffc29224 */ /* 0x000fe200078e0ac2 */
[----:B------:R-:W-:Y:S01]  /*5f60*/  ISETP.GE.AND P1, PT, R12, RZ, PT ;  /* 0x000000ff0c00720c */ /* 0x000fe20003f26270 */
[----:B------:R-:W-:Y:S01]  /*5f70*/  VIADD R8, R7, 0x5e ;  /* 0x0000005e07087836 */ /* 0x000fe20000000000 */
[----:B------:R-:W-:Y:S01]  /*5f80*/  IABS R208, R10 ;  /* 0x0000000a00d07213 */ /* 0x000fe20000000000 */
[--C-:B------:R-:W-:Y:S01]  /*5f90*/  @!P4 IMAD.IADD R202, R202, 0x1, -R4.reuse ;  /* 0x00000001cacac824 */ /* 0x100fe200078e0a04 */
[----:B------:R-:W-:Y:S01]  /*5fa0*/  LOP3.LUT R12, R6, 0x60, RZ, 0xfc, !PT ;  /* 0x00000060060c7812 */ /* 0x000fe200078efcff */
[----:B------:R-:W-:Y:S01]  /*5fb0*/  @!P3 IMAD.IADD R200, R200, 0x1, -R4 ;  /* 0x00000001c8c8b824 */ /* 0x000fe200078e0a04 */
[----:B------:R-:W-:Y:S01]  /*5fc0*/  ISETP.GE.AND P3, PT, R8, RZ, PT ;  /* 0x000000ff0800720c */ /* 0x000fe20003f66270 */
[----:B------:R-:W-:Y:S01]  /*5fd0*/  IMAD R206, R4, R11, R206 ;  /* 0x0000000b04ce7224 */ /* 0x000fe200078e02ce */
[----:B------:R-:W-:Y:S01]  /*5fe0*/  IABS R212, R8 ;  /* 0x0000000800d47213 */ /* 0x000fe20000000000 */
[----:B------:R-:W-:Y:S01]  /*5ff0*/  @!P6 IMAD.IADD R204, R204, 0x1, -R4 ;  /* 0x00000001cccce824 */ /* 0x000fe200078e0a04 */
[----:B------:R-:W-:Y:S01]  /*6000*/  IABS R210, R12 ;  /* 0x0000000c00d27213 */ /* 0x000fe20000000000 */
[----:B------:R-:W-:Y:S01]  /*6010*/  IMAD.HI.U32 R8, R5, R208, RZ ;  /* 0x000000d005087227 */ /* 0x000fe200078e00ff */
[----:B------:R-:W-:-:S02]  /*6020*/  ISETP.GT.U32.AND P6, PT, R4, R202, PT ;  /* 0x000000ca0400720c */ /* 0x000fc40003fc4070 */
[----:B------:R-:W-:Y:S01]  /*6030*/  ISETP.GT.U32.AND P4, PT, R4, R206, PT ;  /* 0x000000ce0400720c */ /* 0x000fe20003f84070 */
[----:B------:R-:W-:Y:S02]  /*6040*/  IMAD.MOV R9, RZ, RZ, -R8 ;  /* 0x000000ffff097224 */ /* 0x000fe400078e0a08 */
[----:B------:R-:W-:-:S04]  /*6050*/  IMAD.HI.U32 R8, R5, R210, RZ ;  /* 0x000000d205087227 */ /* 0x000fc800078e00ff */
[----:B------:R-:W-:Y:S02]  /*6060*/  IMAD.MOV R11, RZ, RZ, -R8 ;  /* 0x000000ffff0b7224 */ /* 0x000fe400078e0a08 */
[----:B------:R-:W-:Y:S02]  /*6070*/  IMAD R208, R4, R9, R208 ;  /* 0x0000000904d07224 */ /* 0x000fe400078e02d0 */
[----:B------:R-:W-:Y:S02]  /*6080*/  @!P6 IMAD.IADD R202, R202, 0x1, -R4 ;  /* 0x00000001cacae824 */ /* 0x000fe400078e0a04 */
[C---:B------:R-:W-:Y:S01]  /*6090*/  IMAD R210, R4.reuse, R11, R210 ;  /* 0x0000000b04d27224 */ /* 0x040fe200078e02d2 */
[----:B------:R-:W-:Y:S01]  /*60a0*/  ISETP.GT.U32.AND P6, PT, R4, R208, PT ;  /* 0x000000d00400720c */ /* 0x000fe20003fc4070 */
[----:B------:R-:W-:Y:S01]  /*60b0*/  @!P4 IMAD.IADD R206, R206, 0x1, -R4 ;  /* 0x00000001cecec824 */ /* 0x000fe200078e0a04 */
[C---:B------:R-:W-:Y:S01]  /*60c0*/  ISETP.GT.U32.AND P4, PT, R4.reuse, R204, PT ;  /* 0x000000cc0400720c */ /* 0x040fe20003f84070 */
[----:B------:R-:W-:Y:S01]  /*60d0*/  @!P2 IMAD.MOV R202, RZ, RZ, -R202 ;  /* 0x000000ffffcaa224 */ /* 0x000fe200078e0aca */
[C---:B------:R-:W-:Y:S01]  /*60e0*/  ISETP.GT.U32.AND P2, PT, R4.reuse, R210, PT ;  /* 0x000000d20400720c */ /* 0x040fe20003f44070 */
[----:B------:R-:W-:Y:S01]  /*60f0*/  @!P0 IMAD.MOV R200, RZ, RZ, -R200 ;  /* 0x000000ffffc88224 */ /* 0x000fe200078e0ac8 */
[----:B------:R-:W-:Y:S01]  /*6100*/  ISETP.GT.U32.AND P0, PT, R4, R206, PT ;  /* 0x000000ce0400720c */ /* 0x000fe20003f04070 */
[----:B------:R-:W-:Y:S01]  /*6110*/  IMAD.HI.U32 R9, R5, R212, RZ ;  /* 0x000000d405097227 */ /* 0x000fe200078e00ff */
[----:B------:R-:W-:-:S03]  /*6120*/  LOP3.LUT R11, R6, 0x5a, RZ, 0xfc, !PT ;  /* 0x0000005a060b7812 */ /* 0x000fc600078efcff */
[----:B------:R-:W-:Y:S01]  /*6130*/  IMAD.MOV R9, RZ, RZ, -R9 ;  /* 0x000000ffff097224 */ /* 0x000fe200078e0a09 */
[----:B------:R-:W-:Y:S01]  /*6140*/  IABS R216, R11 ;  /* 0x0000000b00d87213 */ /* 0x000fe20000000000 */
[----:B------:R-:W-:-:S04]  /*6150*/  IMAD.HI.U32 R8, R5, R214, RZ ;  /* 0x000000d605087227 */ /* 0x000fc800078e00ff */
[--C-:B------:R-:W-:Y:S02]  /*6160*/  @!P4 IMAD.IADD R204, R204, 0x1, -R4.reuse ;  /* 0x00000001ccccc824 */ /* 0x100fe400078e0a04 */
[----:B------:R-:W-:Y:S02]  /*6170*/  @!P2 IMAD.IADD R210, R210, 0x1, -R4 ;  /* 0x00000001d2d2a824 */ /* 0x000fe400078e0a04 */
[C---:B------:R-:W-:Y:S02]  /*6180*/  IMAD R212, R4.reuse, R9, R212 ;  /* 0x0000000904d47224 */ /* 0x040fe400078e02d4 */
[----:B------:R-:W-:Y:S01]  /*6190*/  @!P5 IMAD.MOV R204, RZ, RZ, -R204 ;  /* 0x000000ffffccd224 */ /* 0x000fe200078e0acc */
[C---:B------:R-:W-:Y:S01]  /*61a0*/  ISETP.GT.U32.AND P5, PT, R4.reuse, R210, PT ;  /* 0x000000d20400720c */ /* 0x040fe20003fa4070 */
[----:B------:R-:W-:Y:S01]  /*61b0*/  IMAD.MOV R9, RZ, RZ, -R8 ;  /* 0x000000ffff097224 */ /* 0x000fe200078e0a08 */
[----:B------:R-:W-:Y:S01]  /*61c0*/  ISETP.GT.U32.AND P4, PT, R4, R212, PT ;  /* 0x000000d40400720c */ /* 0x000fe20003f84070 */
[----:B------:R-:W-:-:S04]  /*61d0*/  IMAD.HI.U32 R8, R5, R216, RZ ;  /* 0x000000d805087227 */ /* 0x000fc800078e00ff */
[--C-:B------:R-:W-:Y:S01]  /*61e0*/  @!P0 IMAD.IADD R206, R206, 0x1, -R4.reuse ;  /* 0x00000001cece8824 */ /* 0x100fe200078e0a04 */
[----:B------:R-:W-:Y:S01]  /*61f0*/  ISETP.GE.AND P0, PT, R10, RZ, PT ;  /* 0x000000ff0a00720c */ /* 0x000fe20003f06270 */
[----:B------:R-:W-:Y:S01]  /*6200*/  @!P6 IMAD.IADD R208, R208, 0x1, -R4 ;  /* 0x00000001d0d0e824 */ /* 0x000fe200078e0a04 */
[----:B------:R-:W-:Y:S01]  /*6210*/  LOP3.LUT R10, R6, 0x58, RZ, 0xfc, !PT ;  /* 0x00000058060a7812 */ /* 0x000fe200078efcff */
[----:B------:R-:W-:Y:S01]  /*6220*/  IMAD R214, R4, R9, R214 ;  /* 0x0000000904d67224 */ /* 0x000fe200078e02d6 */
[----:B------:R-:W-:Y:S01]  /*6230*/  ISETP.GE.AND P6, PT, R12, RZ, PT ;  /* 0x000000ff0c00720c */ /* 0x000fe20003fc6270 */
[----:B------:R-:W-:Y:S01]  /*6240*/  IMAD.MOV R9, RZ, RZ, -R8 ;  /* 0x000000ffff097224 */ /* 0x000fe200078e0a08 */
[----:B------:R-:W-:Y:S01]  /*6250*/  IABS R218, R10 ;  /* 0x0000000a00da7213 */ /* 0x000fe20000000000 */
[----:B------:R-:W-:Y:S01]  /*6260*/  @!P1 IMAD.MOV R206, RZ, RZ, -R206 ;  /* 0x000000ffffce9224 */ /* 0x000fe200078e0ace */
[C---:B------:R-:W-:Y:S01]  /*6270*/  ISETP.GT.U32.AND P2, PT, R4.reuse, R208, PT ;  /* 0x000000d00400720c */ /* 0x040fe20003f44070 */
[C---:B------:R-:W-:Y:S01]  /*6280*/  IMAD R216, R4.reuse, R9, R216 ;  /* 0x0000000904d87224 */ /* 0x040fe200078e02d8 */
[----:B------:R-:W-:Y:S01]  /*6290*/  ISETP.GT.U32.AND P1, PT, R4, R214, PT ;  /* 0x000000d60400720c */ /* 0x000fe20003f24070 */
[----:B------:R-:W-:Y:S01]  /*62a0*/  @!P5 IMAD.IADD R210, R210, 0x1, -R4 ;  /* 0x00000001d2d2d824 */ /* 0x000fe200078e0a04 */
[----:B------:R-:W-:Y:S01]  /*62b0*/  LOP3.LUT R12, R6, 0x56, RZ, 0xfc, !PT ;  /* 0x00000056060c7812 */ /* 0x000fe200078efcff */
[----:B------:R-:W-:Y:S01]  /*62c0*/  IMAD.HI.U32 R8, R5, R218, RZ ;  /* 0x000000da05087227 */ /* 0x000fe200078e00ff */
[----:B------:R-:W-:-:S02]  /*62d0*/  ISETP.GT.U32.AND P5, PT, R4, R216, PT ;  /* 0x000000d80400720c */ /* 0x000fc40003fa4070 */
[----:B------:R-:W-:Y:S01]  /*62e0*/  IABS R220, R12 ;  /* 0x0000000c00dc7213 */ /* 0x000fe20000000000 */
[----:B------:R-:W-:Y:S02]  /*62f0*/  IMAD.MOV R9, RZ, RZ, -R8 ;  /* 0x000000ffff097224 */ /* 0x000fe400078e0a08 */
[----:B------:R-:W-:Y:S02]  /*6300*/  @!P6 IMAD.MOV R210, RZ, RZ, -R210 ;  /* 0x000000ffffd2e224 */ /* 0x000fe400078e0ad2 */
        /* <DEDUP_REMOVED lines=8> */
[----:B------:R-:W-:Y:S01]  /*6390*/  @!P5 IMAD.IADD R216, R216, 0x1, -R4 ;  /* 0x00000001d8d8d824 */ /* 0x000fe200078e0a04 */
[----:B------:R-:W-:Y:S01]  /*63a0*/  ISETP.GT.U32.AND P6, PT, R4, R218, PT ;  /* 0x000000da0400720c */ /* 0x000fe20003fc4070 */
[----:B------:R-:W-:Y:S01]  /*63b0*/  IMAD.HI.U32 R8, R5, R220, RZ ;  /* 0x000000dc05087227 */ /* 0x000fe200078e00ff */
[----:B------:R-:W-:-:S02]  /*63c0*/  IABS R222, R10 ;  /* 0x0000000a00de7213 */ /* 0x000fc40000000000 */
[----:B------:R-:W-:Y:S01]  /*63d0*/  ISETP.GT.U32.AND P5, PT, R4, R216, PT ;  /* 0x000000d80400720c */ /* 0x000fe20003fa4070 */
[----:B------:R-:W-:Y:S01]  /*63e0*/  IMAD.MOV R9, RZ, RZ, -R8 ;  /* 0x000000ffff097224 */ /* 0x000fe200078e0a08 */
[----:B------:R-:W-:Y:S01]  /*63f0*/  LOP3.LUT R13, R6, 0x48, RZ, 0xfc, !PT ;  /* 0x00000048060d7812 */ /* 0x000fe200078efcff */
[----:B------:R-:W-:Y:S02]  /*6400*/  @!P4 IMAD.IADD R212, R212, 0x1, -R4 ;  /* 0x00000001d4d4c824 */ /* 0x000fe400078e0a04 */
[----:B------:R-:W-:Y:S01]  /*6410*/  IMAD R220, R4, R9, R220 ;  /* 0x0000000904dc7224 */ /* 0x000fe200078e02dc */
[----:B------:R-:W-:Y:S01]  /*6420*/  LOP3.LUT R9, R6, 0x52, RZ, 0xfc, !PT ;  /* 0x0000005206097812 */ /* 0x000fe200078efcff */
[--C-:B------:R-:W-:Y:S01]  /*6430*/  @!P0 IMAD.IADD R214, R214, 0x1, -R4.reuse ;  /* 0x00000001d6d68824 */ /* 0x100fe200078e0a04 */
[----:B------:R-:W-:Y:S01]  /*6440*/  ISETP.GT.U32.AND P4, PT, R4, R212, PT ;  /* 0x000000d40400720c */ /* 0x000fe20003f84070 */
[----:B------:R-:W-:Y:S01]  /*6450*/  @!P6 IMAD.IADD R218, R218, 0x1, -R4 ;  /* 0x00000001dadae824 */ /* 0x000fe200078e0a04 */
[----:B------:R-:W-:Y:S01]  /*6460*/  ISETP.GE.AND P6, PT, R9, RZ, PT ;  /* 0x000000ff0900720c */ /* 0x000fe20003fc6270 */
[----:B------:R-:W-:Y:S01]  /*6470*/  @!P2 IMAD.MOV R214, RZ, RZ, -R214 ;  /* 0x000000ffffd6a224 */ /* 0x000fe200078e0ad6 */
[----:B------:R-:W-:Y:S01]  /*6480*/  IABS R224, R9 ;  /* 0x0000000900e07213 */ /* 0x000fe20000000000 */
[----:B------:R-:W-:Y:S01]  /*6490*/  @!P5 IMAD.IADD R216, R216, 0x1, -R4 ;  /* 0x00000001d8d8d824 */ /* 0x000fe200078e0a04 */
[C---:B------:R-:W-:Y:S01]  /*64a0*/  ISETP.GT.U32.AND P2, PT, R4.reuse, R218, PT ;  /* 0x000000da0400720c */ /* 0x040fe20003f44070 */
[----:B------:R-:W-:Y:S01]  /*64b0*/  IMAD.HI.U32 R8, R5, R222, RZ ;  /* 0x000000de05087227 */ /* 0x000fe200078e00ff */
[----:B------:R-:W-:-:S02]  /*64c0*/  ISETP.GT.U32.AND P5, PT, R4, R220, PT ;  /* 0x000000dc0400720c */ /* 0x000fc40003fa4070 */
[----:B------:R-:W-:Y:S01]  /*64d0*/  ISETP.GE.AND P0, PT, R10, RZ, PT ;  /* 0x000000ff0a00720c */ /* 0x000fe20003f06270 */
[----:B------:R-:W-:Y:S01]  /*64e0*/  IMAD.MOV R9, RZ, RZ, -R8 ;  /* 0x000000ffff097224 */ /* 0x000fe200078e0a08 */
[----:B------:R-:W-:Y:S01]  /*64f0*/  LOP3.LUT R10, R6, 0x50, RZ, 0xfc, !PT ;  /* 0x00000050060a7812 */ /* 0x000fe200078efcff */
[----:B------:R-:W-:Y:S01]  /*6500*/  @!P4 IMAD.IADD R212, R212, 0x1, -R4 ;  /* 0x00000001d4d4c824 */ /* 0x000fe200078e0a04 */
[----:B------:R-:W-:Y:S01]  /*6510*/  ISETP.GE.AND P4, PT, R11, RZ, PT ;  /* 0x000000ff0b00720c */ /* 0x000fe20003f86270 */
[----:B------:R-:W-:Y:S01]  /*6520*/  IMAD R222, R4, R9, R222 ;  /* 0x0000000904de7224 */ /* 0x000fe200078e02de */
[----:B------:R-:W-:Y:S01]  /*6530*/  IABS R226, R10 ;  /* 0x0000000a00e27213 */ /* 0x000fe20000000000 */
[----:B------:R-:W-:Y:S01]  /*6540*/  IMAD.HI.U32 R8, R5, R224, RZ ;  /* 0x000000e005087227 */ /* 0x000fe200078e00ff */
[----:B------:R-:W-:-:S03]  /*6550*/  IABS R234, R13 ;  /* 0x0000000d00ea7213 */ /* 0x000fc60000000000 */
[--C-:B------:R-:W-:Y:S02]  /*6560*/  @!P2 IMAD.IADD R218, R218, 0x1, -R4.reuse ;  /* 0x00000001dadaa824 */ /* 0x100fe400078e0a04 */
[----:B------:R-:W-:Y:S02]  /*6570*/  @!P5 IMAD.IADD R220, R220, 0x1, -R4 ;  /* 0x00000001dcdcd824 */ /* 0x000fe400078e0a04 */
[----:B------:R-:W-:Y:S01]  /*6580*/  @!P1 IMAD.MOV R218, RZ, RZ, -R218 ;  /* 0x000000ffffda9224 */ /* 0x000fe200078e0ada */
[C---:B------:R-:W-:Y:S01]  /*6590*/  ISETP.GT.U32.AND P1, PT, R4.reuse, R222, PT ;  /* 0x000000de0400720c */ /* 0x040fe20003f24070 */
[----:B------:R-:W-:Y:S01]  /*65a0*/  IMAD.MOV R11, RZ, RZ, -R8 ;  /* 0x000000ffff0b7224 */ /* 0x000fe200078e0a08 */
[----:B------:R-:W-:Y:S01]  /*65b0*/  ISETP.GT.U32.AND P5, PT, R4, R220, PT ;  /* 0x000000dc0400720c */ /* 0x000fe20003fa4070 */
[----:B------:R-:W-:Y:S01]  /*65c0*/  @!P4 IMAD.MOV R216, RZ, RZ, -R216 ;  /* 0x000000ffffd8c224 */ /* 0x000fe200078e0ad8 */
[----:B------:R-:W-:Y:S01]  /*65d0*/  ISETP.GE.AND P4, PT, R10, RZ, PT ;  /* 0x000000ff0a00720c */ /* 0x000fe20003f86270 */
[----:B------:R-:W-:-:S02]  /*65e0*/  VIADD R10, R7, 0x4e ;  /* 0x0000004e070a7836 */ /* 0x000fc40000000000 */
[----:B------:R-:W-:Y:S02]  /*65f0*/  IMAD R224, R4, R11, R224 ;  /* 0x0000000b04e07224 */ /* 0x000fe400078e02e0 */
[----:B------:R-:W-:Y:S01]  /*6600*/  @!P3 IMAD.MOV R212, RZ, RZ, -R212 ;  /* 0x000000ffffd4b224 */ /* 0x000fe200078e0ad4 */
[----:B------:R-:W-:Y:S01]  /*6610*/  ISETP.GE.AND P3, PT, R12, RZ, PT ;  /* 0x000000ff0c00720c */ /* 0x000fe20003f66270 */
[C---:B------:R-:W-:Y:S01]  /*6620*/  IMAD.HI.U32 R9, R5.reuse, R226, RZ ;  /* 0x000000e205097227 */ /* 0x040fe200078e00ff */
[----:B------:R-:W-:Y:S02]  /*6630*/  IABS R228, R10 ;  /* 0x0000000a00e47213 */ /* 0x000fe40000000000 */
[----:B------:R-:W-:Y:S01]  /*6640*/  ISETP.GE.AND P2, PT, R10, RZ, PT ;  /* 0x000000ff0a00720c */ /* 0x000fe20003f46270 */
[--C-:B------:R-:W-:Y:S01]  /*6650*/  @!P1 IMAD.IADD R222, R222, 0x1, -R4.reuse ;  /* 0x00000001dede9824 */ /* 0x100fe200078e0a04 */
[----:B------:R-:W-:Y:S01]  /*6660*/  LOP3.LUT R10, R6, 0x4c, RZ, 0xfc, !PT ;  /* 0x0000004c060a7812 */ /* 0x000fe200078efcff */
[----:B------:R-:W-:Y:S01]  /*6670*/  @!P5 IMAD.IADD R220, R220, 0x1, -R4 ;  /* 0x00000001dcdcd824 */ /* 0x000fe200078e0a04 */
[C---:B------:R-:W-:Y:S01]  /*6680*/  ISETP.GT.U32.AND P5, PT, R4.reuse, R224, PT ;  /* 0x000000e00400720c */ /* 0x040fe20003fa4070 */
[----:B------:R-:W-:Y:S01]  /*6690*/  IMAD.MOV R9, RZ, RZ, -R9 ;  /* 0x000000ffff097224 */ /* 0x000fe200078e0a09 */
[----:B------:R-:W-:Y:S01]  /*66a0*/  ISETP.GT.U32.AND P1, PT, R4, R222, PT ;  /* 0x000000de0400720c */ /* 0x000fe20003f24070 */
[----:B------:R-:W-:Y:S01]  /*66b0*/  IMAD.HI.U32 R8, R5, R228, RZ ;  /* 0x000000e405087227 */ /* 0x000fe200078e00ff */
[----:B------:R-:W-:-:S02]  /*66c0*/  IABS R230, R10 ;  /* 0x0000000a00e67213 */ /* 0x000fc40000000000 */
[----:B------:R-:W-:Y:S01]  /*66d0*/  LOP3.LUT R12, R6, 0x4a, RZ, 0xfc, !PT ;  /* 0x0000004a060c7812 */ /* 0x000fe200078efcff */
[C---:B------:R-:W-:Y:S02]  /*66e0*/  IMAD R226, R4.reuse, R9, R226 ;  /* 0x0000000904e27224 */ /* 0x040fe400078e02e2 */
[----:B------:R-:W-:Y:S01]  /*66f0*/  IMAD.MOV R9, RZ, RZ, -R8 ;  /* 0x000000ffff097224 */ /* 0x000fe200078e0a08 */
[----:B------:R-:W-:Y:S01]  /*6700*/  IABS R232, R12 ;  /* 0x0000000c00e87213 */ /* 0x000fe20000000000 */
[----:B------:R-:W-:Y:S01]  /*6710*/  @!P3 IMAD.MOV R220, RZ, RZ, -R220 ;  /* 0x000000ffffdcb224 */ /* 0x000fe200078e0adc */
[C---:B------:R-:W-:Y:S01]  /*6720*/  ISETP.GT.U32.AND P3, PT, R4.reuse, R226, PT ;  /* 0x000000e20400720c */ /* 0x040fe20003f64070 */
[----:B------:R-:W-:Y:S02]  /*6730*/  IMAD R228, R4, R9, R228 ;  /* 0x0000000904e47224 */ /* 0x000fe400078e02e4 */
[--C-:B------:R-:W-:Y:S02]  /*6740*/  @!P5 IMAD.IADD R224, R224, 0x1, -R4.reuse ;  /* 0x00000001e0e0d824 */ /* 0x100fe400078e0a04 */
[----:B------:R-:W-:Y:S01]  /*6750*/  @!P1 IMAD.IADD R222, R222, 0x1, -R4 ;  /* 0x00000001dede9824 */ /* 0x000fe200078e0a04 */
[C---:B------:R-:W-:Y:S01]  /*6760*/  ISETP.GT.U32.AND P1, PT, R4.reuse, R228, PT ;  /* 0x000000e40400720c */ /* 0x040fe20003f24070 */
[----:B------:R-:W-:Y:S01]  /*6770*/  IMAD.HI.U32 R8, R5, R230, RZ ;  /* 0x000000e605087227 */ /* 0x000fe200078e00ff */
[----:B------:R-:W-:-:S03]  /*6780*/  ISETP.GT.U32.AND P5, PT, R4, R224, PT ;  /* 0x000000e00400720c */ /* 0x000fc60003fa4070 */
[----:B------:R-:W-:Y:S02]  /*6790*/  IMAD.MOV R9, RZ, RZ, -R8 ;  /* 0x000000ffff097224 */ /* 0x000fe400078e0a08 */
[----:B------:R-:W-:Y:S02]  /*67a0*/  @!P3 IMAD.IADD R226, R226, 0x1, -R4 ;  /* 0x00000001e2e2b824 */ /* 0x000fe400078e0a04 */
[C---:B------:R-:W-:Y:S02]  /*67b0*/  IMAD R230, R4.reuse, R9, R230 ;  /* 0x0000000904e67224 */ /* 0x040fe400078e02e6 */
[----:B------:R-:W-:Y:S01]  /*67c0*/  IMAD.HI.U32 R8, R5, R232, RZ ;  /* 0x000000e805087227 */ /* 0x000fe200078e00ff */
[----:B------:R-:W-:-:S03]  /*67d0*/  ISETP.GT.U32.AND P3, PT, R4, R226, PT ;  /* 0x000000e20400720c */ /* 0x000fc60003f64070 */
[--C-:B------:R-:W-:Y:S01]  /*67e0*/  @!P1 IMAD.IADD R228, R228, 0x1, -R4.reuse ;  /* 0x00000001e4e49824 */ /* 0x100fe200078e0a04 */
[----:B------:R-:W-:Y:S01]  /*67f0*/  ISETP.GE.AND P1, PT, R10, RZ, PT ;  /* 0x000000ff0a00720c */ /* 0x000fe20003f26270 */
[----:B------:R-:W-:Y:S01]  /*6800*/  @!P5 IMAD.IADD R224, R224, 0x1, -R4 ;  /* 0x00000001e0e0d824 */ /* 0x000fe200078e0a04 */
[C---:B------:R-:W-:Y:S01]  /*6810*/  ISETP.GT.U32.AND P5, PT, R4.reuse, R230, PT ;  /* 0x000000e60400720c */ /* 0x040fe20003fa4070 */
[----:B------:R-:W-:Y:S01]  /*6820*/  @!P0 IMAD.MOV R222, RZ, RZ, -R222 ;  /* 0x000000ffffde8224 */ /* 0x000fe200078e0ade */
[----:B------:R-:W-:Y:S01]  /*6830*/  ISETP.GT.U32.AND P0, PT, R4, R228, PT ;  /* 0x000000e40400720c */ /* 0x000fe20003f04070 */
[----:B------:R-:W-:Y:S01]  /*6840*/  IMAD.MOV R9, RZ, RZ, -R8 ;  /* 0x000000ffff097224 */ /* 0x000fe200078e0a08 */
[----:B------:R-:W-:Y:S01]  /*6850*/  LOP3.LUT R10, R6, 0x44, RZ, 0xfc, !PT ;  /* 0x00000044060a7812 */ /* 0x000fe200078efcff */
[----:B------:R-:W-:-:S03]  /*6860*/  IMAD.HI.U32 R8, R5, R234, RZ ;  /* 0x000000ea05087227 */ /* 0x000fc600078e00ff */
[----:B------:R-:W-:Y:S01]  /*6870*/  IABS R238, R10 ;  /* 0x0000000a00ee7213 */ /* 0x000fe20000000000 */
[----:B------:R-:W-:Y:S02]  /*6880*/  IMAD R232, R4, R9, R232 ;  /* 0x0000000904e87224 */ /* 0x000fe400078e02e8 */
[----:B------:R-:W-:-:S04]  /*6890*/  IMAD.HI.U32 R9, R5, R236, RZ ;  /* 0x000000ec05097227 */ /* 0x000fc800078e00ff */
[----:B------:R-:W-:Y:S02]  /*68a0*/  IMAD.MOV R11, RZ, RZ, -R8 ;  /* 0x000000ffff0b7224 */ /* 0x000fe400078e0a08 */
[--C-:B------:R-:W-:Y:S01]  /*68b0*/  @!P3 IMAD.IADD R226, R226, 0x1, -R4.reuse ;  /* 0x00000001e2e2b824 */ /* 0x100fe200078e0a04 */
[----:B------:R-:W-:Y:S01]  /*68c0*/  ISETP.GT.U32.AND P3, PT, R4, R232, PT ;  /* 0x000000e80400720c */ /* 0x000fe20003f64070 */
[----:B------:R-:W-:Y:S02]  /*68d0*/  IMAD.MOV R9, RZ, RZ, -R9 ;  /* 0x000000ffff097224 */ /* 0x000fe400078e0a09 */
        /* <DEDUP_REMOVED lines=9> */
[C---:B------:R-:W-:Y:S01]  /*6970*/  ISETP.GT.U32.AND P6, PT, R4.reuse, R230, PT ;  /* 0x000000e60400720c */ /* 0x040fe20003fc4070 */
[----:B------:R-:W-:Y:S01]  /*6980*/  @!P2 IMAD.MOV R228, RZ, RZ, -R228 ;  /* 0x000000ffffe4a224 */ /* 0x000fe200078e0ae4 */
[----:B------:R-:W-:Y:S01]  /*6990*/  ISETP.GT.U32.AND P2, PT, R4, R236, PT ;  /* 0x000000ec0400720c */ /* 0x000fe20003f44070 */
[----:B------:R-:W-:Y:S01]  /*69a0*/  IMAD.HI.U32 R8, R5, R238, RZ ;  /* 0x000000ee05087227 */ /* 0x000fe200078e00ff */
[----:B------:R-:W-:-:S02]  /*69b0*/  IABS R240, R11 ;  /* 0x0000000b00f07213 */ /* 0x000fc40000000000 */
[----:B------:R-:W-:Y:S01]  /*69c0*/  IABS R248, R12 ;  /* 0x0000000c00f87213 */ /* 0x000fe20000000000 */
[----:B------:R-:W-:Y:S02]  /*69d0*/  @!P3 IMAD.IADD R232, R232, 0x1, -R4 ;  /* 0x00000001e8e8b824 */ /* 0x000fe400078e0a04 */
[----:B------:R-:W-:Y:S02]  /*69e0*/  IMAD.MOV R9, RZ, RZ, -R8 ;  /* 0x000000ffff097224 */ /* 0x000fe400078e0a08 */
[--C-:B------:R-:W-:Y:S01]  /*69f0*/  @!P0 IMAD.IADD R234, R234, 0x1, -R4.reuse ;  /* 0x00000001eaea8824 */ /* 0x100fe200078e0a04 */
[----:B------:R-:W-:Y:S01]  /*6a00*/  ISETP.GT.U32.AND P3, PT, R4, R232, PT ;  /* 0x000000e80400720c */ /* 0x000fe20003f64070 */
[----:B------:R-:W-:Y:S01]  /*6a10*/  @!P6 IMAD.IADD R230, R230, 0x1, -R4 ;  /* 0x00000001e6e6e824 */ /* 0x000fe200078e0a04 */
[----:B------:R-:W-:Y:S01]  /*6a20*/  ISETP.GE.AND P6, PT, R14, RZ, PT ;  /* 0x000000ff0e00720c */ /* 0x000fe20003fc6270 */
[C---:B------:R-:W-:Y:S01]  /*6a30*/  IMAD R238, R4.reuse, R9, R238 ;  /* 0x0000000904ee7224 */ /* 0x040fe200078e02ee */
[----:B------:R-:W-:Y:S01]  /*6a40*/  ISETP.GT.U32.AND P0, PT, R4, R234, PT ;  /* 0x000000ea0400720c */ /* 0x000fe20003f04070 */
[----:B------:R-:W-:Y:S01]  /*6a50*/  @!P2 IMAD.IADD R236, R236, 0x1, -R4 ;  /* 0x00000001ececa824 */ /* 0x000fe200078e0a04 */
[----:B------:R-:W-:Y:S01]  /*6a60*/  LOP3.LUT R14, R6, 0x30, RZ, 0xfc, !PT ;  /* 0x00000030060e7812 */ /* 0x000fe200078efcff */
[----:B------:R-:W-:Y:S01]  /*6a70*/  @!P1 IMAD.MOV R230, RZ, RZ, -R230 ;  /* 0x000000ffffe69224 */ /* 0x000fe200078e0ae6 */
[C---:B------:R-:W-:Y:S01]  /*6a80*/  ISETP.GT.U32.AND P1, PT, R4.reuse, R238, PT ;  /* 0x000000ee0400720c */ /* 0x040fe20003f24070 */
[----:B------:R-:W-:Y:S01]  /*6a90*/  @!P4 IMAD.MOV R226, RZ, RZ, -R226 ;  /* 0x000000ffffe2c224 */ /* 0x000fe200078e0ae2 */
[----:B------:R-:W-:Y:S01]  /*6aa0*/  ISETP.GT.U32.AND P2, PT, R4, R236, PT ;  /* 0x000000ec0400720c */ /* 0x000fe20003f44070 */
[----:B------:R-:W-:Y:S01]  /*6ab0*/  IMAD.HI.U32 R8, R5, R240, RZ ;  /* 0x000000f005087227 */ /* 0x000fe200078e00ff */
[----:B------:R-:W-:-:S02]  /*6ac0*/  ISETP.GE.AND P4, PT, R13, RZ, PT ;  /* 0x000000ff0d00720c */ /* 0x000fc40003f86270 */
[----:B------:R-:W-:Y:S01]  /*6ad0*/  LOP3.LUT R13, R6, 0x34, RZ, 0xfc, !PT ;  /* 0x00000034060d7812 */ /* 0x000fe200078efcff */
[----:B------:R-:W-:Y:S01]  /*6ae0*/  @!P3 IMAD.IADD R232, R232, 0x1, -R4 ;  /* 0x00000001e8e8b824 */ /* 0x000fe200078e0a04 */
[----:B------:R-:W-:Y:S01]  /*6af0*/  ISETP.GE.AND P3, PT, R10, RZ, PT ;  /* 0x000000ff0a00720c */ /* 0x000fe20003f66270 */
[----:B------:R-:W-:Y:S01]  /*6b00*/  IMAD.MOV R9, RZ, RZ, -R8 ;  /* 0x000000ffff097224 */ /* 0x000fe200078e0a08 */
[----:B------:R-:W-:Y:S01]  /*6b10*/  LOP3.LUT R10, R6, 0x40, RZ, 0xfc, !PT ;  /* 0x00000040060a7812 */ /* 0x000fe200078efcff */
[----:B------:R-:W-:Y:S02]  /*6b20*/  @!P0 IMAD.IADD R234, R234, 0x1, -R4 ;  /* 0x00000001eaea8824 */ /* 0x000fe400078e0a04 */
[----:B------:R-:W-:Y:S01]  /*6b30*/  IMAD R240, R4, R9, R240 ;  /* 0x0000000904f07224 */ /* 0x000fe200078e02f0 */
[----:B------:R-:W-:Y:S01]  /*6b40*/  IABS R242, R10 ;  /* 0x0000000a00f27213 */ /* 0x000fe20000000000 */
[--C-:B------:R-:W-:Y:S01]  /*6b50*/  @!P1 IMAD.IADD R238, R238, 0x1, -R4.reuse ;  /* 0x00000001eeee9824 */ /* 0x100fe200078e0a04 */
[----:B------:R-:W-:Y:S01]  /*6b60*/  ISETP.GE.AND P0, PT, R10, RZ, PT ;  /* 0x000000ff0a00720c */ /* 0x000fe20003f06270 */
[----:B------:R-:W-:Y:S01]  /*6b70*/  @!P2 IMAD.IADD R236, R236, 0x1, -R4 ;  /* 0x00000001ececa824 */ /* 0x000fe200078e0a04 */
[C---:B------:R-:W-:Y:S01]  /*6b80*/  ISETP.GT.U32.AND P2, PT, R4.reuse, R240, PT ;  /* 0x000000f00400720c */ /* 0x040fe20003f44070 */
[----:B------:R-:W-:Y:S01]  /*6b90*/  @!P4 IMAD.MOV R234, RZ, RZ, -R234 ;  /* 0x000000ffffeac224 */ /* 0x000fe200078e0aea */
[----:B------:R-:W-:Y:S01]  /*6ba0*/  ISETP.GT.U32.AND P4, PT, R4, R238, PT ;  /* 0x000000ee0400720c */ /* 0x000fe20003f84070 */
[----:B------:R-:W-:Y:S01]  /*6bb0*/  IMAD.HI.U32 R8, R5, R242, RZ ;  /* 0x000000f205087227 */ /* 0x000fe200078e00ff */
[----:B------:R-:W-:-:S03]  /*6bc0*/  LOP3.LUT R10, R6, 0x3c, RZ, 0xfc, !PT ;  /* 0x0000003c060a7812 */ /* 0x000fc600078efcff */
[----:B------:R-:W-:Y:S01]  /*6bd0*/  @!P5 IMAD.MOV R232, RZ, RZ, -R232 ;  /* 0x000000ffffe8d224 */ /* 0x000fe200078e0ae8 */
[----:B------:R-:W-:Y:S01]  /*6be0*/  ISETP.GE.AND P5, PT, R11, RZ, PT ;  /* 0x000000ff0b00720c */ /* 0x000fe20003fa6270 */
[----:B------:R-:W-:Y:S01]  /*6bf0*/  IMAD.MOV R11, RZ, RZ, -R8 ;  /* 0x000000ffff0b7224 */ /* 0x000fe200078e0a08 */
[----:B------:R-:W-:Y:S01]  /*6c00*/  IABS R246, R10 ;  /* 0x0000000a00f67213 */ /* 0x000fe20000000000 */
[----:B------:R-:W-:Y:S02]  /*6c10*/  VIADD R9, R7, 0x3e ;  /* 0x0000003e07097836 */ /* 0x000fe40000000000 */
[----:B------:R-:W-:Y:S01]  /*6c20*/  IMAD R242, R4, R11, R242 ;  /* 0x0000000b04f27224 */ /* 0x000fe200078e02f2 */
[----:B------:R-:W-:Y:S01]  /*6c30*/  LOP3.LUT R11, R6, 0x38, RZ, 0xfc, !PT ;  /* 0x00000038060b7812 */ /* 0x000fe200078efcff */
        /* <DEDUP_REMOVED lines=8> */
[----:B------:R-:W-:Y:S01]  /*6cc0*/  IABS R250, R11 ;  /* 0x0000000b00fa7213 */ /* 0x000fe20000000000 */
[----:B------:R-:W-:Y:S01]  /*6cd0*/  IMAD.MOV R9, RZ, RZ, -R8 ;  /* 0x000000ffff097224 */ /* 0x000fe200078e0a08 */
[----:B------:R-:W-:Y:S01]  /*6ce0*/  ISETP.GE.AND P6, PT, R10, RZ, PT ;  /* 0x000000ff0a00720c */ /* 0x000fe20003fc6270 */
[----:B------:R-:W-:Y:S01]  /*6cf0*/  IMAD.HI.U32 R8, R5, R246, RZ ;  /* 0x000000f605087227 */ /* 0x000fe200078e00ff */
[----:B------:R-:W-:-:S03]  /*6d00*/  IABS R10, R13 ;  /* 0x0000000d000a7213 */ /* 0x000fc60000000000 */
[----:B------:R-:W-:Y:S02]  /*6d10*/  IMAD R244, R4, R9, R244 ;  /* 0x0000000904f47224 */ /* 0x000fe400078e02f4 */
[----:B------:R-:W-:Y:S02]  /*6d20*/  IMAD.MOV R9, RZ, RZ, -R8 ;  /* 0x000000ffff097224 */ /* 0x000fe400078e0a08 */
[--C-:B------:R-:W-:Y:S02]  /*6d30*/  @!P4 IMAD.IADD R242, R242, 0x1, -R4.reuse ;  /* 0x00000001f2f2c824 */ /* 0x100fe400078e0a04 */
[----:B------:R-:W-:Y:S01]  /*6d40*/  @!P2 IMAD.IADD R240, R240, 0x1, -R4 ;  /* 0x00000001f0f0a824 */ /* 0x000fe200078e0a04 */
[C---:B------:R-:W-:Y:S01]  /*6d50*/  ISETP.GT.U32.AND P2, PT, R4.reuse, R244, PT ;  /* 0x000000f40400720c */ /* 0x040fe20003f44070 */
[C---:B------:R-:W-:Y:S01]  /*6d60*/  IMAD R246, R4.reuse, R9, R246 ;  /* 0x0000000904f67224 */ /* 0x040fe200078e02f6 */
[----:B------:R-:W-:Y:S01]  /*6d70*/  ISETP.GT.U32.AND P4, PT, R4, R242, PT ;  /* 0x000000f20400720c */ /* 0x000fe20003f84070 */
[----:B------:R-:W-:-:S04]  /*6d80*/  IMAD.HI.U32 R8, R5, R248, RZ ;  /* 0x000000f805087227 */ /* 0x000fc800078e00ff */
[----:B------:R-:W-:Y:S01]  /*6d90*/  @!P5 IMAD.MOV R240, RZ, RZ, -R240 ;  /* 0x000000fffff0d224 */ /* 0x000fe200078e0af0 */
[----:B------:R-:W-:Y:S01]  /*6da0*/  ISETP.GT.U32.AND P5, PT, R4, R246, PT ;  /* 0x000000f60400720c */ /* 0x000fe20003fa4070 */
        /* <DEDUP_REMOVED lines=9> */
[----:B------:R-:W-:-:S02]  /*6e40*/  IABS R252, R12 ;  /* 0x0000000c00fc7213 */ /* 0x000fc40000000000 */
[----:B------:R-:W-:Y:S01]  /*6e50*/  ISETP.GT.U32.AND P2, PT, R4, R244, PT ;  /* 0x000000f40400720c */ /* 0x000fe20003f44070 */
[----:B------:R-:W-:Y:S02]  /*6e60*/  @!P5 IMAD.IADD R246, R246, 0x1, -R4 ;  /* 0x00000001f6f6d824 */ /* 0x000fe400078e0a04 */
[----:B------:R-:W-:Y:S01]  /*6e70*/  @!P0 IMAD.MOV R242, RZ, RZ, -R242 ;  /* 0x000000fffff28224 */ /* 0x000fe200078e0af2 */
[----:B------:R-:W-:Y:S01]  /*6e80*/  ISETP.GE.AND P0, PT, R11, RZ, PT ;  /* 0x000000ff0b00720c */ /* 0x000fe20003f06270 */
[----:B------:R-:W-:Y:S01]  /*6e90*/  IMAD.MOV R11, RZ, RZ, -R8 ;  /* 0x000000ffff0b7224 */ /* 0x000fe200078e0a08 */
[----:B------:R-:W-:Y:S01]  /*6ea0*/  ISETP.GT.U32.AND P5, PT, R4, R246, PT ;  /* 0x000000f60400720c */ /* 0x000fe20003fa4070 */
[----:B------:R-:W-:-:S04]  /*6eb0*/  IMAD.HI.U32 R9, R5, R252, RZ ;  /* 0x000000fc05097227 */ /* 0x000fc800078e00ff */
[----:B------:R-:W-:Y:S02]  /*6ec0*/  @!P4 IMAD.IADD R248, R248, 0x1, -R4 ;  /* 0x00000001f8f8c824 */ /* 0x000fe400078e0a04 */
[C---:B------:R-:W-:Y:S01]  /*6ed0*/  IMAD R250, R4.reuse, R11, R250 ;  /* 0x0000000b04fa7224 */ /* 0x040fe200078e02fa */
[----:B------:R-:W-:Y:S01]  /*6ee0*/  IABS R11, R14 ;  /* 0x0000000e000b7213 */ /* 0x000fe20000000000 */
[----:B------:R-:W-:Y:S01]  /*6ef0*/  IMAD.MOV R9, RZ, RZ, -R9 ;  /* 0x000000ffff097224 */ /* 0x000fe200078e0a09 */
[----:B------:R-:W-:Y:S01]  /*6f00*/  ISETP.GT.U32.AND P4, PT, R4, R248, PT ;  /* 0x000000f80400720c */ /* 0x000fe20003f84070 */
[----:B------:R-:W-:-:S04]  /*6f10*/  IMAD.HI.U32 R8, R5, R10, RZ ;  /* 0x0000000a05087227 */ /* 0x000fc800078e00ff */
[----:B------:R-:W-:Y:S01]  /*6f20*/  @!P5 IMAD.IADD R246, R246, 0x1, -R4 ;  /* 0x00000001f6f6d824 */ /* 0x000fe200078e0a04 */
        /* <DEDUP_REMOVED lines=9> */
[----:B------:R-:W-:Y:S01]  /*6fc0*/  VIADD R8, R7, 0x2e ;  /* 0x0000002e07087836 */ /* 0x000fe20000000000 */
[----:B------:R-:W-:Y:S01]  /*6fd0*/  IABS R33, R12 ;  /* 0x0000000c00217213 */ /* 0x000fe20000000000 */
[--C-:B------:R-:W-:Y:S01]  /*6fe0*/  @!P4 IMAD.IADD R248, R248, 0x1, -R4.reuse ;  /* 0x00000001f8f8c824 */ /* 0x100fe200078e0a04 */
[----:B------:R-:W-:Y:S01]  /*6ff0*/  ISETP.GT.U32.AND P4, PT, R4, R9, PT ;  /* 0x000000090400720c */ /* 0x000fe20003f84070 */
[----:B------:R-:W-:Y:S01]  /*7000*/  @!P5 IMAD.IADD R250, R250, 0x1, -R4 ;  /* 0x00000001fafad824 */ /* 0x000fe200078e0a04 */
[----:B------:R-:W-:Y:S01]  /*7010*/  ISETP.GE.AND P5, PT, R8, RZ, PT ;  /* 0x000000ff0800720c */ /* 0x000fe20003fa6270 */
[----:B------:R-:W-:Y:S01]  /*7020*/  @!P1 IMAD.MOV R244, RZ, RZ, -R244 ;  /* 0x000000fffff49224 */ /* 0x000fe200078e0af4 */
[----:B------:R-:W-:Y:S01]  /*7030*/  IABS R31, R8 ;  /* 0x00000008001f7213 */ /* 0x000fe20000000000 */
[----:B------:R-:W-:Y:S01]  /*7040*/  IMAD.HI.U32 R8, R5, R33, RZ ;  /* 0x0000002105087227 */ /* 0x000fe200078e00ff */
[----:B------:R-:W-:-:S02]  /*7050*/  ISETP.GE.AND P1, PT, R13, RZ, PT ;  /* 0x000000ff0d00720c */ /* 0x000fc40003f26270 */
[----:B------:R-:W-:Y:S01]  /*7060*/  IABS R13, R15 ;  /* 0x0000000f000d7213 */ /* 0x000fe20000000000 */
[----:B------:R-:W-:Y:S02]  /*7070*/  IMAD.MOV R10, RZ, RZ, -R8 ;  /* 0x000000ffff0a7224 */ /* 0x000fe400078e0a08 */
[----:B------:R-:W-:-:S04]  /*7080*/  IMAD.HI.U32 R8, R5, R11, RZ ;  /* 0x0000000b05087227 */ /* 0x000fc800078e00ff */
[--C-:B------:R-:W-:Y:S01]  /*7090*/  @!P6 IMAD.IADD R252, R252, 0x1, -R4.reuse ;  /* 0x00000001fcfce824 */ /* 0x100fe200078e0a04 */
[C---:B------:R-:W-:Y:S01]  /*70a0*/  ISETP.GT.U32.AND P6, PT, R4.reuse, R250, PT ;  /* 0x000000fa0400720c */ /* 0x040fe20003fc4070 */
[----:B------:R-:W-:Y:S02]  /*70b0*/  @!P4 IMAD.IADD R9, R9, 0x1, -R4 ;  /* 0x000000010909c824 */ /* 0x000fe400078e0a04 */
[----:B------:R-:W-:Y:S01]  /*70c0*/  IMAD.MOV R8, RZ, RZ, -R8 ;  /* 0x000000ffff087224 */ /* 0x000fe200078e0a08 */
[C---:B------:R-:W-:Y:S01]  /*70d0*/  ISETP.GT.U32.AND P4, PT, R4.reuse, R252, PT ;  /* 0x000000fc0400720c */ /* 0x040fe20003f84070 */
[----:B------:R-:W-:Y:S01]  /*70e0*/  @!P3 IMAD.MOV R248, RZ, RZ, -R248 ;  /* 0x000000fffff8b224 */ /* 0x000fe200078e0af8 */
[C---:B------:R-:W-:Y:S01]  /*70f0*/  ISETP.GT.U32.AND P3, PT, R4.reuse, R9, PT ;  /* 0x000000090400720c */ /* 0x040fe20003f64070 */
[----:B------:R-:W-:Y:S02]  /*7100*/  IMAD R11, R4, R8, R11 ;  /* 0x00000008040b7224 */ /* 0x000fe400078e020b */
[----:B------:R-:W-:-:S04]  /*7110*/  IMAD.HI.U32 R8, R5, R31, RZ ;  /* 0x0000001f05087227 */ /* 0x000fc800078e00ff */
[----:B------:R-:W-:Y:S02]  /*7120*/  IMAD R33, R4, R10, R33 ;  /* 0x0000000a04217224 */ /* 0x000fe400078e0221 */
[----:B------:R-:W-:Y:S02]  /*7130*/  IMAD.MOV R10, RZ, RZ, -R8 ;  /* 0x000000ffff0a7224 */ /* 0x000fe400078e0a08 */
[----:B------:R-:W-:-:S04]  /*7140*/  IMAD.HI.U32 R8, R5, R13, RZ ;  /* 0x0000000d05087227 */ /* 0x000fc800078e00ff */
[----:B------:R-:W-:Y:S01]  /*7150*/  @!P6 IMAD.IADD R250, R250, 0x1, -R4 ;  /* 0x00000001fafae824 */ /* 0x000fe200078e0a04 */
[----:B------:R-:W-:Y:S01]  /*7160*/  ISETP.GT.U32.AND P6, PT, R4, R33, PT ;  /* 0x000000210400720c */ /* 0x000fe20003fc4070 */
[----:B------:R-:W-:Y:S02]  /*7170*/  IMAD.MOV R8, RZ, RZ, -R8 ;  /* 0x000000ffff087224 */ /* 0x000fe400078e0a08 */
[----:B------:R-:W-:Y:S01]  /*7180*/  @!P3 IMAD.IADD R9, R9, 0x1, -R4 ;  /* 0x000000010909b824 */ /* 0x000fe200078e0a04 */
[----:B------:R-:W-:Y:S01]  /*7190*/  ISETP.GE.AND P3, PT, R12, RZ, PT ;  /* 0x000000ff0c00720c */ /* 0x000fe20003f66270 */
[----:B------:R-:W-:Y:S01]  /*71a0*/  IMAD R13, R4, R8, R13 ;  /* 0x00000008040d7224 */ /* 0x000fe200078e020d */
[----:B------:R-:W-:Y:S01]  /*71b0*/  LOP3.LUT R12, R6, 0x26, RZ, 0xfc, !PT ;  /* 0x00000026060c7812 */ /* 0x000fe200078efcff */
[----:B------:R-:W-:Y:S02]  /*71c0*/  @!P1 IMAD.MOV R9, RZ, RZ, -R9 ;  /* 0x000000ffff099224 */ /* 0x000fe400078e0a09 */
[C---:B------:R-:W-:Y:S01]  /*71d0*/  IMAD R31, R4.reuse, R10, R31 ;  /* 0x0000000a041f7224 */ /* 0x040fe200078e021f */
[----:B------:R-:W-:Y:S01]  /*71e0*/  ISETP.GT.U32.AND P1, PT, R4, R13, PT ;  /* 0x0000000d0400720c */ /* 0x000fe20003f24070 */
[----:B------:R-:W-:Y:S01]  /*71f0*/  IMAD.HI.U32 R10, R5, R29, RZ ;  /* 0x0000001d050a7227 */ /* 0x000fe200078e00ff */
[----:B------:R-:W-:-:S03]  /*7200*/  IABS R156, R12 ;  /* 0x0000000c009c7213 */ /* 0x000fc60000000000 */
[----:B------:R-:W-:Y:S01]  /*7210*/  @!P6 IMAD.IADD R33, R33, 0x1, -R4 ;  /* 0x000000012121e824 */ /* 0x000fe200078e0a04 */
[----:B------:R-:W-:Y:S01]  /*7220*/  ISETP.GE.AND P6, PT, R14, RZ, PT ;  /* 0x000000ff0e00720c */ /* 0x000fe20003fc6270 */
[----:B------:R-:W-:Y:S01]  /*7230*/  IMAD.MOV R10, RZ, RZ, -R10 ;  /* 0x000000ffff0a7224 */ /* 0x000fe200078e0a0a */
[----:B------:R-:W-:Y:S01]  /*7240*/  LOP3.LUT R14, R6, 0x24, RZ, 0xfc, !PT ;  /* 0x00000024060e7812 */ /* 0x000fe200078efcff */
[----:B------:R-:W-:Y:S01]  /*7250*/  @!P0 IMAD.MOV R250, RZ, RZ, -R250 ;  /* 0x000000fffffa8224 */ /* 0x000fe200078e0afa */
[C---:B------:R-:W-:Y:S01]  /*7260*/  ISETP.GT.U32.AND P0, PT, R4.reuse, R33, PT ;  /* 0x000000210400720c */ /* 0x040fe20003f04070 */
[----:B------:R-:W-:Y:S01]  /*7270*/  IMAD R29, R4, R10, R29 ;  /* 0x0000000a041d7224 */ /* 0x000fe200078e021d */
[----:B------:R-:W-:Y:S01]  /*7280*/  LOP3.LUT R10, R6, 0x28, RZ, 0xfc, !PT ;  /* 0x00000028060a7812 */ /* 0x000fe200078efcff */
[--C-:B------:R-:W-:Y:S01]  /*7290*/  @!P1 IMAD.IADD R13, R13, 0x1, -R4.reuse ;  /* 0x000000010d0d9824 */ /* 0x100fe200078e0a04 */
[----:B------:R-:W-:Y:S01]  /*72a0*/  IABS R24, R14 ;  /* 0x0000000e00187213 */ /* 0x000fe20000000000 */
[----:B------:R-:W-:Y:S01]  /*72b0*/  @!P4 IMAD.IADD R252, R252, 0x1, -R4 ;  /* 0x00000001fcfcc824 */ /* 0x000fe200078e0a04 */
[----:B------:R-:W-:-:S02]  /*72c0*/  IABS R26, R10 ;  /* 0x0000000a001a7213 */ /* 0x000fc40000000000 */
[C---:B------:R-:W-:Y:S01]  /*72d0*/  ISETP.GT.U32.AND P1, PT, R4.reuse, R13, PT ;  /* 0x0000000d0400720c */ /* 0x040fe20003f24070 */
[----:B------:R-:W-:Y:S01]  /*72e0*/  @!P2 IMAD.MOV R252, RZ, RZ, -R252 ;  /* 0x000000fffffca224 */ /* 0x000fe200078e0afc */
[C---:B------:R-:W-:Y:S01]  /*72f0*/  ISETP.GT.U32.AND P4, PT, R4.reuse, R11, PT ;  /* 0x0000000b0400720c */ /* 0x040fe20003f84070 */
[----:B------:R-:W-:Y:S01]  /*7300*/  IMAD.HI.U32 R8, R5, R26, RZ ;  /* 0x0000001a05087227 */ /* 0x000fe200078e00ff */
[----:B------:R-:W-:-:S03]  /*7310*/  ISETP.GT.U32.AND P2, PT, R4, R31, PT ;  /* 0x0000001f0400720c */ /* 0x000fc60003f44070 */
[----:B------:R-:W-:Y:S01]  /*7320*/  @!P0 IMAD.IADD R33, R33, 0x1, -R4 ;  /* 0x0000000121218824 */ /* 0x000fe200078e0a04 */
[----:B------:R-:W-:Y:S01]  /*7330*/  ISETP.GE.AND P0, PT, R15, RZ, PT ;  /* 0x000000ff0f00720c */ /* 0x000fe20003f06270 */
[----:B------:R-:W-:Y:S02]  /*7340*/  IMAD.MOV R15, RZ, RZ, -R8 ;  /* 0x000000ffff0f7224 */ /* 0x000fe400078e0a08 */
[----:B------:R-:W-:-:S04]  /*7350*/  IMAD.HI.U32 R8, R5, R156, RZ ;  /* 0x0000009c05087227 */ /* 0x000fc800078e00ff */
[C---:B------:R-:W-:Y:S02]  /*7360*/  IMAD R26, R4.reuse, R15, R26 ;  /* 0x0000000f041a7224 */ /* 0x040fe400078e021a */
[----:B------:R-:W-:Y:S02]  /*7370*/  @!P1 IMAD.IADD R13, R13, 0x1, -R4 ;  /* 0x000000010d0d9824 */ /* 0x000fe400078e0a04 */
[----:B------:R-:W-:Y:S01]  /*7380*/  IMAD.MOV R15, RZ, RZ, -R8 ;  /* 0x000000ffff0f7224 */ /* 0x000fe200078e0a08 */
[C---:B------:R-:W-:Y:S01]  /*7390*/  ISETP.GT.U32.AND P1, PT, R4.reuse, R26, PT ;  /* 0x0000001a0400720c */ /* 0x040fe20003f24070 */
[----:B------:R-:W-:Y:S02]  /*73a0*/  @!P4 IMAD.IADD R11, R11, 0x1, -R4 ;  /* 0x000000010b0bc824 */ /* 0x000fe400078e0a04 */
[C---:B------:R-:W-:Y:S02]  /*73b0*/  IMAD R156, R4.reuse, R15, R156 ;  /* 0x0000000f049c7224 */ /* 0x040fe400078e029c */
[----:B------:R-:W-:Y:S01]  /*73c0*/  IMAD.HI.U32 R8, R5, R24, RZ ;  /* 0x0000001805087227 */ /* 0x000fe200078e00ff */
[----:B------:R-:W-:-:S03]  /*73d0*/  ISETP.GT.U32.AND P4, PT, R4, R11, PT ;  /* 0x0000000b0400720c */ /* 0x000fc60003f84070 */
[----:B------:R-:W-:Y:S02]  /*73e0*/  IMAD.MOV R15, RZ, RZ, -R8 ;  /* 0x000000ffff0f7224 */ /* 0x000fe400078e0a08 */
[----:B------:R-:W-:-:S04]  /*73f0*/  IMAD.HI.U32 R8, R5, R22, RZ ;  /* 0x0000001605087227 */ /* 0x000fc800078e00ff */
[----:B------:R-:W-:Y:S01]  /*7400*/  @!P1 IMAD.IADD R26, R26, 0x1, -R4 ;  /* 0x000000011a1a9824 */ /* 0x000fe200078e0a04 */
[C---:B------:R-:W-:Y:S01]  /*7410*/  ISETP.GT.U32.AND P1, PT, R4.reuse, R156, PT ;  /* 0x0000009c0400720c */ /* 0x040fe20003f24070 */
[C---:B------:R-:W-:Y:S02]  /*7420*/  IMAD R24, R4.reuse, R15, R24 ;  /* 0x0000000f04187224 */ /* 0x040fe400078e0218 */
[----:B------:R-:W-:Y:S01]  /*7430*/  @!P4 IMAD.IADD R11, R11, 0x1, -R4 ;  /* 0x000000010b0bc824 */ /* 0x000fe200078e0a04 */
[C---:B------:R-:W-:Y:S01]  /*7440*/  ISETP.GT.U32.AND P4, PT, R4.reuse, R29, PT ;  /* 0x0000001d0400720c */ /* 0x040fe20003f84070 */
[----:B------:R-:W-:Y:S02]  /*7450*/  IMAD.MOV R15, RZ, RZ, -R8 ;  /* 0x000000ffff0f7224 */ /* 0x000fe400078e0a08 */
[----:B------:R-:W-:Y:S01]  /*7460*/  @!P2 IMAD.IADD R31, R31, 0x1, -R4 ;  /* 0x000000011f1fa824 */ /* 0x000fe200078e0a04 */
[----:B------:R-:W-:Y:S01]  /*7470*/  ISETP.GE.AND P2, PT, R17, RZ, PT ;  /* 0x000000ff1100720c */ /* 0x000fe20003f46270 */
[----:B------:R-:W-:Y:S01]  /*7480*/  @!P0 IMAD.MOV R13, RZ, RZ, -R13 ;  /* 0x000000ffff0d8224 */ /* 0x000fe200078e0a0d */
[C---:B------:R-:W-:Y:S01]  /*7490*/  ISETP.GT.U32.AND P0, PT, R4.reuse, R24, PT ;  /* 0x000000180400720c */ /* 0x040fe20003f04070 */
[----:B------:R-:W-:-:S02]  /*74a0*/  IMAD R22, R4, R15, R22 ;  /* 0x0000000f04167224 */ /* 0x000fc400078e0216 */
[--C-:B------:R-:W-:Y:S01]  /*74b0*/  @!P1 IMAD.IADD R156, R156, 0x1, -R4.reuse ;  /* 0x000000019c9c9824 */ /* 0x100fe200078e0a04 */
[C---:B------:R-:W-:Y:S01]  /*74c0*/  ISETP.GT.U32.AND P1, PT, R4.reuse, R26, PT ;  /* 0x0000001a0400720c */ /* 0x040fe20003f24070 */
[----:B------:R-:W-:Y:S01]  /*74d0*/  @!P3 IMAD.MOV R33, RZ, RZ, -R33 ;  /* 0x000000ffff21b224 */ /* 0x000fe200078e0a21 */
[----:B------:R-:W-:Y:S01]  /*74e0*/  ISETP.GT.U32.AND P3, PT, R4, R31, PT ;  /* 0x0000001f0400720c */ /* 0x000fe20003f64070 */
[--C-:B------:R-:W-:Y:S02]  /*74f0*/  @!P4 IMAD.IADD R29, R29, 0x1, -R4.reuse ;  /* 0x000000011d1dc824 */ /* 0x100fe400078e0a04 */
[----:B------:R-:W-:Y:S01]  /*7500*/  @!P6 IMAD.MOV R11, RZ, RZ, -R11 ;  /* 0x000000ffff0be224 */ /* 0x000fe200078e0a0b */
[----:B------:R-:W-:Y:S01]  /*7510*/  ISETP.GE.AND P6, PT, R10, RZ, PT ;  /* 0x000000ff0a00720c */ /* 0x000fe20003fc6270 */
[----:B------:R-:W-:Y:S01]  /*7520*/  VIADD R10, R7, 0x1e ;  /* 0x0000001e070a7836 */ /* 0x000fe20000000000 */
[----:B------:R-:W-:Y:S01]  /*7530*/  ISETP.GT.U32.AND P4, PT, R4, R29, PT ;  /* 0x0000001d0400720c */ /* 0x000fe20003f84070 */
[----:B------:R-:W-:-:S02]  /*7540*/  @!P0 IMAD.IADD R24, R24, 0x1, -R4 ;  /* 0x0000000118188824 */ /* 0x000fc400078e0a04 */
[----:B------:R-:W-:Y:S01]  /*7550*/  IMAD.HI.U32 R8, R5, R154, RZ ;  /* 0x0000009a05087227 */ /* 0x000fe200078e00ff */
[----:B------:R-:W-:-:S03]  /*7560*/  IABS R18, R10 ;  /* 0x0000000a00127213 */ /* 0x000fc60000000000 */
[--C-:B------:R-:W-:Y:S01]  /*7570*/  @!P1 IMAD.IADD R26, R26, 0x1, -R4.reuse ;  /* 0x000000011a1a9824 */ /* 0x100fe200078e0a04 */
[----:B------:R-:W-:Y:S01]  /*7580*/  ISETP.GT.U32.AND P1, PT, R4, R22, PT ;  /* 0x000000160400720c */ /* 0x000fe20003f24070 */
[----:B------:R-:W-:Y:S01]  /*7590*/  @!P3 IMAD.IADD R31, R31, 0x1, -R4 ;  /* 0x000000011f1fb824 */ /* 0x000fe200078e0a04 */
[----:B------:R-:W-:Y:S01]  /*75a0*/  ISETP.GE.AND P3, PT, R12, RZ, PT ;  /* 0x000000ff0c00720c */ /* 0x000fe20003f66270 */
[----:B------:R-:W-:-:S04]  /*75b0*/  IMAD.HI.U32 R12, R5, R18, RZ ;  /* 0x00000012050c7227 */ /* 0x000fc800078e00ff */
[----:B------:R-:W-:Y:S01]  /*75c0*/  @!P4 IMAD.IADD R29, R29, 0x1, -R4 ;  /* 0x000000011d1dc824 */ /* 0x000fe200078e0a04 */
[----:B------:R-:W-:Y:S01]  /*75d0*/  ISETP.GE.AND P4, PT, R10, RZ, PT ;  /* 0x000000ff0a00720c */ /* 0x000fe20003f86270 */
[----:B------:R-:W-:-:S04]  /*75e0*/  IMAD.HI.U32 R10, R5, R20, RZ ;  /* 0x00000014050a7227 */ /* 0x000fc800078e00ff */
[----:B------:R-:W-:Y:S01]  /*75f0*/  @!P1 IMAD.IADD R22, R22, 0x1, -R4 ;  /* 0x0000000116169824 */ /* 0x000fe200078e0a04 */
[C---:B------:R-:W-:Y:S01]  /*7600*/  ISETP.GT.U32.AND P1, PT, R4.reuse, R24, PT ;  /* 0x000000180400720c */ /* 0x040fe20003f24070 */
[----:B------:R-:W-:Y:S02]  /*7610*/  IMAD.MOV R15, RZ, RZ, -R12 ;  /* 0x000000ffff0f7224 */ /* 0x000fe400078e0a0c */
[----:B------:R-:W-:Y:S02]  /*7620*/  IMAD.MOV R17, RZ, RZ, -R10 ;  /* 0x000000ffff117224 */ /* 0x000fe400078e0a0a */
[C---:B------:R-:W-:Y:S02]  /*7630*/  IMAD R18, R4.reuse, R15, R18 ;  /* 0x0000000f04127224 */ /* 0x040fe400078e0212 */
[C---:B------:R-:W-:Y:S02]  /*7640*/  IMAD R20, R4.reuse, R17, R20 ;  /* 0x0000001104147224 */ /* 0x040fe400078e0214 */
[----:B------:R-:W-:Y:S01]  /*7650*/  @!P5 IMAD.MOV R31, RZ, RZ, -R31 ;  /* 0x000000ffff1fd224 */ /* 0x000fe200078e0a1f */
[C---:B------:R-:W-:Y:S01]  /*7660*/  ISETP.GT.U32.AND P5, PT, R4.reuse, R156, PT ;  /* 0x0000009c0400720c */ /* 0x040fe20003fa4070 */
[----:B------:R-:W-:Y:S01]  /*7670*/  @!P6 IMAD.MOV R26, RZ, RZ, -R26 ;  /* 0x000000ffff1ae224 */ /* 0x000fe200078e0a1a */
[----:B------:R-:W-:Y:S01]  /*7680*/  ISETP.GT.U32.AND P6, PT, R4, R22, PT ;  /* 0x000000160400720c */ /* 0x000fe20003fc4070 */
[----:B------:R-:W-:Y:S01]  /*7690*/  @!P1 IMAD.IADD R24, R24, 0x1, -R4 ;  /* 0x0000000118189824 */ /* 0x000fe200078e0a04 */
[C---:B------:R-:W-:Y:S01]  /*76a0*/  ISETP.GT.U32.AND P1, PT, R4.reuse, R18, PT ;  /* 0x000000120400720c */ /* 0x040fe20003f24070 */
[----:B------:R-:W-:Y:S01]  /*76b0*/  IMAD.MOV R17, RZ, RZ, -R8 ;  /* 0x000000ffff117224 */ /* 0x000fe200078e0a08 */
[----:B------:R-:W-:Y:S01]  /*76c0*/  ISETP.GT.U32.AND P0, PT, R4, R20, PT ;  /* 0x000000140400720c */ /* 0x000fe20003f04070 */
[----:B------:R-:W-:-:S04]  /*76d0*/  IMAD.HI.U32 R8, R5, R150, RZ ;  /* 0x0000009605087227 */ /* 0x000fc800078e00ff */
[----:B------:R-:W-:Y:S02]  /*76e0*/  IMAD.MOV R15, RZ, RZ, -R8 ;  /* 0x000000ffff0f7224 */ /* 0x000fe400078e0a08 */
[C---:B------:R-:W-:Y:S01]  /*76f0*/  IMAD R154, R4.reuse, R17, R154 ;  /* 0x00000011049a7224 */ /* 0x040fe200078e029a */
[----:B------:R-:W-:Y:S01]  /*7700*/  IABS R17, R41 ;  /* 0x0000002900117213 */ /* 0x000fe20000000000 */
[----:B------:R-:W-:Y:S02]  /*7710*/  IMAD R150, R4, R15, R150 ;  /* 0x0000000f04967224 */ /* 0x000fe400078e0296 */
[--C-:B------:R-:W-:Y:S01]  /*7720*/  @!P5 IMAD.IADD R156, R156, 0x1, -R4.reuse ;  /* 0x000000019c9cd824 */ /* 0x100fe200078e0a04 */
[----:B------:R-:W-:Y:S01]  /*7730*/  ISETP.GE.AND P5, PT, R19, RZ, PT ;  /* 0x000000ff1300720c */ /* 0x000fe20003fa6270 */
[--C-:B------:R-:W-:Y:S01]  /*7740*/  @!P6 IMAD.IADD R22, R22, 0x1, -R4.reuse ;  /* 0x000000011616e824 */ /* 0x100fe200078e0a04 */
[----:B------:R-:W-:Y:S01]  /*7750*/  IABS R19, R43 ;  /* 0x0000002b00137213 */ /* 0x000fe20000000000 */
[--C-:B------:R-:W-:Y:S01]  /*7760*/  @!P1 IMAD.IADD R18, R18, 0x1, -R4.reuse ;  /* 0x0000000112129824 */ /* 0x100fe200078e0a04 */
[----:B------:R-:W-:Y:S01]  /*7770*/  ISETP.GT.U32.AND P6, PT, R4, R154, PT ;  /* 0x0000009a0400720c */ /* 0x000fe20003fc4070 */
[----:B------:R-:W-:Y:S01]  /*7780*/  @!P0 IMAD.IADD R20, R20, 0x1, -R4 ;  /* 0x0000000114148824 */ /* 0x000fe200078e0a04 */
[----:B------:R-:W-:Y:S01]  /*7790*/  ISETP.GT.U32.AND P1, PT, R4, R150, PT ;  /* 0x000000960400720c */ /* 0x000fe20003f24070 */
[----:B------:R-:W-:-:S03]  /*77a0*/  IMAD.HI.U32 R10, R5, R17, RZ ;  /* 0x00000011050a7227 */ /* 0x000fc600078e00ff */
[----:B------:R-:W-:Y:S01]  /*77b0*/  ISETP.GT.U32.AND P0, PT, R4, R20, PT ;  /* 0x000000140400720c */ /* 0x000fe20003f04070 */
[----:B------:R-:W-:-:S04]  /*77c0*/  IMAD.HI.U32 R12, R5, R19, RZ ;  /* 0x00000013050c7227 */ /* 0x000fc800078e00ff */
[----:B------:R-:W-:Y:S02]  /*77d0*/  IMAD.MOV R10, RZ, RZ, -R10 ;  /* 0x000000ffff0a7224 */ /* 0x000fe400078e0a0a */
[----:B------:R-:W-:Y:S02]  /*77e0*/  IMAD.MOV R8, RZ, RZ, -R12 ;  /* 0x000000ffff087224 */ /* 0x000fe400078e0a0c */
[----:B------:R-:W-:Y:S02]  /*77f0*/  IMAD R12, R4, R10, R17 ;  /* 0x0000000a040c7224 */ /* 0x000fe400078e0211 */
[--C-:B------:R-:W-:Y:S02]  /*7800*/  @!P6 IMAD.IADD R154, R154, 0x1, -R4.reuse ;  /* 0x000000019a9ae824 */ /* 0x100fe400078e0a04 */
[--C-:B------:R-:W-:Y:S01]  /*7810*/  @!P1 IMAD.IADD R150, R150, 0x1, -R4.reuse ;  /* 0x0000000196969824 */ /* 0x100fe200078e0a04 */
[----:B------:R-:W-:Y:S01]  /*7820*/  ISETP.GT.U32.AND P6, PT, R4, R12, PT ;  /* 0x0000000c0400720c */ /* 0x000fe20003fc4070 */
[----:B------:R-:W-:Y:S01]  /*7830*/  @!P0 IMAD.IADD R20, R20, 0x1, -R4 ;  /* 0x0000000114148824 */ /* 0x000fe200078e0a04 */
[C---:B------:R-:W-:Y:S01]  /*7840*/  ISETP.GT.U32.AND P1, PT, R4.reuse, R18, PT ;  /* 0x000000120400720c */ /* 0x040fe20003f24070 */
[----:B------:R-:W-:Y:S01]  /*7850*/  IMAD R10, R4, R8, R19 ;  /* 0x00000008040a7224 */ /* 0x000fe200078e0213 */
[----:B------:R-:W-:Y:S01]  /*7860*/  ISETP.GE.AND P0, PT, R35, RZ, PT ;  /* 0x000000ff2300720c */ /* 0x000fe20003f06270 */
[----:B------:R-:W-:Y:S01]  /*7870*/  VIADD R7, R7, 0xe ;  /* 0x0000000e07077836 */ /* 0x000fe20000000000 */
[----:B------:R-:W-:Y:S01]  /*7880*/  LOP3.LUT R35, R6, 0x12, RZ, 0xfc, !PT ;  /* 0x0000001206237812 */ /* 0x000fe200078efcff */
[----:B------:R-:W-:Y:S01]  /*7890*/  @!P2 IMAD.MOV R29, RZ, RZ, -R29 ;  /* 0x000000ffff1da224 */ /* 0x000fe200078e0a1d */
[----:B------:R-:W-:Y:S01]  /*78a0*/  ISETP.GE.AND P2, PT, R14, RZ, PT ;  /* 0x000000ff0e00720c */ /* 0x000fe20003f46270 */
[----:B------:R-:W-:Y:S01]  /*78b0*/  IMAD.HI.U32 R14, R5, R27, RZ ;  /* 0x0000001b050e7227 */ /* 0x000fe200078e00ff */
[----:B------:R-:W-:-:S02]  /*78c0*/  IABS R15, R35 ;  /* 0x00000023000f7213 */ /* 0x000fc40000000000 */
[----:B------:R-:W-:Y:S01]  /*78d0*/  IABS R144, R7 ;  /* 0x0000000700907213 */ /* 0x000fe20000000000 */
[--C-:B------:R-:W-:Y:S01]  /*78e0*/  @!P6 IMAD.IADD R12, R12, 0x1, -R4.reuse ;  /* 0x000000010c0ce824 */ /* 0x100fe200078e0a04 */
[----:B------:R-:W-:Y:S01]  /*78f0*/  ISETP.GE.AND P6, PT, R7, RZ, PT ;  /* 0x000000ff0700720c */ /* 0x000fe20003fc6270 */
[----:B------:R-:W-:Y:S01]  /*7900*/  @!P1 IMAD.IADD R18, R18, 0x1, -R4 ;  /* 0x0000000112129824 */ /* 0x000fe200078e0a04 */
[----:B------:R-:W-:Y:S01]  /*7910*/  ISETP.GT.U32.AND P1, PT, R4, R10, PT ;  /* 0x0000000a0400720c */ /* 0x000fe20003f24070 */
[----:B------:R-:W-:-:S04]  /*7920*/  IMAD.HI.U32 R7, R5, R15, RZ ;  /* 0x0000000f05077227 */ /* 0x000fc800078e00ff */
[----:B------:R-:W-:Y:S02]  /*7930*/  IMAD.MOV R7, RZ, RZ, -R7 ;  /* 0x000000ffff077224 */ /* 0x000fe400078e0a07 */
[----:B------:R-:W-:Y:S02]  /*7940*/  IMAD.MOV R14, RZ, RZ, -R14 ;  /* 0x000000ffff0e7224 */ /* 0x000fe400078e0a0e */
[C---:B------:R-:W-:Y:S02]  /*7950*/  IMAD R7, R4.reuse, R7, R15 ;  /* 0x0000000704077224 */ /* 0x040fe400078e020f */
[----:B------:R-:W-:Y:S02]  /*7960*/  IMAD R8, R4, R14, R27 ;  /* 0x0000000e04087224 */ /* 0x000fe400078e021b */
[----:B------:R-:W-:Y:S01]  /*7970*/  @!P1 IMAD.IADD R10, R10, 0x1, -R4 ;  /* 0x000000010a0a9824 */ /* 0x000fe200078e0a04 */
[----:B------:R-:W-:Y:S01]  /*7980*/  ISETP.GT.U32.AND P1, PT, R4, R7, PT ;  /* 0x000000070400720c */ /* 0x000fe20003f24070 */
[----:B------:R-:W-:-:S04]  /*7990*/  IMAD.HI.U32 R14, R5, R148, RZ ;  /* 0x00000094050e7227 */ /* 0x000fc800078e00ff */
[----:B------:R-:W-:Y:S01]  /*79a0*/  @!P2 IMAD.MOV R24, RZ, RZ, -R24 ;  /* 0x000000ffff18a224 */ /* 0x000fe200078e0a18 */
[C---:B------:R-:W-:Y:S01]  /*79b0*/  ISETP.GT.U32.AND P2, PT, R4.reuse, R154, PT ;  /* 0x0000009a0400720c */ /* 0x040fe20003f44070 */
[----:B------:R-:W-:Y:S01]  /*79c0*/  @!P3 IMAD.MOV R156, RZ, RZ, -R156 ;  /* 0x000000ffff9cb224 */ /* 0x000fe200078e0a9c */
[----:B------:R-:W-:Y:S01]  /*79d0*/  ISETP.GT.U32.AND P3, PT, R4, R150, PT ;  /* 0x000000960400720c */ /* 0x000fe20003f64070 */
[----:B------:R-:W-:Y:S02]  /*79e0*/  IMAD.MOV R17, RZ, RZ, -R14 ;  /* 0x000000ffff117224 */ /* 0x000fe400078e0a0e */
[----:B------:R-:W-:-:S04]  /*79f0*/  IMAD.HI.U32 R15, R5, R144, RZ ;  /* 0x00000090050f7227 */ /* 0x000fc800078e00ff */
[C---:B------:R-:W-:Y:S02]  /*7a00*/  IMAD R148, R4.reuse, R17, R148 ;  /* 0x0000001104947224 */ /* 0x040fe400078e0294 */
[----:B------:R-:W-:Y:S02]  /*7a10*/  @!P1 IMAD.IADD R7, R7, 0x1, -R4 ;  /* 0x0000000107079824 */ /* 0x000fe400078e0a04 */
[----:B------:R-:W-:Y:S01]  /*7a20*/  @!P5 IMAD.MOV R22, RZ, RZ, -R22 ;  /* 0x000000ffff16d224 */ /* 0x000fe200078e0a16 */
[----:B------:R-:W-:Y:S01]  /*7a30*/  ISETP.GT.U32.AND P1, PT, R4, R148, PT ;  /* 0x000000940400720c */ /* 0x000fe20003f24070 */
[--C-:B------:R-:W-:Y:S01]  /*7a40*/  @!P2 IMAD.IADD R154, R154, 0x1, -R4.reuse ;  /* 0x000000019a9aa824 */ /* 0x100fe200078e0a04 */
[----:B------:R-:W-:Y:S01]  /*7a50*/  ISETP.GT.U32.AND P5, PT, R4, R12, PT ;  /* 0x0000000c0400720c */ /* 0x000fe20003fa4070 */
[----:B------:R-:W-:Y:S01]  /*7a60*/  @!P3 IMAD.IADD R150, R150, 0x1, -R4 ;  /* 0x000000019696b824 */ /* 0x000fe200078e0a04 */
[----:B------:R-:W-:Y:S01]  /*7a70*/  ISETP.GT.U32.AND P2, PT, R4, R8, PT ;  /* 0x000000080400720c */ /* 0x000fe20003f44070 */
[----:B------:R-:W-:Y:S01]  /*7a80*/  IMAD.MOV R15, RZ, RZ, -R15 ;  /* 0x000000ffff0f7224 */ /* 0x000fe200078e0a0f */
[----:B------:R-:W-:Y:S01]  /*7a90*/  ISETP.GE.AND P3, PT, R37, RZ, PT ;  /* 0x000000ff2500720c */ /* 0x000fe20003f66270 */
[----:B------:R-:W-:Y:S01]  /*7aa0*/  @!P0 IMAD.MOV R20, RZ, RZ, -R20 ;  /* 0x000000ffff148224 */ /* 0x000fe200078e0a14 */
[----:B------:R-:W-:Y:S01]  /*7ab0*/  LOP3.LUT R37, R6, 0xc, RZ, 0xfc, !PT ;  /* 0x0000000c06257812 */ /* 0x000fe200078efcff */
[C---:B------:R-:W-:Y:S01]  /*7ac0*/  IMAD R144, R4.reuse, R15, R144 ;  /* 0x0000000f04907224 */ /* 0x040fe200078e0290 */
[----:B------:R-:W-:Y:S01]  /*7ad0*/  ISETP.GT.U32.AND P0, PT, R4, R10, PT ;  /* 0x0000000a0400720c */ /* 0x000fe20003f04070 */
[----:B------:R-:W-:Y:S01]  /*7ae0*/  IMAD.HI.U32 R19, R5, R142, RZ ;  /* 0x0000008e05137227 */ /* 0x000fe200078e00ff */
[----:B------:R-:W-:-:S03]  /*7af0*/  IABS R14, R37 ;  /* 0x00000025000e7213 */ /* 0x000fc60000000000 */
[----:B------:R-:W-:Y:S01]  /*7b00*/  @!P1 IMAD.IADD R148, R148, 0x1, -R4 ;  /* 0x0000000194949824 */ /* 0x000fe200078e0a04 */
[----:B------:R-:W-:Y:S01]  /*7b10*/  ISETP.GT.U32.AND P1, PT, R4, R144, PT ;  /* 0x000000900400720c */ /* 0x000fe20003f24070 */
[----:B------:R-:W-:Y:S02]  /*7b20*/  IMAD.MOV.U32 R17, RZ, RZ, R14 ;  /* 0x000000ffff117224 */ /* 0x000fe400078e000e */
[--C-:B------:R-:W-:Y:S01]  /*7b30*/  @!P5 IMAD.IADD R12, R12, 0x1, -R4.reuse ;  /* 0x000000010c0cd824 */ /* 0x100fe200078e0a04 */
[----:B------:R-:W-:Y:S01]  /*7b40*/  ISETP.GE.AND P5, PT, R39, RZ, PT ;  /* 0x000000ff2700720c */ /* 0x000fe20003fa6270 */
[----:B------:R-:W-:Y:S01]  /*7b50*/  @!P2 IMAD.IADD R8, R8, 0x1, -R4 ;  /* 0x000000010808a824 */ /* 0x000fe200078e0a04 */
[----:B------:R-:W-:Y:S01]  /*7b60*/  ISETP.GE.AND P2, PT, R41, RZ, PT ;  /* 0x000000ff2900720c */ /* 0x000fe20003f46270 */
[C---:B------:R-:W-:Y:S01]  /*7b70*/  IMAD.HI.U32 R14, R5.reuse, R17, RZ ;  /* 0x00000011050e7227 */ /* 0x040fe200078e00ff */
[C---:B------:R-:W-:Y:S02]  /*7b80*/  LOP3.LUT R39, R6.reuse, 0xa, RZ, 0xfc, !PT ;  /* 0x0000000a06277812 */ /* 0x040fe400078efcff */
[----:B------:R-:W-:Y:S01]  /*7b90*/  LOP3.LUT R41, R6, 0x8, RZ, 0xfc, !PT ;  /* 0x0000000806297812 */ /* 0x000fe200078efcff */
[----:B------:R-:W-:Y:S01]  /*7ba0*/  IMAD.MOV R14, RZ, RZ, -R14 ;  /* 0x000000ffff0e7224 */ /* 0x000fe200078e0a0e */
[----:B------:R-:W-:Y:S01]  /*7bb0*/  IABS R146, R39 ;  /* 0x0000002700927213 */ /* 0x000fe20000000000 */
[----:B------:R-:W-:Y:S01]  /*7bc0*/  @!P1 IMAD.IADD R144, R144, 0x1, -R4 ;  /* 0x0000000190909824 */ /* 0x000fe200078e0a04 */
[----:B------:R-:W-:Y:S01]  /*7bd0*/  IABS R136, R41 ;  /* 0x0000002900887213 */ /* 0x000fe20000000000 */
[----:B------:R-:W-:Y:S01]  /*7be0*/  @!P3 IMAD.MOV R154, RZ, RZ, -R154 ;  /* 0x000000ffff9ab224 */ /* 0x000fe200078e0a9a */
[C---:B------:R-:W-:Y:S01]  /*7bf0*/  ISETP.GT.U32.AND P1, PT, R4.reuse, R8, PT ;  /* 0x000000080400720c */ /* 0x040fe20003f24070 */
[----:B------:R-:W-:Y:S01]  /*7c00*/  IMAD.HI.U32 R15, R5, R146, RZ ;  /* 0x00000092050f7227 */ /* 0x000fe200078e00ff */
[----:B------:R-:W-:-:S03]  /*7c10*/  ISETP.GT.U32.AND P3, PT, R4, R7, PT ;  /* 0x000000070400720c */ /* 0x000fc60003f64070 */
[----:B------:R-:W-:Y:S02]  /*7c20*/  IMAD R14, R4, R14, R17 ;  /* 0x0000000e040e7224 */ /* 0x000fe400078e0211 */
[----:B------:R-:W-:-:S04]  /*7c30*/  IMAD.HI.U32 R17, R5, R136, RZ ;  /* 0x0000008805117227 */ /* 0x000fc800078e00ff */
[----:B------:R-:W-:Y:S01]  /*7c40*/  IMAD.MOV R27, RZ, RZ, -R15 ;  /* 0x000000ffff1b7224 */ /* 0x000fe200078e0a0f */
[----:B------:R-:W-:Y:S01]  /*7c50*/  LOP3.LUT R15, R6, 0x2, RZ, 0xfc, !PT ;  /* 0x00000002060f7812 */ /* 0x000fe200078efcff */
[----:B------:R-:W-:Y:S02]  /*7c60*/  IMAD.MOV R17, RZ, RZ, -R17 ;  /* 0x000000ffff117224 */ /* 0x000fe400078e0a11 */
[----:B------:R-:W-:Y:S01]  /*7c70*/  IMAD.MOV R19, RZ, RZ, -R19 ;  /* 0x000000ffff137224 */ /* 0x000fe200078e0a13 */
[----:B------:R-:W-:Y:S01]  /*7c80*/  IABS R138, R15 ;  /* 0x0000000f008a7213 */ /* 0x000fe20000000000 */
[C---:B------:R-:W-:Y:S02]  /*7c90*/  IMAD R146, R4.reuse, R27, R146 ;  /* 0x0000001b04927224 */ /* 0x040fe400078e0292 */
[C---:B------:R-:W-:Y:S02]  /*7ca0*/  IMAD R136, R4.reuse, R17, R136 ;  /* 0x0000001104887224 */ /* 0x040fe400078e0288 */
[----:B------:R-:W-:-:S02]  /*7cb0*/  IMAD R142, R4, R19, R142 ;  /* 0x00000013048e7224 */ /* 0x000fc400078e028e */
[----:B------:R-:W-:Y:S01]  /*7cc0*/  @!P4 IMAD.MOV R18, RZ, RZ, -R18 ;  /* 0x000000ffff12c224 */ /* 0x000fe200078e0a12 */
[C---:B------:R-:W-:Y:S01]  /*7cd0*/  ISETP.GT.U32.AND P4, PT, R4.reuse, R148, PT ;  /* 0x000000940400720c */ /* 0x040fe20003f84070 */
[----:B------:R-:W-:Y:S01]  /*7ce0*/  @!P2 IMAD.MOV R12, RZ, RZ, -R12 ;  /* 0x000000ffff0ca224 */ /* 0x000fe200078e0a0c */
[----:B------:R-:W-:Y:S01]  /*7cf0*/  ISETP.GT.U32.AND P2, PT, R4, R14, PT ;  /* 0x0000000e0400720c */ /* 0x000fe20003f44070 */
[----:B------:R-:W-:-:S04]  /*7d00*/  IMAD.HI.U32 R6, R5, R140, RZ ;  /* 0x0000008c05067227 */ /* 0x000fc800078e00ff */
[----:B------:R-:W-:Y:S01]  /*7d10*/  @!P5 IMAD.MOV R150, RZ, RZ, -R150 ;  /* 0x000000ffff96d224 */ /* 0x000fe200078e0a96 */
[----:B------:R-:W-:Y:S01]  /*7d20*/  ISETP.GT.U32.AND P5, PT, R4, R144, PT ;  /* 0x000000900400720c */ /* 0x000fe20003fa4070 */
[--C-:B------:R-:W-:Y:S01]  /*7d30*/  @!P0 IMAD.IADD R10, R10, 0x1, -R4.reuse ;  /* 0x000000010a0a8824 */ /* 0x100fe200078e0a04 */
[----:B------:R-:W-:Y:S01]  /*7d40*/  ISETP.GT.U32.AND P0, PT, R4, R146, PT ;  /* 0x000000920400720c */ /* 0x000fe20003f04070 */
[--C-:B------:R-:W-:Y:S01]  /*7d50*/  @!P1 IMAD.IADD R8, R8, 0x1, -R4.reuse ;  /* 0x0000000108089824 */ /* 0x100fe200078e0a04 */
[C---:B------:R-:W-:Y:S01]  /*7d60*/  ISETP.GT.U32.AND P1, PT, R4.reuse, R136, PT ;  /* 0x000000880400720c */ /* 0x040fe20003f24070 */
[----:B------:R-:W-:Y:S01]  /*7d70*/  @!P3 IMAD.IADD R7, R7, 0x1, -R4 ;  /* 0x000000010707b824 */ /* 0x000fe200078e0a04 */
[----:B------:R-:W-:Y:S01]  /*7d80*/  ISETP.GT.U32.AND P3, PT, R4, R142, PT ;  /* 0x0000008e0400720c */ /* 0x000fe20003f64070 */
[----:B------:R-:W-:Y:S02]  /*7d90*/  IMAD.MOV R17, RZ, RZ, -R6 ;  /* 0x000000ffff117224 */ /* 0x000fe400078e0a06 */
[----:B------:R-:W-:-:S04]  /*7da0*/  IMAD.HI.U32 R5, R5, R138, RZ ;  /* 0x0000008a05057227 */ /* 0x000fc800078e00ff */
[----:B------:R-:W-:Y:S02]  /*7db0*/  IMAD R140, R4, R17, R140 ;  /* 0x00000011048c7224 */ /* 0x000fe400078e028c */
[----:B------:R-:W-:Y:S02]  /*7dc0*/  IMAD.MOV R5, RZ, RZ, -R5 ;  /* 0x000000ffff057224 */ /* 0x000fe400078e0a05 */
[--C-:B------:R-:W-:Y:S01]  /*7dd0*/  @!P4 IMAD.IADD R148, R148, 0x1, -R4.reuse ;  /* 0x000000019494c824 */ /* 0x100fe200078e0a04 */
[----:B------:R-:W-:Y:S01]  /*7de0*/  ISETP.GT.U32.AND P4, PT, R4, R140, PT ;  /* 0x0000008c0400720c */ /* 0x000fe20003f84070 */
[----:B------:R-:W-:Y:S01]  /*7df0*/  @!P2 IMAD.IADD R14, R14, 0x1, -R4 ;  /* 0x000000010e0ea824 */ /* 0x000fe200078e0a04 */
[----:B------:R-:W-:Y:S01]  /*7e00*/  ISETP.GE.AND P2, PT, R45, RZ, PT ;  /* 0x000000ff2d00720c */ /* 0x000fe20003f46270 */
[----:B------:R-:W-:Y:S02]  /*7e10*/  IMAD R138, R4, R5, R138 ;  /* 0x00000005048a7224 */ /* 0x000fe400078e028a */
[--C-:B------:R-:W-:Y:S01]  /*7e20*/  @!P5 IMAD.IADD R144, R144, 0x1, -R4.reuse ;  /* 0x000000019090d824 */ /* 0x100fe200078e0a04 */
[----:B------:R-:W-:Y:S01]  /*7e30*/  ISETP.GE.AND P5, PT, R43, RZ, PT ;  /* 0x000000ff2b00720c */ /* 0x000fe20003fa6270 */
[--C-:B------:R-:W-:Y:S01]  /*7e40*/  @!P0 IMAD.IADD R146, R146, 0x1, -R4.reuse ;  /* 0x0000000192928824 */ /* 0x100fe200078e0a04 */
[----:B------:R-:W-:Y:S01]  /*7e50*/  ISETP.GE.AND P0, PT, R35, RZ, PT ;  /* 0x000000ff2300720c */ /* 0x000fe20003f06270 */
[--C-:B------:R-:W-:Y:S01]  /*7e60*/  @!P1 IMAD.IADD R136, R136, 0x1, -R4.reuse ;  /* 0x0000000188889824 */ /* 0x100fe200078e0a04 */
[----:B------:R-:W-:Y:S01]  /*7e70*/  ISETP.GE.AND P1, PT, R47, RZ, PT ;  /* 0x000000ff2f00720c */ /* 0x000fe20003f26270 */
[----:B------:R-:W-:Y:S01]  /*7e80*/  @!P3 IMAD.IADD R142, R142, 0x1, -R4 ;  /* 0x000000018e8eb824 */ /* 0x000fe200078e0a04 */
[----:B------:R-:W-:Y:S01]  /*7e90*/  ISETP.GT.U32.AND P3, PT, R4, R138, PT ;  /* 0x0000008a0400720c */ /* 0x000fe20003f64070 */
[----:B------:R-:W-:-:S02]  /*7ea0*/  IMAD.MOV.U32 R6, RZ, RZ, R7 ;  /* 0x000000ffff067224 */ /* 0x000fc400078e0007 */
[----:B------:R-:W-:Y:S01]  /*7eb0*/  @!P4 IMAD.IADD R140, R140, 0x1, -R4 ;  /* 0x000000018c8cc824 */ /* 0x000fe200078e0a04 */
[C---:B------:R-:W-:Y:S01]  /*7ec0*/  ISETP.GT.U32.AND P4, PT, R4.reuse, R14, PT ;  /* 0x0000000e0400720c */ /* 0x040fe20003f84070 */
[----:B------:R-:W-:Y:S01]  /*7ed0*/  @!P2 IMAD.MOV R8, RZ, RZ, -R8 ;  /* 0x000000ffff08a224 */ /* 0x000fe200078e0a08 */
[C---:B------:R-:W-:Y:S01]  /*7ee0*/  ISETP.GT.U32.AND P2, PT, R4.reuse, R146, PT ;  /* 0x000000920400720c */ /* 0x040fe20003f44070 */
[----:B------:R-:W-:Y:S01]  /*7ef0*/  @!P5 IMAD.MOV R10, RZ, RZ, -R10 ;  /* 0x000000ffff0ad224 */ /* 0x000fe200078e0a0a */
[C---:B------:R-:W-:Y:S01]  /*7f00*/  ISETP.GT.U32.AND P5, PT, R4.reuse, R142, PT ;  /* 0x0000008e0400720c */ /* 0x040fe20003fa4070 */
[----:B------:R-:W-:Y:S01]  /*7f10*/  @!P0 IMAD.MOV R6, RZ, RZ, -R6 ;  /* 0x000000ffff068224 */ /* 0x000fe200078e0a06 */
[C---:B------:R-:W-:Y:S01]  /*7f20*/  ISETP.GT.U32.AND P0, PT, R4.reuse, R136, PT ;  /* 0x000000880400720c */ /* 0x040fe20003f04070 */
[----:B------:R-:W-:Y:S01]  /*7f30*/  @!P1 IMAD.MOV R148, RZ, RZ, -R148 ;  /* 0x000000ffff949224 */ /* 0x000fe200078e0a94 */
[----:B------:R-:W-:Y:S01]  /*7f40*/  ISETP.GT.U32.AND P1, PT, R4, R140, PT ;  /* 0x0000008c0400720c */ /* 0x000fe20003f24070 */
[----:B------:R-:W-:-:S02]  /*7f50*/  @!P3 IMAD.IADD R138, R138, 0x1, -R4 ;  /* 0x000000018a8ab824 */ /* 0x000fc400078e0a04 */
[----:B------:R-:W-:Y:S01]  /*7f60*/  @!P6 IMAD.MOV R144, RZ, RZ, -R144 ;  /* 0x000000ffff90e224 */ /* 0x000fe200078e0a90 */
[----:B------:R-:W-:Y:S01]  /*7f70*/  ISETP.GE.AND P6, PT, R37, RZ, PT ;  /* 0x000000ff2500720c */ /* 0x000fe20003fc6270 */
[--C-:B------:R-:W-:Y:S01]  /*7f80*/  @!P4 IMAD.IADD R14, R14, 0x1, -R4.reuse ;  /* 0x000000010e0ec824 */ /* 0x100fe200078e0a04 */
[----:B------:R-:W-:Y:S01]  /*7f90*/  ISETP.GT.U32.AND P3, PT, R4, R138, PT ;  /* 0x0000008a0400720c */ /* 0x000fe20003f64070 */
[--C-:B------:R-:W-:Y:S01]  /*7fa0*/  @!P2 IMAD.IADD R146, R146, 0x1, -R4.reuse ;  /* 0x000000019292a824 */ /* 0x100fe200078e0a04 */
[----:B------:R-:W-:Y:S01]  /*7fb0*/  ISETP.GE.AND P2, PT, R41, RZ, PT ;  /* 0x000000ff2900720c */ /* 0x000fe20003f46270 */
[--C-:B------:R-:W-:Y:S01]  /*7fc0*/  @!P5 IMAD.IADD R142, R142, 0x1, -R4.reuse ;  /* 0x000000018e8ed824 */ /* 0x100fe200078e0a04 */
[----:B------:R-:W-:Y:S01]  /*7fd0*/  ISETP.GE.AND P4, PT, R39, RZ, PT ;  /* 0x000000ff2700720c */ /* 0x000fe20003f86270 */
[--C-:B------:R-:W-:Y:S01]  /*7fe0*/  @!P0 IMAD.IADD R136, R136, 0x1, -R4.reuse ;  /* 0x0000000188888824 */ /* 0x100fe200078e0a04 */
[----:B------:R-:W-:Y:S01]  /*7ff0*/  ISETP.GE.AND P0, PT, R49, RZ, PT ;  /* 0x000000ff3100720c */ /* 0x000fe20003f06270 */
[----:B------:R-:W-:Y:S01]  /*8000*/  @!P1 IMAD.IADD R140, R140, 0x1, -R4 ;  /* 0x000000018c8c9824 */ /* 0x000fe200078e0a04 */
[----:B------:R-:W-:-:S02]  /*8010*/  ISETP.GE.AND P5, PT, R51, RZ, PT ;  /* 0x000000ff3300720c */ /* 0x000fc40003fa6270 */
[----:B------:R-:W-:Y:S01]  /*8020*/  ISETP.GE.AND P1, PT, R15, RZ, PT ;  /* 0x000000ff0f00720c */ /* 0x000fe20003f26270 */
[----:B------:R-:W-:Y:S02]  /*8030*/  @!P6 IMAD.MOV R14, RZ, RZ, -R14 ;  /* 0x000000ffff0ee224 */ /* 0x000fe400078e0a0e */
[----:B------:R-:W-:Y:S01]  /*8040*/  @!P3 IMAD.IADD R138, R138, 0x1, -R4 ;  /* 0x000000018a8ab824 */ /* 0x000fe200078e0a04 */
[----:B------:R-:W-:Y:S01]  /*8050*/  ISETP.NE.AND P3, PT, R21, RZ, PT ;  /* 0x000000ff1500720c */ /* 0x000fe20003f65270 */
[----:B------:R-:W-:Y:S01]  /*8060*/  @!P2 IMAD.MOV R136, RZ, RZ, -R136 ;  /* 0x000000ffff88a224 */ /* 0x000fe200078e0a88 */
[----:B------:R-:W-:Y:S01]  /*8070*/  LOP3.LUT R21, RZ, R21, RZ, 0x33, !PT ;  /* 0x00000015ff157212 */ /* 0x000fe200078e33ff */
[----:B------:R-:W-:Y:S01]  /*8080*/  IMAD R4, R53, UR10, RZ ;  /* 0x0000000a35047c24 */ /* 0x000fe2000f8e02ff */
[----:B------:R-:W-:Y:S01]  /*8090*/  USHF.L.U32 UR10, UR10, 0x6, URZ ;  /* 0x000000060a0a7899 */ /* 0x000fe2000800063f */
[----:B------:R-:W-:Y:S01]  /*80a0*/  @!P4 IMAD.MOV R146, RZ, RZ, -R146 ;  /* 0x000000ffff92c224 */ /* 0x000fe200078e0a92 */
[C---:B------:R-:W-:Y:S01]  /*80b0*/  SEL R16, R21.reuse, R16, !P3 ;  /* 0x0000001015107207 */ /* 0x040fe20005800000 */
[----:B------:R-:W-:Y:S01]  /*80c0*/  @!P0 IMAD.MOV R142, RZ, RZ, -R142 ;  /* 0x000000ffff8e8224 */ /* 0x000fe200078e0a8e */
[C---:B------:R-:W-:Y:S01]  /*80d0*/  SEL R135, R21.reuse, R30, !P3 ;  /* 0x0000001e15877207 */ /* 0x040fe20005800000 */
[----:B------:R-:W-:Y:S01]  /*80e0*/  @!P5 IMAD.MOV R140, RZ, RZ, -R140 ;  /* 0x000000ffff8cd224 */ /* 0x000fe200078e0a8c */
[C---:B------:R-:W-:Y:S01]  /*80f0*/  SEL R134, R21.reuse, R134, !P3 ;  /* 0x0000008615867207 */ /* 0x040fe20005800000 */
[----:B------:R-:W-:Y:S01]  /*8100*/  @!P1 IMAD.MOV R138, RZ, RZ, -R138 ;  /* 0x000000ffff8a9224 */ /* 0x000fe200078e0a8a */
[C---:B------:R-:W-:Y:S01]  /*8110*/  SEL R133, R21.reuse, R32, !P3 ;  /* 0x0000002015857207 */ /* 0x040fe20005800000 */
[----:B------:R-:W-:Y:S01]  /*8120*/  IMAD R137, R16, UR11, RZ ;  /* 0x0000000b10897c24 */ /* 0x000fe2000f8e02ff */
[----:B------:R-:W-:Y:S01]  /*8130*/  SEL R136, R21, R136, !P3 ;  /* 0x0000008815887207 */ /* 0x000fe20005800000 */
[----:B------:R-:W-:Y:S01]  /*8140*/  IMAD R135, R135, UR11, RZ ;  /* 0x0000000b87877c24 */ /* 0x000fe2000f8e02ff */
[----:B------:R-:W-:Y:S01]  /*8150*/  IADD3 R5, P6, R4, UR8, RZ ;  /* 0x0000000804057c10 */ /* 0x000fe2000ffde0ff */
[----:B------:R-:W-:Y:S01]  /*8160*/  IMAD R134, R134, UR11, RZ ;  /* 0x0000000b86867c24 */ /* 0x000fe2000f8e02ff */
[C---:B------:R-:W-:Y:S01]  /*8170*/  SEL R131, R21.reuse, R34, !P3 ;  /* 0x0000002215837207 */ /* 0x040fe20005800000 */
[----:B------:R-:W-:Y:S01]  /*8180*/  IMAD R16, R136, UR11, RZ ;  /* 0x0000000b88107c24 */ /* 0x000fe2000f8e02ff */
[----:B------:R-:W-:Y:S01]  /*8190*/  SEL R32, R21, R11, !P3 ;  /* 0x0000000b15207207 */ /* 0x000fe20005800000 */
[----:B------:R-:W-:Y:S01]  /*81a0*/  IMAD R133, R133, UR11, RZ ;  /* 0x0000000b85857c24 */ /* 0x000fe2000f8e02ff */
[----:B------:R-:W-:Y:S01]  /*81b0*/  SEL R132, R21, R132, !P3 ;  /* 0x0000008415847207 */ /* 0x000fe20005800000 */
[----:B------:R-:W-:Y:S01]  /*81c0*/  IMAD R131, R131, UR11, RZ ;  /* 0x0000000b83837c24 */ /* 0x000fe2000f8e02ff */
[C---:B------:R-:W-:Y:S01]  /*81d0*/  SEL R129, R21.reuse, R36, !P3 ;  /* 0x0000002415817207 */ /* 0x040fe20005800000 */
[----:B------:R-:W-:Y:S01]  /*81e0*/  IMAD R32, R32, UR11, RZ ;  /* 0x0000000b20207c24 */ /* 0x000fe2000f8e02ff */
[C---:B------:R-:W-:Y:S01]  /*81f0*/  SEL R127, R21.reuse, R38, !P3 ;  /* 0x00000026157f7207 */ /* 0x040fe20005800000 */
[----:B------:R-:W-:Y:S01]  /*8200*/  IMAD R132, R132, UR11, RZ ;  /* 0x0000000b84847c24 */ /* 0x000fe2000f8e02ff */
[----:B------:R-:W-:Y:S01]  /*8210*/  SEL R125, R21, R40, !P3 ;  /* 0x00000028157d7207 */ /* 0x000fe20005800000 */
        /* <DEDUP_REMOVED lines=105> */
[----:B------:R-:W-:Y:S01]  /*88b0*/  SEL R79, R21, R164, !P3 ;  /* 0x000000a4154f7207 */ /* 0x000fe20005800000 */
        /* <DEDUP_REMOVED lines=127> */
[----:B------:R-:W-:Y:S01]  /*90b0*/  SEL R21, R21, R138, !P3 ;  /* 0x0000008a15157207 */ /* 0x000fe20005800000 */
[----:B------:R-:W-:Y:S01]  /*90c0*/  IMAD R17, R17, UR11, RZ ;  /* 0x0000000b11117c24 */ /* 0x000fe2000f8e02ff */
[-C--:B------:R-:W-:Y:S01]  /*90d0*/  IADD3 R138, P1, R137, R5.reuse, RZ ;  /* 0x00000005898a7210 */ /* 0x080fe20007f3e0ff */
[----:B------:R-:W-:Y:S01]  /*90e0*/  IMAD R19, R19, UR11, RZ ;  /* 0x0000000b13137c24 */ /* 0x000fe2000f8e02ff */
[-C--:B------:R-:W-:Y:S01]  /*90f0*/  IADD3 R136, P2, R135, R5.reuse, RZ ;  /* 0x0000000587887210 */ /* 0x080fe20007f5e0ff */
[----:B------:R-:W-:Y:S01]  /*9100*/  IMAD R21, R21, UR11, RZ ;  /* 0x0000000b15157c24 */ /* 0x000fe2000f8e02ff */
[----:B------:R-:W-:Y:S01]  /*9110*/  IADD3 R139, P3, R134, R5, RZ ;  /* 0x00000005868b7210 */ /* 0x000fe20007f7e0ff */
[----:B------:R0:W-:Y:S01]  /*9120*/  STL [R1+0xe48], R138 ;  /* 0x000e488a01007387 */ /* 0x0001e20000100800 */
[----:B------:R-:W-:Y:S01]  /*9130*/  LEA.HI.X.SX32 R4, R4, UR9, 0x1, P6 ;  /* 0x0000000904047c11 */ /* 0x000fe2000b0f0eff */
[----:B------:R-:W-:Y:S01]  /*9140*/  ULDC.64 UR8, c[0x0][0x210] ;  /* 0x0000840000087ab9 */ /* 0x000fe20000000a00 */
[----:B------:R-:W-:Y:S01]  /*9150*/  UIMAD UR11, UR18, 0x2f, URZ ;  /* 0x0000002f120b78a4 */ /* 0x000fe2000f8e023f */
[----:B------:R1:W-:Y:S01]  /*9160*/  STL [R1+0x660], R136 ;  /* 0x0006608801007387 */ /* 0x0003e20000100800 */
[----:B------:R-:W-:-:S02]  /*9170*/  LEA.HI.X.SX32 R135, R135, R4, 0x1, P2 ;  /* 0x0000000487877211 */ /* 0x000fc400010f0eff */
[----:B------:R-:W-:Y:S02]  /*9180*/  CS2R R140, SRZ ;  /* 0x00000000008c7805 */ /* 0x000fe4000001ff00 */
[----:B------:R-:W-:Y:S01]  /*9190*/  LEA.HI.X.SX32 R134, R134, R4, 0x1, P3 ;  /* 0x0000000486867211 */ /* 0x000fe200018f0eff */
[----:B------:R2:W-:Y:S01]  /*91a0*/  STL [R1+0x668], R139 ;  /* 0x0006688b01007387 */ /* 0x0005e20000100800 */
[----:B------:R-:W-:Y:S02]  /*91b0*/  CS2R R142, SRZ ;  /* 0x00000000008e7805 */ /* 0x000fe4000001ff00 */
[----:B0-----:R-:W-:Y:S02]  /*91c0*/  IADD3 R138, P4, R133, R5, RZ ;  /* 0x00000005858a7210 */ /* 0x001fe40007f9e0ff */
[----:B------:R-:W-:Y:S02]  /*91d0*/  CS2R R144, SRZ ;  /* 0x0000000000907805 */ /* 0x000fe4000001ff00 */
[----:B------:R-:W-:-:S02]  /*91e0*/  CS2R R146, SRZ ;  /* 0x0000000000927805 */ /* 0x000fc4000001ff00 */
[----:B------:R-:W-:Y:S02]  /*91f0*/  CS2R R148, SRZ ;  /* 0x0000000000947805 */ /* 0x000fe4000001ff00 */
[CC--:B-1----:R-:W-:Y:S01]  /*9200*/  IADD3 R136, P5, R132.reuse, R5.reuse, RZ ;  /* 0x0000000584887210 */ /* 0x0c2fe20007fbe0ff */
[----:B------:R0:W-:Y:S01]  /*9210*/  STL [R1+0x670], R138 ;  /* 0x0006708a01007387 */ /* 0x0001e20000100800 */
[-C--:B------:R-:W-:Y:S02]  /*9220*/  LEA.HI.X.SX32 R133, R133, R4.reuse, 0x1, P4 ;  /* 0x0000000485857211 */ /* 0x080fe400020f0eff */
[----:B------:R-:W-:Y:S02]  /*9230*/  CS2R R150, SRZ ;  /* 0x0000000000967805 */ /* 0x000fe4000001ff00 */
[----:B--2---:R-:W-:Y:S01]  /*9240*/  IADD3 R139, P6, R131, R5, RZ ;  /* 0x00000005838b7210 */ /* 0x004fe20007fde0ff */
[----:B------:R1:W-:Y:S01]  /*9250*/  STL [R1+0x678], R136 ;  /* 0x0006788801007387 */ /* 0x0003e20000100800 */
[----:B------:R-:W-:-:S02]  /*9260*/  LEA.HI.X.SX32 R132, R132, R4, 0x1, P5 ;  /* 0x0000000484847211 */ /* 0x000fc400028f0eff */
[-C--:B------:R-:W-:Y:S01]  /*9270*/  LEA.HI.X.SX32 R131, R131, R4.reuse, 0x1, P6 ;  /* 0x0000000483837211 */ /* 0x080fe200030f0eff */
[----:B------:R-:W-:Y:S01]  /*9280*/  STL [R1+0x680], R139 ;  /* 0x0006808b01007387 */ /* 0x000fe20000100800 */
[----:B0-----:R-:W-:Y:S02]  /*9290*/  IADD3 R138, P0, R130, R5, RZ ;  /* 0x00000005828a7210 */ /* 0x001fe40007f1e0ff */
[----:B-1----:R-:W-:-:S03]  /*92a0*/  LEA.HI.X.SX32 R136, R137, R4, 0x1, P1 ;  /* 0x0000000489887211 */ /* 0x002fc600008f0eff */
[----:B------:R0:W-:Y:S01]  /*92b0*/  STL [R1+0x688], R138 ;  /* 0x0006888a01007387 */ /* 0x0001e20000100800 */
[C---:B------:R-:W-:Y:S02]  /*92c0*/  IADD3 R137, P1, R129.reuse, R5, RZ ;  /* 0x0000000581897210 */ /* 0x040fe40007f3e0ff */
[-C--:B------:R-:W-:Y:S01]  /*92d0*/  LEA.HI.X.SX32 R130, R130, R4.reuse, 0x1, P0 ;  /* 0x0000000482827211 */ /* 0x080fe200000f0eff */
[----:B------:R1:W-:Y:S01]  /*92e0*/  STL [R1+0xe44], R136 ;  /* 0x000e448801007387 */ /* 0x0003e20000100800 */
[----:B------:R-:W-:-:S03]  /*92f0*/  LEA.HI.X.SX32 R129, R129, R4, 0x1, P1 ;  /* 0x0000000481817211 */ /* 0x000fc600008f0eff */
[----:B------:R-:W-:Y:S01]  /*9300*/  STL [R1+0x690], R137 ;  /* 0x0006908901007387 */ /* 0x000fe20000100800 */
[----:B0-----:R-:W-:-:S03]  /*9310*/  CS2R R138, SRZ ;  /* 0x00000000008a7805 */ /* 0x001fc6000001ff00 */
[----:B------:R0:W-:Y:S01]  /*9320*/  STL [R1+0x65c], R135 ;  /* 0x00065c8701007387 */ /* 0x0001e20000100800 */
[----:B-1----:R-:W-:-:S04]  /*9330*/  IADD3 R136, P2, R128, R5, RZ ;  /* 0x0000000580887210 */ /* 0x002fc80007f5e0ff */
[----:B------:R-:W-:Y:S01]  /*9340*/  LEA.HI.X.SX32 R128, R128, R4, 0x1, P2 ;  /* 0x0000000480807211 */ /* 0x000fe200010f0eff */
[----:B------:R1:W-:Y:S01]  /*9350*/  STL [R1+0x698], R136 ;  /* 0x0006988801007387 */ /* 0x0003e20000100800 */
[----:B0-----:R-:W-:-:S03]  /*9360*/  IADD3 R135, P3, R127, R5, RZ ;  /* 0x000000057f877210 */ /* 0x001fc60007f7e0ff */
[----:B------:R0:W-:Y:S01]  /*9370*/  STL [R1+0x664], R134 ;  /* 0x0006648601007387 */ /* 0x0001e20000100800 */
[----:B------:R-:W-:-:S03]  /*9380*/  LEA.HI.X.SX32 R127, R127, R4, 0x1, P3 ;  /* 0x000000047f7f7211 */ /* 0x000fc600018f0eff */
[----:B------:R-:W-:Y:S01]  /*9390*/  STL [R1+0x6a0], R135 ;  /* 0x0006a08701007387 */ /* 0x000fe20000100800 */
[----:B-1----:R-:W-:-:S03]  /*93a0*/  CS2R R136, SRZ ;  /* 0x0000000000887805 */ /* 0x002fc6000001ff00 */
[----:B------:R1:W-:Y:S01]  /*93b0*/  STL [R1+0x66c], R133 ;  /* 0x00066c8501007387 */ /* 0x0003e20000100800 */
[----:B0-----:R-:W-:-:S04]  /*93c0*/  IADD3 R134, P4, R126, R5, RZ ;  /* 0x000000057e867210 */ /* 0x001fc80007f9e0ff */
[----:B------:R-:W-:Y:S01]  /*93d0*/  LEA.HI.X.SX32 R126, R126, R4, 0x1, P4 ;  /* 0x000000047e7e7211 */ /* 0x000fe200020f0eff */
[----:B------:R0:W-:Y:S01]  /*93e0*/  STL [R1+0x6a8], R134 ;  /* 0x0006a88601007387 */ /* 0x0001e20000100800 */
[----:B-1----:R-:W-:-:S03]  /*93f0*/  IADD3 R133, P5, R125, R5, RZ ;  /* 0x000000057d857210 */ /* 0x002fc60007fbe0ff */
        /* <DEDUP_REMOVED lines=475> */
[----:B------:R-:W-:Y:S01]  /*b1b0*/  STL [R1+0x9f8], R27 ;  /* 0x0009f81b01007387 */ /* 0x000fe20000100800 */
[----:B0-----:R-:W-:-:S03]  /*b1c0*/  IADD3 R26, P6, R10, R5, RZ ;  /* 0x000000050a1a7210 */ /* 0x001fc60007fde0ff */
[----:B------:R0:W-:Y:S01]  /*b1d0*/  STL [R1+0x9c4], R24 ;  /* 0x0009c41801007387 */ /* 0x0001e20000100800 */
[----:B------:R-:W-:-:S03]  /*b1e0*/  LEA.HI.X.SX32 R10, R10, R4, 0x1, P6 ;  /* 0x000000040a0a7211 */ /* 0x000fc600030f0eff */
[----:B------:R1:W-:Y:S04]  /*b1f0*/  STL [R1+0xa00], R26 ;  /* 0x000a001a01007387 */ /* 0x0003e80000100800 */
[----:B------:R2:W-:Y:S01]  /*b200*/  STL [R1+0x9cc], R22 ;  /* 0x0009cc1601007387 */ /* 0x0005e20000100800 */
[----:B0-----:R-:W-:-:S04]  /*b210*/  IADD3 R24, P0, R8, R5, RZ ;  /* 0x0000000508187210 */ /* 0x001fc80007f1e0ff */
[-C--:B------:R-:W-:Y:S01]  /*b220*/  LEA.HI.X.SX32 R8, R8, R4.reuse, 0x1, P0 ;  /* 0x0000000408087211 */ /* 0x080fe200000f0eff */
[----:B------:R-:W-:Y:S01]  /*b230*/  STL [R1+0xa08], R24 ;  /* 0x000a081801007387 */ /* 0x000fe20000100800 */
[----:B-1----:R-:W-:Y:S02]  /*b240*/  CS2R R26, SRZ ;  /* 0x00000000001a7805 */ /* 0x002fe4000001ff00 */
[CC--:B--2---:R-:W-:Y:S01]  /*b250*/  IADD3 R22, P1, R6.reuse, R5.reuse, RZ ;  /* 0x0000000506167210 */ /* 0x0c4fe20007f3e0ff */
[----:B------:R0:W-:Y:S03]  /*b260*/  STL [R1+0x9d4], R20 ;  /* 0x0009d41401007387 */ /* 0x0001e60000100800 */
[----:B------:R-:W-:Y:S01]  /*b270*/  LEA.HI.X.SX32 R6, R6, R4, 0x1, P1 ;  /* 0x0000000406067211 */ /* 0x000fe200008f0eff */
[----:B------:R-:W-:Y:S04]  /*b280*/  STL [R1+0xa10], R22 ;  /* 0x000a101601007387 */ /* 0x000fe80000100800 */
[----:B------:R1:W-:Y:S01]  /*b290*/  STL [R1+0x9dc], R18 ;  /* 0x0009dc1201007387 */ /* 0x0003e20000100800 */
[----:B0-----:R-:W-:-:S04]  /*b2a0*/  IADD3 R20, P2, R7, R5, RZ ;  /* 0x0000000507147210 */ /* 0x001fc80007f5e0ff */
[----:B------:R-:W-:Y:S01]  /*b2b0*/  LEA.HI.X.SX32 R7, R7, R4, 0x1, P2 ;  /* 0x0000000407077211 */ /* 0x000fe200010f0eff */
[----:B------:R-:W-:Y:S01]  /*b2c0*/  STL [R1+0xa18], R20 ;  /* 0x000a181401007387 */ /* 0x000fe20000100800 */
[----:B-1----:R-:W-:-:S03]  /*b2d0*/  IADD3 R18, P3, R9, R5, RZ ;  /* 0x0000000509127210 */ /* 0x002fc60007f7e0ff */
[----:B------:R0:W-:Y:S04]  /*b2e0*/  STL [R1+0x9e4], R15 ;  /* 0x0009e40f01007387 */ /* 0x0001e80000100800 */
[----:B------:R-:W-:Y:S04]  /*b2f0*/  STL [R1+0xa20], R18 ;  /* 0x000a201201007387 */ /* 0x000fe80000100800 */
[----:B------:R1:W-:Y:S01]  /*b300*/  STL [R1+0x9ec], R13 ;  /* 0x0009ec0d01007387 */ /* 0x0003e20000100800 */
[----:B0-----:R-:W-:-:S05]  /*b310*/  IADD3 R15, P4, R11, R5, RZ ;  /* 0x000000050b0f7210 */ /* 0x001fca0007f9e0ff */
        /* <DEDUP_REMOVED lines=14> */
[----:B------:R0:W-:Y:S01]  /*b400*/  STL [R1+0xa14], R7 ;  /* 0x000a140701007387 */ /* 0x0001e20000100800 */
[-C--:B------:R-:W-:Y:S02]  /*b410*/  LEA.HI.X.SX32 R5, R9, R4.reuse, 0x1, P3 ;  /* 0x0000000409057211 */ /* 0x080fe400018f0eff */
[C---:B------:R-:W-:Y:S01]  /*b420*/  IADD3 R13, P3, R23.reuse, UR8, RZ ;  /* 0x00000008170d7c10 */ /* 0x040fe2000ff7e0ff */
[----:B------:R1:W-:Y:S03]  /*b430*/  STL [R1+0xe40], R6 ;  /* 0x000e400601007387 */ /* 0x0003e60000100800 */
[----:B------:R-:W-:Y:S01]  /*b440*/  LEA.HI.X.SX32 R12, R23, UR9, 0x1, P3 ;  /* 0x00000009170c7c11 */ /* 0x000fe200098f0eff */
[----:B------:R2:W-:Y:S01]  /*b450*/  STL [R1+0xa1c], R5 ;  /* 0x000a1c0501007387 */ /* 0x0005e20000100800 */
[-C--:B0-----:R-:W-:Y:S02]  /*b460*/  LEA.HI.X.SX32 R7, R16, R4.reuse, 0x1, P6 ;  /* 0x0000000410077211 */ /* 0x081fe400030f0eff */
[----:B-1----:R-:W-:-:S02]  /*b470*/  LEA.HI.X.SX32 R6, R11, R4, 0x1, P4 ;  /* 0x000000040b067211 */ /* 0x002fc400020f0eff */
[C---:B------:R-:W-:Y:S01]  /*b480*/  IADD3 R15, P4, R25.reuse, UR8, RZ ;  /* 0x00000008190f7c10 */ /* 0x040fe2000ff9e0ff */
[----:B------:R-:W-:Y:S01]  /*b490*/  USHF.R.U32.HI UR8, URZ, 0x4, UR5 ;  /* 0x000000043f087899 */ /* 0x000fe20008011605 */
[-C--:B--2---:R-:W-:Y:S01]  /*b4a0*/  LEA.HI.X.SX32 R5, R14, R4.reuse, 0x1, P5 ;  /* 0x000000040e057211 */ /* 0x084fe200028f0eff */
[----:B------:R0:W-:Y:S01]  /*b4b0*/  STL [R1+0xa24], R6 ;  /* 0x000a240601007387 */ /* 0x0001e20000100800 */
[----:B------:R-:W-:Y:S01]  /*b4c0*/  LEA.HI.X.SX32 R14, R25, UR9, 0x1, P4 ;  /* 0x00000009190e7c11 */ /* 0x000fe2000a0f0eff */
[----:B------:R-:W-:Y:S01]  /*b4d0*/  USGXT.U32 UR8, UR8, 0xe ;  /* 0x0000000e0808789a */ /* 0x000fe20008000000 */
[----:B------:R-:W-:Y:S01]  /*b4e0*/  CS2R R24, SRZ ;  /* 0x0000000000187805 */ /* 0x000fe2000001ff00 */
[----:B------:R1:W-:Y:S01]  /*b4f0*/  STL [R1+0xa2c], R5 ;  /* 0x000a2c0501007387 */ /* 0x0003e20000100800 */
[----:B------:R-:W-:Y:S01]  /*b500*/  UMOV UR9, URZ ;  /* 0x0000003f00097c82 */ /* 0x000fe20008000000 */
[----:B------:R-:W-:Y:S02]  /*b510*/  UIMAD UR5, UR18, 0x16, URZ ;  /* 0x00000016120578a4 */ /* 0x000fe4000f8e023f */
[----:B------:R-:W-:Y:S01]  /*b520*/  STL [R1+0xe28], R7 ;  /* 0x000e280701007387 */ /* 0x000fe20000100800 */
[----:B------:R-:W-:Y:S01]  /*b530*/  UIADD3.64 UR14, UR8, -UR14, URZ ;  /* 0x8000000e080e7297 */ /* 0x000fe2000fffe03f */
[-C--:B0-----:R-:W-:Y:S01]  /*b540*/  LEA.HI.X.SX32 R6, R17, R4.reuse, 0x1, P0 ;  /* 0x0000000411067211 */ /* 0x081fe200000f0eff */
[----:B------:R-:W-:Y:S01]  /*b550*/  USHF.R.S32.HI UR9, URZ, 0x1f, UR22 ;  /* 0x0000001f3f097899 */ /* 0x000fe20008011416 */
[----:B-1----:R-:W-:-:S03]  /*b560*/  LEA.HI.X.SX32 R5, R19, R4, 0x1, P1 ;  /* 0x0000000413057211 */ /* 0x002fc600008f0eff */
[----:B------:R0:W-:Y:S01]  /*b570*/  STL [R1+0xe30], R6 ;  /* 0x000e300601007387 */ /* 0x0001e20000100800 */
[----:B------:R-:W-:-:S03]  /*b580*/  LEA.HI.X.SX32 R4, R21, R4, 0x1, P2 ;  /* 0x0000000415047211 */ /* 0x000fc600010f0eff */
[----:B------:R1:W-:Y:S04]  /*b590*/  STL [R1+0xe38], R5 ;  /* 0x000e380501007387 */ /* 0x0003e80000100800 */
[----:B------:R2:W-:Y:S01]  /*b5a0*/  STL [R1+0xa34], R4 ;  /* 0x000a340401007387 */ /* 0x0005e20000100800 */
[----:B0-----:R-:W-:Y:S01]  /*b5b0*/  IADD3 R6, P0, R15, UR22, RZ ;  /* 0x000000160f067c10 */ /* 0x001fe2000ff1e0ff */
[----:B-1----:R-:W-:Y:S01]  /*b5c0*/  IMAD.SHL.U32 R5, R28, 0x8, RZ ;  /* 0x000000081c057824 */ /* 0x002fe200078e00ff */
[----:B------:R-:W-:Y:S02]  /*b5d0*/  CS2R R28, SRZ ;  /* 0x00000000001c7805 */ /* 0x000fe4000001ff00 */
[----:B--2---:R-:W-:Y:S02]  /*b5e0*/  IADD3 R4, P1, R13, UR22, RZ ;  /* 0x000000160d047c10 */ /* 0x004fe4000ff3e0ff */
[----:B------:R-:W-:Y:S01]  /*b5f0*/  STL [R1+0xe68], R5 ;  /* 0x000e680501007387 */ /* 0x000fe20000100800 */
[----:B------:R-:W-:-:S03]  /*b600*/  USHF.R.S32.HI UR22, URZ, 0x1f, UR61 ;  /* 0x0000001f3f167899 */ /* 0x000fc6000801143d */
[----:B------:R-:W-:Y:S04]  /*b610*/  STL [R1+0x64c], RZ ;  /* 0x00064cff01007387 */ /* 0x000fe80000100800 */
        /* <DEDUP_REMOVED lines=256> */
[----:B------:R-:W-:Y:S04]  /*c620*/  STL [R1], RZ ;  /* 0x000000ff01007387 */ /* 0x000fe80000100800 */
        /* <DEDUP_REMOVED lines=127> */
[----:B------:R0:W-:Y:S04]  /*ce20*/  STL [R1+0xa3c], R6 ;  /* 0x000a3c0601007387 */ /* 0x0001e80000100800 */
[----:B------:R1:W-:Y:S01]  /*ce30*/  STL [R1+0xa44], R4 ;  /* 0x000a440401007387 */ /* 0x0003e20000100800 */
[----:B0-----:R-:W-:-:S02]  /*ce40*/  IADD3.X R6, R14, UR9, RZ, P0, !PT ;  /* 0x000000090e067c10 */ /* 0x001fc400087fe4ff */
[----:B-1----:R-:W-:-:S03]  /*ce50*/  IADD3.X R4, R12, UR9, RZ, P1, !PT ;  /* 0x000000090c047c10 */ /* 0x002fc60008ffe4ff */
[----:B------:R0:W-:Y:S01]  /*ce60*/  STL [R1+0xa38], R6 ;  /* 0x000a380601007387 */ /* 0x0001e20000100800 */
[----:B------:R-:W-:-:S03]  /*ce70*/  USHF.R.S32.HI UR9, URZ, 0x1f, UR19 ;  /* 0x0000001f3f097899 */ /* 0x000fc60008011413 */
[----:B------:R1:W-:Y:S01]  /*ce80*/  STL [R1+0xa40], R4 ;  /* 0x000a400401007387 */ /* 0x0003e20000100800 */
[----:B0-----:R-:W-:Y:S02]  /*ce90*/  IADD3 R6, P0, R15, UR61, RZ ;  /* 0x0000003d0f067c10 */ /* 0x001fe4000ff1e0ff */
[----:B-1----:R-:W-:-:S03]  /*cea0*/  IADD3 R4, P1, R13, UR61, RZ ;  /* 0x0000003d0d047c10 */ /* 0x002fc6000ff3e0ff */
[----:B------:R0:W-:Y:S01]  /*ceb0*/  STL [R1+0xa4c], R6 ;  /* 0x000a4c0601007387 */ /* 0x0001e20000100800 */
[----:B------:R-:W-:-:S03]  /*cec0*/  UIMAD UR61, UR18, 0xf, URZ ;  /* 0x0000000f123d78a4 */ /* 0x000fc6000f8e023f */
[----:B------:R1:W-:Y:S01]  /*ced0*/  STL [R1+0xa54], R4 ;  /* 0x000a540401007387 */ /* 0x0003e20000100800 */
[----:B0-----:R-:W-:Y:S02]  /*cee0*/  IADD3.X R6, R14, UR22, RZ, P0, !PT ;  /* 0x000000160e067c10 */ /* 0x001fe400087fe4ff */
        /* <DEDUP_REMOVED lines=17> */
[----:B------:R-:W-:-:S03]  /*d000*/  USHF.R.S32.HI UR26, URZ, 0x1f, UR30 ;  /* 0x0000001f3f1a7899 */ /* 0x000fc6000801141e */
[----:B------:R1:W-:Y:S01]  /*d010*/  STL [R1+0xa74], R4 ;  /* 0x000a740401007387 */ /* 0x0003e20000100800 */
[----:B0-----:R-:W-:Y:S02]  /*d020*/  IADD3.X R6, R14, UR22, RZ, P0, !PT ;  /* 0x000000160e067c10 */ /* 0x001fe400087fe4ff */
[----:B-1----:R-:W-:-:S03]  /*d030*/  IADD3.X R4, R12, UR22, RZ, P1, !PT ;  /* 0x000000160c047c10 */ /* 0x002fc60008ffe4ff */
[----:B------:R0:W-:Y:S01]  /*d040*/  STL [R1+0xa68], R6 ;  /* 0x000a680601007387 */ /* 0x0001e20000100800 */
[----:B------:R-:W-:-:S03]  /*d050*/  UIMAD UR22, UR18, 0xd, URZ ;  /* 0x0000000d121678a4 */ /* 0x000fc6000f8e023f */
        /* <DEDUP_REMOVED lines=44> */
[----:B------:R-:W-:-:S03]  /*d320*/  USHF.L.U32 UR31, UR18, 0x3, URZ ;  /* 0x00000003121f7899 */ /* 0x000fc6000800063f */
        /* <DEDUP_REMOVED lines=292> */
[----:B------:R-:W-:Y:S02]  /*e570*/  IADD3 R7, P0, R15, UR59, RZ ;  /* 0x0000003b0f077c10 */ /* 0x000fe4000ff1e0ff */
[----:B-1----:R-:W-:Y:S01]  /*e580*/  IADD3.X R4, R12, UR58, RZ, P1, !PT ;  /* 0x0000003a0c047c10 */ /* 0x002fe20008ffe4ff */
[----:B------:R0:W-:Y:S01]  /*e590*/  STL [R1+0xc88], R6 ;  /* 0x000c880601007387 */ /* 0x0001e20000100800 */
[----:B------:R-:W-:-:S03]  /*e5a0*/  USHF.R.S32.HI UR58, URZ, 0x1f, UR39 ;  /* 0x0000001f3f3a7899 */ /* 0x000fc60008011427 */
[----:B------:R1:W-:Y:S04]  /*e5b0*/  STL [R1+0xc90], R4 ;  /* 0x000c900401007387 */ /* 0x0003e80000100800 */
[----:B------:R2:W-:Y:S01]  /*e5c0*/  STL [R1+0xc9c], R7 ;  /* 0x000c9c0701007387 */ /* 0x0005e20000100800 */
[----:B0-----:R-:W-:Y:S01]  /*e5d0*/  IADD3 R6, P1, R13, UR59, RZ ;  /* 0x0000003b0d067c10 */ /* 0x001fe2000ff3e0ff */
[----:B------:R-:W-:Y:S01]  /*e5e0*/  USHF.R.S32.HI UR59, URZ, 0x1f, UR41 ;  /* 0x0000001f3f3b7899 */ /* 0x000fe20008011429 */
[----:B-1----:R-:W-:-:S03]  /*e5f0*/  LOP3.LUT R4, R5, 0x30, RZ, 0xc0, !PT ;  /* 0x0000003005047812 */ /* 0x002fc600078ec0ff */
[----:B------:R0:W-:Y:S01]  /*e600*/  STL [R1+0xca4], R6 ;  /* 0x000ca40601007387 */ /* 0x0001e20000100800 */
[----:B------:R-:W-:Y:S02]  /*e610*/  IADD3.X R5, R12, UR9, RZ, P1, !PT ;  /* 0x000000090c057c10 */ /* 0x000fe40008ffe4ff */
[----:B--2---:R-:W-:Y:S01]  /*e620*/  SHF.R.S32.HI R7, RZ, 0x6, R152 ;  /* 0x00000006ff077819 */ /* 0x004fe20000011498 */
[----:B------:R-:W-:Y:S01]  /*e630*/  IMAD R4, R153, 0x40, R4 ;  /* 0x0000004099047824 */ /* 0x000fe200078e0204 */
[----:B0-----:R-:W-:Y:S01]  /*e640*/  IADD3.X R6, R14, UR9, RZ, P0, !PT ;  /* 0x000000090e067c10 */ /* 0x001fe200087fe4ff */
[----:B------:R-:W-:-:S04]  /*e650*/  USHF.R.S32.HI UR9, URZ, 0x1f, UR11 ;  /* 0x0000001f3f097899 */ /* 0x000fc8000801140b */
[----:B------:R0:W-:Y:S04]  /*e660*/  STL [R1+0xc98], R6 ;  /* 0x000c980601007387 */ /* 0x0001e80000100800 */
[----:B------:R1:W-:Y:S04]  /*e670*/  STL [R1+0xca0], R5 ;  /* 0x000ca00501007387 */ /* 0x0003e80000100800 */
[----:B------:R-:W-:Y:S01]  /*e680*/  STL [R1+0xe60], R7 ;  /* 0x000e600701007387 */ /* 0x000fe20000100800 */
[----:B0-----:R-:W-:Y:S02]  /*e690*/  IADD3 R6, P5, R15, UR12, RZ ;  /* 0x0000000c0f067c10 */ /* 0x001fe4000ffbe0ff */
[----:B-1----:R-:W-:-:S03]  /*e6a0*/  IADD3 R5, P1, R13, UR12, RZ ;  /* 0x0000000c0d057c10 */ /* 0x002fc6000ff3e0ff */
[----:B------:R0:W-:Y:S01]  /*e6b0*/  STL [R1+0xcac], R6 ;  /* 0x000cac0601007387 */ /* 0x0001e20000100800 */
[----:B------:R-:W-:-:S03]  /*e6c0*/  UIADD3 UR12, UP0, UR40, 0x2, URZ ;  /* 0x00000002280c7890 */ /* 0x000fc6000ff1e03f */
[----:B------:R1:W-:Y:S01]  /*e6d0*/  STL [R1+0xcb4], R5 ;  /* 0x000cb40501007387 */ /* 0x0003e20000100800 */
[----:B0-----:R-:W-:Y:S02]  /*e6e0*/  IADD3 R6, P0, R15, UR13, RZ ;  /* 0x0000000d0f067c10 */ /* 0x001fe4000ff1e0ff */
[----:B-1----:R-:W-:-:S03]  /*e6f0*/  IADD3 R5, P4, R13, UR13, RZ ;  /* 0x0000000d0d057c10 */ /* 0x002fc6000ff9e0ff */
[----:B------:R0:W-:Y:S01]  /*e700*/  STL [R1+0xcbc], R6 ;  /* 0x000cbc0601007387 */ /* 0x0001e20000100800 */
[----:B------:R-:W-:Y:S02]  /*e710*/  UMOV UR13, URZ ;  /* 0x0000003f000d7c82 */ /* 0x000fe40008000000 */
[----:B------:R-:W-:Y:S01]  /*e720*/  UIADD3.X UR13, UR13, -0x7fffffe0, URZ, UP0, !UPT ;  /* 0x800000200d0d7890 */ /* 0x000fe200087fe43f */
[----:B------:R1:W-:Y:S04]  /*e730*/  STL [R1+0xcc4], R5 ;  /* 0x000cc40501007387 */ /* 0x0003e80000100800 */
[----:B------:R-:W-:Y:S01]  /*e740*/  STL [R1+0xe50], R4 ;  /* 0x000e500401007387 */ /* 0x000fe20000100800 */
[----:B0-----:R-:W-:Y:S02]  /*e750*/  IADD3 R6, P3, R15, UR5, RZ ;  /* 0x000000050f067c10 */ /* 0x001fe4000ff7e0ff */
[----:B-1----:R-:W-:-:S03]  /*e760*/  IADD3 R5, P2, R13, UR5, RZ ;  /* 0x000000050d057c10 */ /* 0x002fc6000ff5e0ff */
[----:B------:R0:W-:Y:S01]  /*e770*/  STL [R1+0xccc], R6 ;  /* 0x000ccc0601007387 */ /* 0x0001e20000100800 */
[----:B------:R-:W-:-:S03]  /*e780*/  USHF.R.S32.HI UR5, URZ, 0x1f, UR10 ;  /* 0x0000001f3f057899 */ /* 0x000fc6000801140a */
[----:B------:R1:W-:Y:S01]  /*e790*/  STL [R1+0xcd4], R5 ;  /* 0x000cd40501007387 */ /* 0x0003e20000100800 */
[C---:B0-----:R-:W-:Y:S02]  /*e7a0*/  LOP3.LUT R6, R4.reuse, 0x10, RZ, 0x3c, !PT ;  /* 0x0000001004067812 */ /* 0x041fe400078e3cff */
[----:B-1----:R-:W-:-:S03]  /*e7b0*/  LOP3.LUT R5, R4, 0x20, RZ, 0x3c, !PT ;  /* 0x0000002004057812 */ /* 0x002fc600078e3cff */
[----:B------:R0:W-:Y:S01]  /*e7c0*/  STL [R1+0xe5c], R6 ;  /* 0x000e5c0601007387 */ /* 0x0001e20000100800 */
[----:B------:R-:W-:-:S03]  /*e7d0*/  LOP3.LUT R4, R4, 0x30, RZ, 0x3c, !PT ;  /* 0x0000003004047812 */ /* 0x000fc600078e3cff */
[----:B------:R1:W-:Y:S04]  /*e7e0*/  STL [R1+0xe58], R5 ;  /* 0x000e580501007387 */ /* 0x0003e80000100800 */
[----:B------:R2:W-:Y:S01]  /*e7f0*/  STL [R1+0xe54], R4 ;  /* 0x000e540401007387 */ /* 0x0005e20000100800 */
[----:B0-----:R-:W-:Y:S02]  /*e800*/  IADD3.X R6, R14, UR17, RZ, P5, !PT ;  /* 0x000000110e067c10 */ /* 0x001fe4000affe4ff */
[----:B-1----:R-:W-:Y:S02]  /*e810*/  IADD3 R5, P6, R15, UR16, RZ ;  /* 0x000000100f057c10 */ /* 0x002fe4000ffde0ff */
[----:B--2---:R-:W-:-:S03]  /*e820*/  IADD3 R4, P5, R13, UR16, RZ ;  /* 0x000000100d047c10 */ /* 0x004fc6000ffbe0ff */
[----:B------:R0:W-:Y:S04]  /*e830*/  STL [R1+0xcdc], R5 ;  /* 0x000cdc0501007387 */ /* 0x0001e80000100800 */
[----:B------:R1:W-:Y:S04]  /*e840*/  STL [R1+0xca8], R6 ;  /* 0x000ca80601007387 */ /* 0x0003e80000100800 */
[----:B------:R2:W-:Y:S01]  /*e850*/  STL [R1+0xce4], R4 ;  /* 0x000ce40401007387 */ /* 0x0005e20000100800 */
[----:B0-----:R-:W-:Y:S01]  /*e860*/  IADD3.X R5, R12, UR17, RZ, P1, !PT ;  /* 0x000000110c057c10 */ /* 0x001fe20008ffe4ff */
[----:B------:R-:W-:Y:S01]  /*e870*/  UIADD3.64 UR16, UR12, 0xfe, URZ ;  /* 0x000000fe0c107897 */ /* 0x000fe2000fffe03f */
[----:B-1----:R-:W-:-:S03]  /*e880*/  IADD3.X R6, R14, UR21, RZ, P0, !PT ;  /* 0x000000150e067c10 */ /* 0x002fc600087fe4ff */
[----:B------:R0:W-:Y:S01]  /*e890*/  STL [R1+0xcb0], R5 ;  /* 0x000cb00501007387 */ /* 0x0001e20000100800 */
[----:B--2---:R-:W-:-:S05]  /*e8a0*/  IADD3 R4, P1, R15, UR20, RZ ;  /* 0x000000140f047c10 */ /* 0x004fca000ff3e0ff */
[----:B------:R1:W-:Y:S01]  /*e8b0*/  STL [R1+0xcec], R4 ;  /* 0x000cec0401007387 */ /* 0x0003e20000100800 */
[----:B0-----:R-:W-:-:S03]  /*e8c0*/  IADD3 R5, P0, R13, UR20, RZ ;  /* 0x000000140d057c10 */ /* 0x001fc6000ff1e0ff */
[----:B------:R0:W-:Y:S04]  /*e8d0*/  STL [R1+0xcb8], R6 ;  /* 0x000cb80601007387 */ /* 0x0001e80000100800 */
[----:B------:R2:W-:Y:S01]  /*e8e0*/  STL [R1+0xcf4], R5 ;  /* 0x000cf40501007387 */ /* 0x0005e20000100800 */
[----:B-1----:R-:W-:Y:S01]  /*e8f0*/  IADD3.X R4, R12, UR21, RZ, P4, !PT ;  /* 0x000000150c047c10 */ /* 0x002fe2000a7fe4ff */
[----:B------:R-:W-:Y:S01]  /*e900*/  UIADD3.64 UR20, UR12, 0x100, URZ ;  /* 0x000001000c147897 */ /* 0x000fe2000fffe03f */
[----:B0-----:R-:W-:-:S03]  /*e910*/  IADD3.X R6, R14, UR25, RZ, P3, !PT ;  /* 0x000000190e067c10 */ /* 0x001fc60009ffe4ff */
        /* <DEDUP_REMOVED lines=35> */
[----:B0-----:R-:W-:-:S03]  /*eb50*/  IADD3 R6, P3, R15, UR61, RZ ;  /* 0x0000003d0f067c10 */ /* 0x001fc6000ff7e0ff */
[----:B------:R0:W-:Y:S01]  /*eb60*/  STL [R1+0xd00], R4 ;  /* 0x000d000401007387 */ /* 0x0001e20000100800 */
[----:B--2---:R-:W-:-:S03]  /*eb70*/  IADD3.X R5, R14, UR44, RZ, P2, !PT ;  /* 0x0000002c0e057c10 */ /* 0x004fc600097fe4ff */
[----:B------:R1:W-:Y:S04]  /*eb80*/  STL [R1+0xd3c], R6 ;  /* 0x000d3c0601007387 */ /* 0x0003e80000100800 */
[----:B------:R2:W-:Y:S01]  /*eb90*/  STL [R1+0xd08], R5 ;  /* 0x000d080501007387 */ /* 0x0005e20000100800 */
[----:B0-----:R-:W-:Y:S02]  /*eba0*/  IADD3 R4, P2, R13, UR61, RZ ;  /* 0x0000003d0d047c10 */ /* 0x001fe4000ff5e0ff */
[----:B-1----:R-:W-:-:S03]  /*ebb0*/  IADD3.X R6, R12, UR44, RZ, P6, !PT ;  /* 0x0000002c0c067c10 */ /* 0x002fc6000b7fe4ff */
[----:B------:R0:W-:Y:S01]  /*ebc0*/  STL [R1+0xd44], R4 ;  /* 0x000d440401007387 */ /* 0x0001e20000100800 */
[----:B--2---:R-:W-:-:S03]  /*ebd0*/  IADD3 R5, P6, R15, UR19, RZ ;  /* 0x000000130f057c10 */ /* 0x004fc6000ffde0ff */
[----:B------:R1:W-:Y:S04]  /*ebe0*/  STL [R1+0xd10], R6 ;  /* 0x000d100601007387 */ /* 0x0003e80000100800 */
[----:B------:R2:W-:Y:S01]  /*ebf0*/  STL [R1+0xd4c], R5 ;  /* 0x000d4c0501007387 */ /* 0x0005e20000100800 */
[----:B0-----:R-:W-:Y:S02]  /*ec00*/  IADD3.X R4, R14, UR45, RZ, P5, !PT ;  /* 0x0000002d0e047c10 */ /* 0x001fe4000affe4ff */
[----:B-1----:R-:W-:-:S03]  /*ec10*/  IADD3 R6, P5, R13, UR19, RZ ;  /* 0x000000130d067c10 */ /* 0x002fc6000ffbe0ff */
        /* <DEDUP_REMOVED lines=97> */
[----:B------:R-:W-:Y:S01]  /*f230*/  UMOV UR42, UR8 ;  /* 0x00000008002a7c82 */ /* 0x000fe20008000000 */
[----:B--2---:R-:W-:Y:S02]  /*f240*/  IADD3.X R5, R12, UR57, RZ, P3, !PT ;  /* 0x000000390c057c10 */ /* 0x004fe40009ffe4ff */
        /* <DEDUP_REMOVED lines=9> */
[----:B-1----:R-:W-:-:S03]  /*f2e0*/  IADD3.X R6, R14, UR59, RZ, P5, !PT ;  /* 0x0000003b0e067c10 */ /* 0x002fc6000affe4ff */
[----:B------:R0:W-:Y:S01]  /*f2f0*/  STL [R1+0xdf0], R4 ;  /* 0x000df00401007387 */ /* 0x0001e20000100800 */
[----:B--2---:R-:W-:-:S03]  /*f300*/  IADD3.X R5, R12, UR59, RZ, P1, !PT ;  /* 0x0000003b0c057c10 */ /* 0x004fc60008ffe4ff */
        /* <DEDUP_REMOVED lines=8> */
[----:B0-----:R-:W-:Y:S01]  /*f390*/  IADD3.X R4, R12, UR43, RZ, P2, !PT ;  /* 0x0000002b0c047c10 */ /* 0x001fe200097fe4ff */
[----:B------:R-:W-:-:S04]  /*f3a0*/  UMOV UR43, 0x80000020 ;  /* 0x80000020002b7882 */ /* 0x000fc80000000000 */
[----:B------:R1:W-:Y:S02]  /*f3b0*/  STL [R1+0xe20], R4 ;  /* 0x000e200401007387 */ /* 0x0003e40000100800 */
.L_x_2:
[----:B0-----:R0:W-:Y:S01]  /*f3c0*/  STL [R1+0x12d8], R125 ;  /* 0x0012d87d01007387 */ /* 0x0011e20000100800 */
[----:B-1----:R-:W1:Y:S03]  /*f3d0*/  LDC R4, c[0x0][0x230] ;  /* 0x00008c00ff047b82 */ /* 0x002e660000000800 */
[----:B0-----:R-:W2:Y:S04]  /*f3e0*/  LDL.LU R125, [R1+0xbcc] ;  /* 0x000bcc00017d7983 */ /* 0x001ea80000300800 */
[----:B------:R0:W-:Y:S04]  /*f3f0*/  STL [R1+0x12d4], R126 ;  /* 0x0012d47e01007387 */ /* 0x0001e80000100800 */
[----:B0-----:R-:W3:Y:S04]  /*f400*/  LDL.LU R126, [R1+0xbf0] ;  /* 0x000bf000017e7983 */ /* 0x001ee80000300800 */
[----:B------:R0:W-:Y:S04]  /*f410*/  STL [R1+0x12d0], R127 ;  /* 0x0012d07f01007387 */ /* 0x0001e80000100800 */
[----:B0-----:R-:W4:Y:S04]  /*f420*/  LDL.LU R127, [R1+0xbc4] ;  /* 0x000bc400017f7983 */ /* 0x001f280000300800 */
[----:B------:R0:W-:Y:S04]  /*f430*/  STL [R1+0x12cc], R128 ;  /* 0x0012cc8001007387 */ /* 0x0001e80000100800 */
[----:B0-----:R-:W2:Y:S04]  /*f440*/  LDL.LU R128, [R1+0xbe8] ;  /* 0x000be80001807983 */ /* 0x001ea80000300800 */
[----:B------:R0:W-:Y:S04]  /*f450*/  STL [R1+0x12c8], R129 ;  /* 0x0012c88101007387 */ /* 0x0001e80000100800 */
[----:B0-----:R-:W4:Y:S04]  /*f460*/  LDL.LU R129, [R1+0xbbc] ;  /* 0x000bbc0001817983 */ /* 0x001f280000300800 */
        /* <DEDUP_REMOVED lines=44> */
[----:B-----5:R0:W-:Y:S04]  /*f730*/  STL [R1+0x1264], R3 ;  /* 0x0012640301007387 */ /* 0x0201e80000100800 */
[----:B0-----:R-:W1:Y:S01]  /*f740*/  LDL.LU R3, [R1+0x64c] ;  /* 0x00064c0001037983 */ /* 0x001e620000300800 */
[----:B------:R-:W-:-:S03]  /*f750*/  PRMT R250, RZ, 0x7610, R250 ;  /* 0x00007610fffa7816 */ /* 0x000fc600000000fa */
[----:B------:R0:W-:Y:S04]  /*f760*/  STL [R1+0x1260], R2 ;  /* 0x0012600201007387 */ /* 0x0001e80000100800 */
[----:B0-----:R-:W3:Y:S04]  /*f770*/  LDL R2, [R1+0xe20] ;  /* 0x000e200001027983 */ /* 0x001ee80000100800 */
[----:B------:R0:W-:Y:S02]  /*f780*/  STL [R1+0x125c], R0 ;  /* 0x00125c0001007387 */ /* 0x0001e40000100800 */
[----:B0-----:R-:W-:Y:S01]  /*f790*/  PRMT R0, RZ, 0x7610, R0 ;  /* 0x00007610ff007816 */ /* 0x001fe20000000000 */
[----:B-1----:R-:W-:Y:S01]  /*f7a0*/  IMAD R4, R3, -0x40, R4 ;  /* 0xffffffc003047824 */ /* 0x002fe200078e0204 */
[----:B------:R-:W-:Y:S04]  /*f7b0*/  STL [R1+0x16f0], R3 ;  /* 0x0016f00301007387 */ /* 0x000fe80000100800 */
[C---:B------:R-:W-:Y:S01]  /*f7c0*/  ISETP.GT.AND P0, PT, R4.reuse, RZ, PT ;  /* 0x000000ff0400720c */ /* 0x040fe20003f04270 */
[----:B------:R0:W-:Y:S01]  /*f7d0*/  STL [R1+0x14ec], R13 ;  /* 0x0014ec0d01007387 */ /* 0x0001e20000100800 */
[----:B------:R-:W-:-:S11]  /*f7e0*/  ISETP.GT.AND P1, PT, R4, 0x1, PT ;  /* 0x000000010400780c */ /* 0x000fd60003f24270 */
[----:B------:R-:W-:Y:S02]  /*f7f0*/  @P0 IMAD.MOV.U32 R6, RZ, RZ, R13 ;  /* 0x000000ffff060224 */ /* 0x000fe400078e000d */
[----:B------:R-:W-:Y:S01]  /*f800*/  @P0 IMAD.MOV.U32 R7, RZ, RZ, R12 ;  /* 0x000000ffff070224 */ /* 0x000fe200078e000c */
[----:B0-----:R-:W2:Y:S04]  /*f810*/  LDL R13, [R1+0xe08] ;  /* 0x000e0800010d7983 */ /* 0x001ea80000100800 */
[----:B------:R0:W-:Y:S04]  /*f820*/  STL [R1+0x14e4], R12 ;  /* 0x0014e40c01007387 */ /* 0x0001e80000100800 */
[----:B------:R1:W4:Y:S04]  /*f830*/  @P0 LDG.E.U8 R250, desc[UR6][R6.64] ;  /* 0x0000000606fa0981 */ /* 0x000328000c1e1100 */
[----:B0-----:R-:W2:Y:S01]  /*f840*/  LDL.LU R12, [R1+0xe0c] ;  /* 0x000e0c00010c7983 */ /* 0x001ea20000300800 */
[----:B-1----:R-:W-:-:S03]  /*f850*/  @P0 IMAD.MOV.U32 R6, RZ, RZ, R15 ;  /* 0x000000ffff060224 */ /* 0x002fc600078e000f */
[----:B------:R-:W-:Y:S01]  /*f860*/  STL [R1+0x16f4], R15 ;  /* 0x0016f40f01007387 */ /* 0x000fe20000100800 */
[----:B------:R-:W-:-:S03]  /*f870*/  @P0 IMAD.MOV.U32 R7, RZ, RZ, R14 ;  /* 0x000000ffff070224 */ /* 0x000fc600078e000e */
[----:B------:R0:W-:Y:S04]  /*f880*/  STL [R1+0x14e0], R14 ;  /* 0x0014e00e01007387 */ /* 0x0001e80000100800 */
[----:B------:R3:W4:Y:S04]  /*f890*/  @P0 LDG.E.U8 R0, desc[UR6][R6.64] ;  /* 0x0000000606000981 */ /* 0x000728000c1e1100 */
[----:B0-----:R-:W2:Y:S01]  /*f8a0*/  LDL.LU R14, [R1+0xe24] ;  /* 0x000e2400010e7983 */ /* 0x001ea20000300800 */
[----:B------:R-:W-:Y:S01]  /*f8b0*/  PRMT R172, RZ, 0x7610, R172 ;  /* 0x00007610ffac7816 */ /* 0x000fe200000000ac */
[----:B---3--:R-:W-:-:S02]  /*f8c0*/  @P1 IMAD.MOV.U32 R7, RZ, RZ, R2 ;  /* 0x000000ffff071224 */ /* 0x008fc400078e0002 */
[----:B----4-:R0:W-:Y:S01]  /*f8d0*/  STL [R1+0x608], R0 ;  /* 0x0006080001007387 */ /* 0x0101e20000100800 */
[----:B--2---:R-:W-:-:S03]  /*f8e0*/  @P1 IMAD.MOV.U32 R6, RZ, RZ, R14 ;  /* 0x000000ffff061224 */ /* 0x004fc600078e000e */
[----:B0-----:R-:W2:Y:S04]  /*f8f0*/  LDL.LU R0, [R1+0xe04] ;  /* 0x000e040001007983 */ /* 0x001ea80000300800 */
[----:B------:R-:W3:Y:S04]  /*f900*/  LDL.LU R2, [R1+0xdfc] ;  /* 0x000dfc0001027983 */ /* 0x000ee80000300800 */
[----:B------:R0:W4:Y:S04]  /*f910*/  @P1 LDG.E.U8 R172, desc[UR6][R6.64] ;  /* 0x0000000606ac1981 */ /* 0x000128000c1e1100 */
[----:B------:R-:W0:Y:S04]  /*f920*/  LDL R6, [R1+0xe18] ;  /* 0x000e180001067983 */ /* 0x000e280000100800 */
[----:B------:R-:W0:Y:S01]  /*f930*/  LDL R7, [R1+0xe1c] ;  /* 0x000e1c0001077983 */ /* 0x000e220000100800 */
[----:B------:R-:W-:-:S02]  /*f940*/  PRMT R15, RZ, 0x7610, R15 ;  /* 0x00007610ff0f7816 */ /* 0x000fc4000000000f */
[----:B0-----:R-:W-:-:S04]  /*f950*/  @P1 LOP3.LUT R7, R7, R6, RZ, 0x3c, !PT ;  /* 0x0000000607071212 */ /* 0x001fc800078e3cff */
[----:B------:R-:W-:-:S04]  /*f960*/  @P1 LOP3.LUT R6, R7, R6, RZ, 0x3c, !PT ;  /* 0x0000000607061212 */ /* 0x000fc800078e3cff */
[----:B------:R-:W-:-:S05]  /*f970*/  @P1 LOP3.LUT R7, R7, R6, RZ, 0x3c, !PT ;  /* 0x0000000607071212 */ /* 0x000fca00078e3cff */
[----:B------:R0:W4:Y:S04]  /*f980*/  @P1 LDG.E.U8 R15, desc[UR6][R6.64] ;  /* 0x00000006060f1981 */ /* 0x000128000c1e1100 */
[----:B------:R-:W0:Y:S04]  /*f990*/  LDL R6, [R1+0xe10] ;  /* 0x000e100001067983 */ /* 0x000e280000100800 */
[----:B------:R-:W0:Y:S01]  /*f9a0*/  LDL R7, [R1+0xe14] ;  /* 0x000e140001077983 */ /* 0x000e220000100800 */
[----:B------:R-:W-:Y:S02]  /*f9b0*/  ISETP.GT.AND P2, PT, R4, 0x2, PT ;  /* 0x000000020400780c */ /* 0x000fe40003f44270 */
[----:B------:R-:W-:-:S02]  /*f9c0*/  PRMT R248, RZ, 0x7610, R248 ;  /* 0x00007610fff87816 */ /* 0x000fc400000000f8 */
[----:B------:R-:W-:-:S09]  /*f9d0*/  PRMT R3, RZ, 0x7610, R3 ;  /* 0x00007610ff037816 */ /* 0x000fd20000000003 */
[----:B0-----:R-:W-:-:S04]  /*f9e0*/  @P2 LOP3.LUT R7, R7, R6, RZ, 0x3c, !PT ;  /* 0x0000000607072212 */ /* 0x001fc800078e3cff */
[----:B------:R-:W-:-:S04]  /*f9f0*/  @P2 LOP3.LUT R6, R7, R6, RZ, 0x3c, !PT ;  /* 0x0000000607062212 */ /* 0x000fc800078e3cff */
[----:B------:R-:W-:-:S05]  /*fa00*/  @P2 LOP3.LUT R7, R7, R6, RZ, 0x3c, !PT ;  /* 0x0000000607072212 */ /* 0x000fca00078e3cff */
[----:B------:R0:W4:Y:S02]  /*fa10*/  @P2 LDG.E.U8 R248, desc[UR6][R6.64] ;  /* 0x0000000606f82981 */ /* 0x000124000c1e1100 */
[----:B0-----:R-:W-:Y:S02]  /*fa20*/  @P2 IMAD.MOV.U32 R6, RZ, RZ, R12 ;  /* 0x000000ffff062224 */ /* 0x001fe400078e000c */
[----:B------:R-:W-:Y:S02]  /*fa30*/  @P2 IMAD.MOV.U32 R7, RZ, RZ, R13 ;  /* 0x000000ffff072224 */ /* 0x000fe400078e000d */
[----:B------:R-:W4:Y:S04]  /*fa40*/  LDL R13, [R1+0xde4] ;  /* 0x000de400010d7983 */ /* 0x000f280000100800 */
[----:B------:R-:W-:Y:S04]  /*fa50*/  STL [R1+0x14e8], R12 ;  /* 0x0014e80c01007387 */ /* 0x000fe80000100800 */
[----:B------:R2:W4:Y:S04]  /*fa60*/  @P2 LDG.E.U8 R3, desc[UR6][R6.64] ;  /* 0x0000000606032981 */ /* 0x000528000c1e1100 */
[----:B------:R-:W3:Y:S01]  /*fa70*/  LDL R7, [R1+0xe00] ;  /* 0x000e000001077983 */ /* 0x000ee20000100800 */
[----:B------:R-:W-:-:S02]  /*fa80*/  ISETP.GT.AND P0, PT, R4, 0x3, PT ;  /* 0x000000030400780c */ /* 0x000fc40003f04270 */
[----:B------:R-:W-:-:S11]  /*fa90*/  PRMT R18, RZ, 0x7610, R18 ;  /* 0x00007610ff127816 */ /* 0x000fd60000000012 */
[----:B--2---:R-:W-:-:S05]  /*faa0*/  @P0 IMAD.MOV.U32 R6, RZ, RZ, R0 ;  /* 0x000000ffff060224 */ /* 0x004fca00078e0000 */
[----:B---3--:R0:W2:Y:S04]  /*fab0*/  @P0 LDG.E.U8 R18, desc[UR6][R6.64] ;  /* 0x0000000606120981 */ /* 0x0080a8000c1e1100 */
[----:B------:R-:W3:Y:S01]  /*fac0*/  LDL R7, [R1+0xdf8] ;  /* 0x000df80001077983 */ /* 0x000ee20000100800 */
[----:B------:R-:W-:Y:S01]  /*fad0*/  PRMT R252, RZ, 0x7610, R252 ;  /* 0x00007610fffc7816 */ /* 0x000fe200000000fc */
[----:B0-----:R-:W-:Y:S01]  /*fae0*/  @P0 IMAD.MOV.U32 R6, RZ, RZ, R2 ;  /* 0x000000ffff060224 */ /* 0x001fe200078e0002 */
[----:B------:R-:W-:-:S04]  /*faf0*/  ISETP.GT.AND P1, PT, R4, 0x4, PT ;  /* 0x000000040400780c */ /* 0x000fc80003f24270 */
[----:B---3--:R0:W3:Y:S04]  /*fb00*/  @P0 LDG.E.U8 R252, desc[UR6][R6.64] ;  /* 0x0000000606fc0981 */ /* 0x0080e8000c1e1100 */
[----:B------:R-:W0:Y:S04]  /*fb10*/  LDL R6, [R1+0xdf0] ;  /* 0x000df00001067983 */ /* 0x000e280000100800 */
[----:B------:R-:W0:Y:S01]  /*fb20*/  LDL R7, [R1+0xdf4] ;  /* 0x000df40001077983 */ /* 0x000e220000100800 */
[----:B------:R-:W-:Y:S02]  /*fb30*/  PRMT R246, RZ, 0x7610, R246 ;  /* 0x00007610fff67816 */ /* 0x000fe400000000f6 */
[----:B0-----:R-:W-:-:S04]  /*fb40*/  @P1 LOP3.LUT R7, R7, R6, RZ, 0x3c, !PT ;  /* 0x0000000607071212 */ /* 0x001fc800078e3cff */
[----:B------:R-:W-:-:S04]  /*fb50*/  @P1 LOP3.LUT R6, R7, R6, RZ, 0x3c, !PT ;  /* 0x0000000607061212 */ /* 0x000fc800078e3cff */
[----:B------:R-:W-:-:S05]  /*fb60*/  @P1 LOP3.LUT R7, R7, R6, RZ, 0x3c, !PT ;  /* 0x0000000607071212 */ /* 0x000fca00078e3cff */
[----:B------:R0:W3:Y:S04]  /*fb70*/  @P1 LDG.E.U8 R246, desc[UR6][R6.64] ;  /* 0x0000000606f61981 */ /* 0x0000e8000c1e1100 */
[----:B------:R-:W0:Y:S04]  /*fb80*/  LDL R6, [R1+0xde8] ;  /* 0x000de80001067983 */ /* 0x000e280000100800 */
[----:B------:R-:W0:Y:S01]  /*fb90*/  LDL R7, [R1+0xdec] ;  /* 0x000dec0001077983 */ /* 0x000e220000100800 */
[----:B------:R-:W-:Y:S02]  /*fba0*/  PRMT R251, RZ, 0x7610, R251 ;  /* 0x00007610fffb7816 */ /* 0x000fe400000000fb */
[----:B------:R-:W-:-:S02]  /*fbb0*/  ISETP.GT.AND P2, PT, R4, 0x5, PT ;  /* 0x000000050400780c */ /* 0x000fc40003f44270 */
[----:B0-----:R-:W-:-:S04]  /*fbc0*/  @P1 LOP3.LUT R7, R7, R6, RZ, 0x3c, !PT ;  /* 0x0000000607071212 */ /* 0x001fc800078e3cff */
[----:B------:R-:W-:-:S04]  /*fbd0*/  @P1 LOP3.LUT R6, R7, R6, RZ, 0x3c, !PT ;  /* 0x0000000607061212 */ /* 0x000fc800078e3cff */
[----:B------:R-:W-:-:S05]  /*fbe0*/  @P1 LOP3.LUT R7, R7, R6, RZ, 0x3c, !PT ;  /* 0x0000000607071212 */ /* 0x000fca00078e3cff */
[----:B------:R4:W3:Y:S04]  /*fbf0*/  @P1 LDG.E.U8 R251, desc[UR6][R6.64] ;  /* 0x0000000606fb1981 */ /* 0x0008e8000c1e1100 */
[----:B------:R-:W2:Y:S01]  /*fc00*/  LDL R7, [R1+0xde0] ;  /* 0x000de00001077983 */ /* 0x000ea20000100800 */
[----:B------:R-:W-:Y:S01]  /*fc10*/  PRMT R168, RZ, 0x7610, R168 ;  /* 0x00007610ffa87816 */ /* 0x000fe200000000a8 */
[----:B----4-:R-:W-:Y:S01]  /*fc20*/  @P2 IMAD.MOV.U32 R6, RZ, RZ, R13 ;  /* 0x000000ffff062224 */ /* 0x010fe200078e000d */
[----:B------:R-:W-:Y:S01]  /*fc30*/  PRMT R249, RZ, 0x7610, R249 ;  /* 0x00007610fff97816 */ /* 0x000fe200000000f9 */
[----:B------:R-:W4:Y:S04]  /*fc40*/  LDL R13, [R1+0xdbc] ;  /* 0x000dbc00010d7983 */ /* 0x000f280000100800 */
[----:B--2---:R0:W2:Y:S04]  /*fc50*/  @P2 LDG.E.U8 R168, desc[UR6][R6.64] ;  /* 0x0000000606a82981 */ /* 0x0040a8000c1e1100 */
[----:B------:R-:W0:Y:S04]  /*fc60*/  LDL R6, [R1+0xdd8] ;  /* 0x000dd80001067983 */ /* 0x000e280000100800 */
[----:B------:R-:W0:Y:S02]  /*fc70*/  LDL R7, [R1+0xddc] ;  /* 0x000ddc0001077983 */ /* 0x000e240000100800 */
[----:B0-----:R-:W-:-:S04]  /*fc80*/  @P2 LOP3.LUT R7, R7, R6, RZ, 0x3c, !PT ;  /* 0x0000000607072212 */ /* 0x001fc800078e3cff */
[----:B------:R-:W-:-:S04]  /*fc90*/  @P2 LOP3.LUT R6, R7, R6, RZ, 0x3c, !PT ;  /* 0x0000000607062212 */ /* 0x000fc800078e3cff */
[----:B------:R-:W-:-:S05]  /*fca0*/  @P2 LOP3.LUT R7, R7, R6, RZ, 0x3c, !PT ;  /* 0x0000000607072212 */ /* 0x000fca00078e3cff */
[----:B------:R0:W2:Y:S04]  /*fcb0*/  @P2 LDG.E.U8 R249, desc[UR6][R6.64] ;  /* 0x0000000606f92981 */ /* 0x0000a8000c1e1100 */
[----:B------:R-:W0:Y:S04]  /*fcc0*/  LDL R6, [R1+0xdd0] ;  /* 0x000dd00001067983 */ /* 0x000e280000100800 */
[----:B------:R-:W0:Y:S01]  /*fcd0*/  LDL R7, [R1+0xdd4] ;  /* 0x000dd40001077983 */ /* 0x000e220000100800 */
[----:B------:R-:W-:Y:S02]  /*fce0*/  ISETP.GT.AND P0, PT, R4, 0x6, PT ;  /* 0x000000060400780c */ /* 0x000fe40003f04270 */
[----:B------:R-:W-:-:S11]  /*fcf0*/  PRMT R244, RZ, 0x7610, R244 ;  /* 0x00007610fff47816 */ /* 0x000fd600000000f4 */
[----:B0-----:R-:W-:-:S04]  /*fd00*/  @P0 LOP3.LUT R7, R7, R6, RZ, 0x3c, !PT ;  /* 0x0000000607070212 */ /* 0x001fc800078e3cff */
[----:B------:R-:W-:-:S04]  /*fd10*/  @P0 LOP3.LUT R6, R7, R6, RZ, 0x3c, !PT ;  /* 0x0000000607060212 */ /* 0x000fc800078e3cff */
[----:B------:R-:W-:-:S05]  /*fd20*/  @P0 LOP3.LUT R7, R7, R6, RZ, 0x3c, !PT ;  /* 0x0000000607070212 */ /* 0x000fca00078e3cff */
[----:B------:R0:W2:Y:S04]  /*fd30*/  @P0 LDG.E.U8 R244, desc[UR6][R6.64] ;  /* 0x0000000606f40981 */ /* 0x0000a8000c1e1100 */
[----:B------:R-:W0:Y:S04]  /*fd40*/  LDL R6, [R1+0xdc8] ;  /* 0x000dc80001067983 */ /* 0x000e280000100800 */
[----:B------:R-:W0:Y:S01]  /*fd50*/  LDL R7, [R1+0xdcc] ;  /* 0x000dcc0001077983 */ /* 0x000e220000100800 */
[----:B------:R-:W-:Y:S02]  /*fd60*/  PRMT R247, RZ, 0x7610, R247 ;  /* 0x00007610fff77816 */ /* 0x000fe400000000f7 */
        /* <DEDUP_REMOVED lines=12> */
[----:B------:R-:W3:Y:S01]  /*fe30*/  LDL R7, [R1+0xdb8] ;  /* 0x000db80001077983 */ /* 0x000ee20000100800 */
[----:B------:R-:W-:Y:S01]  /*fe40*/  PRMT R245, RZ, 0x7610, R245 ;  /* 0x00007610fff57816 */ /* 0x000fe200000000f5 */
[----:B----4-:R-:W-:Y:S01]  /*fe50*/  @P1 IMAD.MOV.U32 R6, RZ, RZ, R13 ;  /* 0x000000ffff061224 */ /* 0x010fe200078e000d */
[----:B------:R-:W-:Y:S01]  /*fe60*/  ISETP.GT.AND P2, PT, R4, 0x8, PT ;  /* 0x000000080400780c */ /* 0x000fe20003f44270 */
[----:B------:R-:W4:Y:S04]  /*fe70*/  LDL R13, [R1+0xd94] ;  /* 0x000d9400010d7983 */ /* 0x000f280000100800 */
[----:B---3--:R0:W3:Y:S04]  /*fe80*/  @P1 LDG.E.U8 R245, desc[UR6][R6.64] ;  /* 0x0000000606f51981 */ /* 0x0080e8000c1e1100 */
[----:B------:R-:W0:Y:S04]  /*fe90*/  LDL R6, [R1+0xdb0] ;  /* 0x000db00001067983 */ /* 0x000e280000100800 */
[----:B------:R-:W0:Y:S01]  /*fea0*/  LDL R7, [R1+0xdb4] ;  /* 0x000db40001077983 */ /* 0x000e220000100800 */
[----:B------:R-:W-:-:S02]  /*feb0*/  PRMT R241, RZ, 0x7610, R241 ;  /* 0x00007610fff17816 */ /* 0x000fc400000000f1 */
[----:B0-----:R-:W-:-:S04]  /*fec0*/  @P2 LOP3.LUT R7, R7, R6, RZ, 0x3c, !PT ;  /* 0x0000000607072212 */ /* 0x001fc800078e3cff */
[----:B------:R-:W-:-:S04]  /*fed0*/  @P2 LOP3.LUT R6, R7, R6, RZ, 0x3c, !PT ;  /* 0x0000000607062212 */ /* 0x000fc800078e3cff */
[----:B------:R-:W-:-:S05]  /*fee0*/  @P2 LOP3.LUT R7, R7, R6, RZ, 0x3c, !PT ;  /* 0x0000000607072212 */ /* 0x000fca00078e3cff */
[----:B------:R0:W3:Y:S04]  /*fef0*/  @P2 LDG.E.U8 R241, desc[UR6][R6.64] ;  /* 0x0000000606f12981 */ /* 0x0000e8000c1e1100 */
        /* <DEDUP_REMOVED lines=9> */
[----:B------:R-:W-:Y:S02]  /*ff90*/  ISETP.GT.AND P0, PT, R4, 0x9, PT ;  /* 0x000000090400780c */ /* 0x000fe40003f04270 */
[----:B------:R-:W-:-:S11]  /*ffa0*/  PRMT R239, RZ, 0x7610, R239 ;  /* 0x00007610ffef7816 */ /* 0x000fd600000000ef */
        /* <DEDUP_REMOVED lines=232> */
[----:B------:R-:W2:Y:S01]  /*10e30*/  LDL R7, [R1+0xc98] ;  /* 0x000c980001077983 */ /* 0x000ea20000100800 */
[----:B------:R-:W-:Y:S01]  /*10e40*/  PRMT R211, RZ, 0x7610, R211 ;  /* 0x00007610ffd37816 */ /* 0x000fe200000000d3 */
[----:B----4-:R-:W-:Y:S01]  /*10e50*/  @P1 IMAD.MOV.U32 R6, RZ, RZ, R13 ;  /* 0x000000ffff061224 */ /* 0x010fe200078e000d */
[----:B------:R-:W-:Y:S01]  /*10e60*/  ISETP.GT.AND P0, PT, R4, 0x1a, PT ;  /* 0x0000001a0400780c */ /* 0x000fe20003f04270 */
[----:B------:R-:W4:Y:S04]  /*10e70*/  LDL R13, [R1+0xc74] ;  /* 0x000c7400010d7983 */ /* 0x000f280000100800 */
[----:B--2---:R0:W2:Y:S04]  /*10e80*/  @P1 LDG.E.U8 R211, desc[UR6][R6.64] ;  /* 0x0000000606d31981 */ /* 0x0040a8000c1e1100 */
[----:B------:R-:W0:Y:S04]  /*10e90*/  LDL R6, [R1+0xc90] ;  /* 0x000c900001067983 */ /* 0x000e280000100800 */
[----:B------:R-:W0:Y:S01]  /*10ea0*/  LDL R7, [R1+0xc94] ;  /* 0x000c940001077983 */ /* 0x000e220000100800 */
[----:B------:R-:W-:-:S02]  /*10eb0*/  PRMT R207, RZ, 0x7610, R207 ;  /* 0x00007610ffcf7816 */ /* 0x000fc400000000cf */
        /* <DEDUP_REMOVED lines=22> */
[----:B------:R-:W-:-:S02]  /*11020*/  ISETP.GT.AND P0, PT, R4, 0x1c, PT ;  /* 0x0000001c0400780c */ /* 0x000fc40003f04270 */
[----:B0-----:R-:W-:-:S04]  /*11030*/  @P1 LOP3.LUT R7, R7, R6, RZ, 0x3c, !PT ;  /* 0x0000000607071212 */ /* 0x001fc800078e3cff */
[----:B------:R-:W-:-:S04]  /*11040*/  @P1 LOP3.LUT R6, R7, R6, RZ, 0x3c, !PT ;  /* 0x0000000607061212 */ /* 0x000fc800078e3cff */
[----:B------:R-:W-:-:S05]  /*11050*/  @P1 LOP3.LUT R7, R7, R6, RZ, 0x3c, !PT ;  /* 0x0000000607071212 */ /* 0x000fca00078e3cff */
[----:B------:R4:W2:Y:S04]  /*11060*/  @P1 LDG.E.U8 R206, desc[UR6][R6.64] ;  /* 0x0000000606ce1981 */ /* 0x0008a8000c1e1100 */
[----:B------:R-:W3:Y:S01]  /*11070*/  LDL R7, [R1+0xc70] ;  /* 0x000c700001077983 */ /* 0x000ee20000100800 */
[----:B------:R-:W-:Y:S01]  /*11080*/  PRMT R199, RZ, 0x7610, R199 ;  /* 0x00007610ffc77816 */ /* 0x000fe200000000c7 */
[----:B----4-:R-:W-:Y:S01]  /*11090*/  @P0 IMAD.MOV.U32 R6, RZ, RZ, R13 ;  /* 0x000000ffff060224 */ /* 0x010fe200078e000d */
[----:B------:R-:W-:Y:S01]  /*110a0*/  PRMT R202, RZ, 0x7610, R202 ;  /* 0x00007610ffca7816 */ /* 0x000fe200000000ca */
[----:B------:R-:W4:Y:S04]  /*110b0*/  LDL R13, [R1+0xc4c] ;  /* 0x000c4c00010d7983 */ /* 0x000f280000100800 */
[----:B---3--:R0:W3:Y:S04]  /*110c0*/  @P0 LDG.E.U8 R199, desc[UR6][R6.64] ;  /* 0x0000000606c70981 */ /* 0x0080e8000c1e1100 */
[----:B------:R-:W0:Y:S04]  /*110d0*/  LDL R6, [R1+0xc68] ;  /* 0x000c680001067983 */ /* 0x000e280000100800 */
[----:B------:R-:W0:Y:S02]  /*110e0*/  LDL R7, [R1+0xc6c] ;  /* 0x000c6c0001077983 */ /* 0x000e240000100800 */
        /* <DEDUP_REMOVED lines=104> */
[----:B------:R-:W0:Y:S01]  /*11770*/  LDL R7, [R1+0xbf4] ;  /* 0x000bf40001077983 */ /* 0x000e220000100800 */
[----:B------:R-:W-:-:S03]  /*11780*/  PRMT R171, RZ, 0x7610, R171 ;  /* 0x00007610ffab7816 */ /* 0x000fc600000000ab */
[----:B0-----:R-:W-:Y:S02]  /*11790*/  @P0 IMAD.MOV.U32 R6, RZ, RZ, R7 ;  /* 0x000000ffff060224 */ /* 0x001fe400078e0007 */
[----:B------:R-:W-:-:S05]  /*117a0*/  @P0 IMAD.MOV.U32 R7, RZ, RZ, R126 ;  /* 0x000000ffff070224 */ /* 0x000fca00078e007e */
[----:B------:R0:W2:Y:S04]  /*117b0*/  @P0 LDG.E.U8 R171, desc[UR6][R6.64] ;  /* 0x0000000606ab0981 */ /* 0x0000a8000c1e1100 */
[----:B------:R-:W0:Y:S01]  /*117c0*/  LDL R7, [R1+0xbec] ;  /* 0x000bec0001077983 */ /* 0x000e220000100800 */
[----:B------:R-:W-:Y:S02]  /*117d0*/  PRMT R205, RZ, 0x7610, R205 ;  /* 0x00007610ffcd7816 */ /* 0x000fe400000000cd */
[----:B------:R-:W-:Y:S01]  /*117e0*/  ISETP.GT.AND P1, PT, R4, 0x25, PT ;  /* 0x000000250400780c */ /* 0x000fe20003f24270 */
[----:B0-----:R-:W-:Y:S02]  /*117f0*/  @P0 IMAD.MOV.U32 R6, RZ, RZ, R7 ;  /* 0x000000ffff060224 */ /* 0x001fe400078e0007 */
[----:B------:R-:W-:-:S05]  /*11800*/  @P0 IMAD.MOV.U32 R7, RZ, RZ, R128 ;  /* 0x000000ffff070224 */ /* 0x000fca00078e0080 */
[----:B------:R0:W2:Y:S04]  /*11810*/  @P0 LDG.E.U8 R205, desc[UR6][R6.64] ;  /* 0x0000000606cd0981 */ /* 0x0000a8000c1e1100 */
[----:B------:R-:W0:Y:S01]  /*11820*/  LDL R7, [R1+0xbe4] ;  /* 0x000be40001077983 */ /* 0x000e220000100800 */
[----:B------:R-:W-:Y:S01]  /*11830*/  PRMT R167, RZ, 0x7610, R167 ;  /* 0x00007610ffa77816 */ /* 0x000fe200000000a7 */
[----:B0-----:R-:W-:Y:S02]  /*11840*/  @P1 IMAD.MOV.U32 R6, RZ, RZ, R7 ;  /* 0x000000ffff061224 */ /* 0x001fe400078e0007 */
[----:B------:R-:W-:-:S05]  /*11850*/  @P1 IMAD.MOV.U32 R7, RZ, RZ, R130 ;  /* 0x000000ffff071224 */ /* 0x000fca00078e0082 */
[----:B------:R0:W2:Y:S04]  /*11860*/  @P1 LDG.E.U8 R167, desc[UR6][R6.64] ;  /* 0x0000000606a71981 */ /* 0x0000a8000c1e1100 */
[----:B------:R-:W0:Y:S01]  /*11870*/  LDL R7, [R1+0xbdc] ;  /* 0x000bdc0001077983 */ /* 0x000e220000100800 */
[----:B------:R-:W-:Y:S02]  /*11880*/  ISETP.GT.AND P0, PT, R4, 0x26, PT ;  /* 0x000000260400780c */ /* 0x000fe40003f04270 */
[----:B------:R-:W-:Y:S02]  /*11890*/  PRMT R201, RZ, 0x7610, R201 ;  /* 0x00007610ffc97816 */ /* 0x000fe400000000c9 */
[----:B------:R-:W-:Y:S02]  /*118a0*/  PRMT R163, RZ, 0x7610, R163 ;  /* 0x00007610ffa37816 */ /* 0x000fe400000000a3 */
[----:B------:R-:W-:-:S02]  /*118b0*/  PRMT R197, RZ, 0x7610, R197 ;  /* 0x00007610ffc57816 */ /* 0x000fc400000000c5 */
[----:B------:R-:W-:Y:S02]  /*118c0*/  PRMT R160, RZ, 0x7610, R160 ;  /* 0x00007610ffa07816 */ /* 0x000fe400000000a0 */
[----:B------:R-:W-:Y:S02]  /*118d0*/  PRMT R192, RZ, 0x7610, R192 ;  /* 0x00007610ffc07816 */ /* 0x000fe400000000c0 */
[----:B------:R-:W-:Y:S02]  /*118e0*/  PRMT R157, RZ, 0x7610, R157 ;  /* 0x00007610ff9d7816 */ /* 0x000fe4000000009d */
[----:B------:R-:W-:Y:S01]  /*118f0*/  PRMT R186, RZ, 0x7610, R186 ;  /* 0x00007610ffba7816 */ /* 0x000fe200000000ba */
[----:B0-----:R-:W-:Y:S02]  /*11900*/  @P1 IMAD.MOV.U32 R6, RZ, RZ, R7 ;  /* 0x000000ffff061224 */ /* 0x001fe400078e0007 */
[----:B------:R-:W-:-:S05]  /*11910*/  @P1 IMAD.MOV.U32 R7, RZ, RZ, R132 ;  /* 0x000000ffff071224 */ /* 0x000fca00078e0084 */
[----:B------:R4:W2:Y:S02]  /*11920*/  @P1 LDG.E.U8 R201, desc[UR6][R6.64] ;  /* 0x0000000606c91981 */ /* 0x0008a4000c1e1100 */
[----:B----4-:R-:W-:Y:S02]  /*11930*/  @P0 IMAD.MOV.U32 R6, RZ, RZ, R13 ;  /* 0x000000ffff060224 */ /* 0x010fe400078e000d */
[----:B------:R-:W4:Y:S01]  /*11940*/  LDL.LU R13, [R1+0xb88] ;  /* 0x000b8800010d7983 */ /* 0x000f220000300800 */
[----:B------:R-:W-:Y:S01]  /*11950*/  @P0 IMAD.MOV.U32 R7, RZ, RZ, R134 ;  /* 0x000000ffff070224 */ /* 0x000fe200078e0086 */
[----:B------:R-:W-:-:S04]  /*11960*/  ISETP.GT.AND P1, PT, R4, 0x27, PT ;  /* 0x000000270400780c */ /* 0x000fc80003f24270 */
[----:B------:R0:W2:Y:S02]  /*11970*/  @P0 LDG.E.U8 R163, desc[UR6][R6.64] ;  /* 0x0000000606a30981 */ /* 0x0000a4000c1e1100 */
[----:B0-----:R-:W-:Y:S02]  /*11980*/  @P0 IMAD.MOV.U32 R6, RZ, RZ, R125 ;  /* 0x000000ffff060224 */ /* 0x001fe400078e007d */
[----:B------:R-:W-:-:S05]  /*11990*/  @P0 IMAD.MOV.U32 R7, RZ, RZ, R136 ;  /* 0x000000ffff070224 */ /* 0x000fca00078e0088 */
[----:B------:R0:W2:Y:S01]  /*119a0*/  @P0 LDG.E.U8 R197, desc[UR6][R6.64] ;  /* 0x0000000606c50981 */ /* 0x0000a2000c1e1100 */
[----:B------:R-:W-:Y:S01]  /*119b0*/  ISETP.GT.AND P0, PT, R4, 0x28, PT ;  /* 0x000000280400780c */ /* 0x000fe20003f04270 */
[----:B0-----:R-:W-:Y:S02]  /*119c0*/  @P1 IMAD.MOV.U32 R6, RZ, RZ, R127 ;  /* 0x000000ffff061224 */ /* 0x001fe400078e007f */
[----:B------:R-:W-:-:S05]  /*119d0*/  @P1 IMAD.MOV.U32 R7, RZ, RZ, R138 ;  /* 0x000000ffff071224 */ /* 0x000fca00078e008a */
[----:B------:R0:W2:Y:S02]  /*119e0*/  @P1 LDG.E.U8 R160, desc[UR6][R6.64] ;  /* 0x0000000606a01981 */ /* 0x0000a4000c1e1100 */
[----:B0-----:R-:W-:Y:S02]  /*119f0*/  @P1 IMAD.MOV.U32 R6, RZ, RZ, R129 ;  /* 0x000000ffff061224 */ /* 0x001fe400078e0081 */
[----:B------:R-:W-:-:S05]  /*11a00*/  @P1 IMAD.MOV.U32 R7, RZ, RZ, R140 ;  /* 0x000000ffff071224 */ /* 0x000fca00078e008c */
[----:B------:R0:W2:Y:S01]  /*11a10*/  @P1 LDG.E.U8 R192, desc[UR6][R6.64] ;  /* 0x0000000606c01981 */ /* 0x0000a2000c1e1100 */
[----:B------:R-:W-:Y:S01]  /*11a20*/  ISETP.GT.AND P1, PT, R4, 0x29, PT ;  /* 0x000000290400780c */ /* 0x000fe20003f24270 */
[----:B0-----:R-:W-:Y:S02]  /*11a30*/  @P0 IMAD.MOV.U32 R6, RZ, RZ, R131 ;  /* 0x000000ffff060224 */ /* 0x001fe400078e0083 */
[----:B------:R-:W-:-:S05]  /*11a40*/  @P0 IMAD.MOV.U32 R7, RZ, RZ, R142 ;  /* 0x000000ffff070224 */ /* 0x000fca00078e008e */
[----:B------:R0:W2:Y:S01]  /*11a50*/  @P0 LDG.E.U8 R157, desc[UR6][R6.64] ;  /* 0x00000006069d0981 */ /* 0x0000a2000c1e1100 */
[----:B------:R-:W-:Y:S01]  /*11a60*/  PRMT R155, RZ, 0x7610, R155 ;  /* 0x00007610ff9b7816 */ /* 0x000fe2000000009b */
[----:B0-----:R-:W-:Y:S02]  /*11a70*/  @P0 IMAD.MOV.U32 R6, RZ, RZ, R133 ;  /* 0x000000ffff060224 */ /* 0x001fe400078e0085 */
[----:B------:R-:W-:-:S05]  /*11a80*/  @P0 IMAD.MOV.U32 R7, RZ, RZ, R144 ;  /* 0x000000ffff070224 */ /* 0x000fca00078e0090 */
[----:B------:R0:W2:Y:S01]  /*11a90*/  @P0 LDG.E.U8 R186, desc[UR6][R6.64] ;  /* 0x0000000606ba0981 */ /* 0x0000a2000c1e1100 */
[----:B------:R-:W-:Y:S02]  /*11aa0*/  ISETP.GT.AND P0, PT, R4, 0x2a, PT ;  /* 0x0000002a0400780c */ /* 0x000fe40003f04270 */
[----:B------:R-:W-:Y:S01]  /*11ab0*/  PRMT R181, RZ, 0x7610, R181 ;  /* 0x00007610ffb57816 */ /* 0x000fe200000000b5 */
[----:B0-----:R-:W-:Y:S02]  /*11ac0*/  @P1 IMAD.MOV.U32 R6, RZ, RZ, R135 ;  /* 0x000000ffff061224 */ /* 0x001fe400078e0087 */
[----:B------:R-:W-:-:S05]  /*11ad0*/  @P1 IMAD.MOV.U32 R7, RZ, RZ, R146 ;  /* 0x000000ffff071224 */ /* 0x000fca00078e0092 */
[----:B------:R0:W2:Y:S01]  /*11ae0*/  @P1 LDG.E.U8 R155, desc[UR6][R6.64] ;  /* 0x00000006069b1981 */ /* 0x0000a2000c1e1100 */
[----:B------:R-:W-:Y:S01]  /*11af0*/  PRMT R153, RZ, 0x7610, R153 ;  /* 0x00007610ff997816 */ /* 0x000fe20000000099 */
[----:B0-----:R-:W-:Y:S02]  /*11b00*/  @P1 IMAD.MOV.U32 R6, RZ, RZ, R137 ;  /* 0x000000ffff061224 */ /* 0x001fe400078e0089 */
[----:B------:R-:W-:-:S05]  /*11b10*/  @P1 IMAD.MOV.U32 R7, RZ, RZ, R148 ;  /* 0x000000ffff071224 */ /* 0x000fca00078e0094 */
[----:B------:R0:W2:Y:S01]  /*11b20*/  @P1 LDG.E.U8 R181, desc[UR6][R6.64] ;  /* 0x0000000606b51981 */ /* 0x0000a2000c1e1100 */
[----:B------:R-:W-:Y:S01]  /*11b30*/  PRMT R177, RZ, 0x7610, R177 ;  /* 0x00007610ffb17816 */ /* 0x000fe200000000b1 */
[----:B0-----:R-:W-:Y:S02]  /*11b40*/  @P0 IMAD.MOV.U32 R6, RZ, RZ, R139 ;  /* 0x000000ffff060224 */ /* 0x001fe400078e008b */
[----:B------:R-:W-:-:S05]  /*11b50*/  @P0 IMAD.MOV.U32 R7, RZ, RZ, R150 ;  /* 0x000000ffff070224 */ /* 0x000fca00078e0096 */
[----:B------:R0:W2:Y:S02]  /*11b60*/  @P0 LDG.E.U8 R153, desc[UR6][R6.64] ;  /* 0x0000000606990981 */ /* 0x0000a4000c1e1100 */
[----:B0-----:R-:W-:Y:S02]  /*11b70*/  @P0 IMAD.MOV.U32 R6, RZ, RZ, R141 ;  /* 0x000000ffff060224 */ /* 0x001fe400078e008d */
[----:B----4-:R-:W-:-:S05]  /*11b80*/  @P0 IMAD.MOV.U32 R7, RZ, RZ, R13 ;  /* 0x000000ffff070224 */ /* 0x010fca00078e000d */
[----:B------:R0:W4:Y:S04]  /*11b90*/  @P0 LDG.E.U8 R177, desc[UR6][R6.64] ;  /* 0x0000000606b10981 */ /* 0x000128000c1e1100 */
[----:B------:R-:W3:Y:S01]  /*11ba0*/  LDL R7, [R1+0xb80] ;  /* 0x000b800001077983 */ /* 0x000ee20000100800 */
[----:B------:R-:W-:Y:S02]  /*11bb0*/  ISETP.GT.AND P1, PT, R4, 0x2b, PT ;  /* 0x0000002b0400780c */ /* 0x000fe40003f24270 */
[----:B------:R-:W-:-:S11]  /*11bc0*/  PRMT R23, RZ, 0x7610, R23 ;  /* 0x00007610ff177816 */ /* 0x000fd60000000017 */
[----:B0-----:R-:W-:-:S05]  /*11bd0*/  @P1 IMAD.MOV.U32 R6, RZ, RZ, R143 ;  /* 0x000000ffff061224 */ /* 0x001fca00078e008f */
[----:B---3--:R0:W3:Y:S04]  /*11be0*/  @P1 LDG.E.U8 R23, desc[UR6][R6.64] ;  /* 0x0000000606171981 */ /* 0x0080e8000c1e1100 */
[----:B------:R-:W2:Y:S01]  /*11bf0*/  LDL R7, [R1+0xb78] ;  /* 0x000b780001077983 */ /* 0x000ea20000100800 */
[----:B------:R-:W-:Y:S01]  /*11c00*/  PRMT R173, RZ, 0x7610, R173 ;  /* 0x00007610ffad7816 */ /* 0x000fe200000000ad */
[----:B0-----:R-:W-:Y:S01]  /*11c10*/  @P1 IMAD.MOV.U32 R6, RZ, RZ, R145 ;  /* 0x000000ffff061224 */ /* 0x001fe200078e0091 */
[C---:B------:R-:W-:Y:S02]  /*11c20*/  ISETP.GT.AND P0, PT, R4.reuse, 0x2c, PT ;  /* 0x0000002c0400780c */ /* 0x040fe40003f04270 */
[----:B------:R-:W-:Y:S02]  /*11c30*/  PRMT R21, RZ, 0x7610, R21 ;  /* 0x00007610ff157816 */ /* 0x000fe40000000015 */
[----:B--2---:R0:W2:Y:S04]  /*11c40*/  @P1 LDG.E.U8 R173, desc[UR6][R6.64] ;  /* 0x0000000606ad1981 */ /* 0x0040a8000c1e1100 */
[----:B------:R-:W4:Y:S05]  /*11c50*/  LDL R7, [R1+0xb70] ;  /* 0x000b700001077983 */ /* 0x000f2a0000100800 */
[----:B0-----:R-:W-:Y:S01]  /*11c60*/  @P0 IMAD.MOV.U32 R6, RZ, RZ, R147 ;  /* 0x000000ffff060224 */ /* 0x001fe200078e0093 */
[----:B------:R-:W-:-:S02]  /*11c70*/  ISETP.GT.AND P1, PT, R4, 0x2d, PT ;  /* 0x0000002d0400780c */ /* 0x000fc40003f24270 */
[----:B------:R-:W-:Y:S02]  /*11c80*/  PRMT R169, RZ, 0x7610, R169 ;  /* 0x00007610ffa97816 */ /* 0x000fe400000000a9 */
[----:B----4-:R0:W4:Y:S04]  /*11c90*/  @P0 LDG.E.U8 R21, desc[UR6][R6.64] ;  /* 0x0000000606150981 */ /* 0x010128000c1e1100 */
[----:B------:R-:W3:Y:S01]  /*11ca0*/  LDL R7, [R1+0xb68] ;  /* 0x000b680001077983 */ /* 0x000ee20000100800 */
[----:B0-----:R-:W-:-:S05]  /*11cb0*/  @P0 IMAD.MOV.U32 R6, RZ, RZ, R149 ;  /* 0x000000ffff060224 */ /* 0x001fca00078e0095 */
[----:B---3--:R0:W3:Y:S04]  /*11cc0*/  @P0 LDG.E.U8 R169, desc[UR6][R6.64] ;  /* 0x0000000606a90981 */ /* 0x0080e8000c1e1100 */
[----:B------:R-:W2:Y:S01]  /*11cd0*/  LDL R7, [R1+0xb60] ;  /* 0x000b600001077983 */ /* 0x000ea20000100800 */
[----:B0-----:R-:W-:-:S03]  /*11ce0*/  @P1 IMAD.MOV.U32 R6, RZ, RZ, R151 ;  /* 0x000000ffff061224 */ /* 0x001fc600078e0097 */
[----:B------:R0:W-:Y:S04]  /*11cf0*/  STL.64 [R1+0x14d8], R150 ;  /* 0x0014d89601007387 */ /* 0x0001e80000100a00 */
[----:B0-----:R-:W4:Y:S04]  /*11d00*/  LDL R150, [R1+0xb30] ;  /* 0x000b300001967983 */ /* 0x001f280000100800 */
[----:B------:R-:W3:Y:S04]  /*11d10*/  LDL R151, [R1+0xb34] ;  /* 0x000b340001977983 */ /* 0x000ee80000100800 */
        /* <DEDUP_REMOVED lines=15> */
[----:B------:R-:W-:Y:S04]  /*11e10*/  STL.64 [R1+0x14a8], R138 ;  /* 0x0014a88a01007387 */ /* 0x000fe80000100a00 */
        /* <DEDUP_REMOVED lines=49> */
[----:B------:R0:W-:Y:S04]  /*12130*/  STL.64 [R1+0x1318], R38 ;  /* 0x0013182601007387 */ /* 0x0001e80000100a00 */
[----:B------:R1:W-:Y:S04]  /*12140*/  STL.64 [R1+0x1310], R36 ;  /* 0x0013102401007387 */ /* 0x0003e80000100a00 */
[----:B------:R-:W-:Y:S04]  /*12150*/  STL.64 [R1+0x1308], R34 ;  /* 0x0013082201007387 */ /* 0x000fe80000100a00 */
[----:B------:R-:W-:Y:S04]  /*12160*/  STL.64 [R1+0x1300], R32 ;  /* 0x0013002001007387 */ /* 0x000fe80000100a00 */
[----:B------:R2:W-:Y:S04]  /*12170*/  STL.64 [R1+0x12f8], R30 ;  /* 0x0012f81e01007387 */ /* 0x0005e80000100a00 */
[----:B------:R-:W-:Y:S04]  /*12180*/  STL.64 [R1+0x12f0], R28 ;  /* 0x0012f01c01007387 */ /* 0x000fe80000100a00 */
[----:B------:R2:W-:Y:S04]  /*12190*/  STL.64 [R1+0x12e8], R26 ;  /* 0x0012e81a01007387 */ /* 0x0005e80000100a00 */
[----:B------:R3:W-:Y:S04]  /*121a0*/  STL.64 [R1+0x12e0], R24 ;  /* 0x0012e01801007387 */ /* 0x0007e80000100a00 */
[----:B0-----:R-:W3:Y:S04]  /*121b0*/  LDL R38, [R1+0xb28] ;  /* 0x000b280001267983 */ /* 0x001ee80000100800 */
[----:B-1----:R-:W3:Y:S04]  /*121c0*/  LDL R37, [R1+0xb2c] ;  /* 0x000b2c0001257983 */ /* 0x002ee80000100800 */
[----:B------:R-:W3:Y:S04]  /*121d0*/  LDL R36, [R1+0xb20] ;  /* 0x000b200001247983 */ /* 0x000ee80000100800 */
[----:B--2---:R-:W2:Y:S04]  /*121e0*/  LDL R30, [R1+0xb24] ;  /* 0x000b2400011e7983 */ /* 0x004ea80000100800 */
[----:B------:R-:W2:Y:S04]  /*121f0*/  LDL R40, [R1+0xb18] ;  /* 0x000b180001287983 */ /* 0x000ea80000100800 */
[----:B------:R-:W2:Y:S04]  /*12200*/  LDL R39, [R1+0xb1c] ;  /* 0x000b1c0001277983 */ /* 0x000ea80000100800 */
[----:B------:R-:W2:Y:S01]  /*12210*/  LDL R26, [R1+0xb14] ;  /* 0x000b1400011a7983 */ /* 0x000ea20000100800 */
[----:B------:R-:W-:-:S02]  /*12220*/  PRMT R19, RZ, 0x7610, R19 ;  /* 0x00007610ff137816 */ /* 0x000fc40000000013 */
[----:B------:R-:W-:Y:S01]  /*12230*/  ISETP.GT.AND P0, PT, R4, 0x2e, PT ;  /* 0x0000002e0400780c */ /* 0x000fe20003f04270 */
[----:B------:R-:W2:Y:S01]  /*12240*/  LDL R27, [R1+0xb10] ;  /* 0x000b1000011b7983 */ /* 0x000ea20000100800 */
[----:B------:R-:W-:-:S03]  /*12250*/  PRMT R165, RZ, 0x7610, R165 ;  /* 0x00007610ffa57816 */ /* 0x000fc600000000a5 */
[----:B------:R4:W2:Y:S01]  /*12260*/  @P1 LDG.E.U8 R19, desc[UR6][R6.64] ;  /* 0x0000000606131981 */ /* 0x0008a2000c1e1100 */
[----:B------:R-:W-:Y:S02]  /*12270*/  PRMT R17, RZ, 0x7610, R17 ;  /* 0x00007610ff117816 */ /* 0x000fe40000000011 */
[----:B------:R-:W-:Y:S01]  /*12280*/  PRMT R161, RZ, 0x7610, R161 ;  /* 0x00007610ffa17816 */ /* 0x000fe200000000a1 */
[----:B------:R-:W2:Y:S01]  /*12290*/  LDL R35, [R1+0xb08] ;  /* 0x000b080001237983 */ /* 0x000ea20000100800 */
[----:B------:R-:W-:Y:S02]  /*122a0*/  PRMT R5, RZ, 0x7610, R5 ;  /* 0x00007610ff057816 */ /* 0x000fe40000000005 */
[----:B------:R-:W-:Y:S01]  /*122b0*/  PRMT R158, RZ, 0x7610, R158 ;  /* 0x00007610ff9e7816 */ /* 0x000fe2000000009e */
[----:B------:R-:W2:Y:S01]  /*122c0*/  LDL R34, [R1+0xb0c] ;  /* 0x000b0c0001227983 */ /* 0x000ea20000100800 */
[----:B------:R-:W-:-:S03]  /*122d0*/  PRMT R194, RZ, 0x7610, R194 ;  /* 0x00007610ffc27816 */ /* 0x000fc600000000c2 */
[----:B------:R-:W2:Y:S04]  /*122e0*/  LDL R33, [R1+0xb00] ;  /* 0x000b000001217983 */ /* 0x000ea80000100800 */
[----:B------:R-:W2:Y:S01]  /*122f0*/  LDL R31, [R1+0xb04] ;  /* 0x000b0400011f7983 */ /* 0x000ea20000100800 */
[----:B------:R-:W-:Y:S02]  /*12300*/  PRMT R32, RZ, 0x7610, R32 ;  /* 0x00007610ff207816 */ /* 0x000fe40000000020 */
[----:B------:R-:W-:Y:S01]  /*12310*/  PRMT R188, RZ, 0x7610, R188 ;  /* 0x00007610ffbc7816 */ /* 0x000fe200000000bc */
[----:B------:R-:W2:Y:S01]  /*12320*/  LDL R42, [R1+0xa88] ;  /* 0x000a8800012a7983 */ /* 0x000ea20000100800 */
[----:B------:R-:W-:Y:S02]  /*12330*/  PRMT R29, RZ, 0x7610, R29 ;  /* 0x00007610ff1d7816 */ /* 0x000fe4000000001d */
[----:B------:R-:W-:Y:S01]  /*12340*/  PRMT R182, RZ, 0x7610, R182 ;  /* 0x00007610ffb67816 */ /* 0x000fe200000000b6 */
[----:B------:R-:W2:Y:S01]  /*12350*/  LDL R41, [R1+0xa8c] ;  /* 0x000a8c0001297983 */ /* 0x000ea20000100800 */
[----:B----4-:R-:W-:-:S02]  /*12360*/  @P1 IMAD.MOV.U32 R7, RZ, RZ, R140 ;  /* 0x000000ffff071224 */ /* 0x010fc400078e008c */
[----:B---3--:R-:W-:-:S05]  /*12370*/  @P1 IMAD.MOV.U32 R6, RZ, RZ, R141 ;  /* 0x000000ffff061224 */ /* 0x008fca00078e008d */
[----:B------:R0:W3:Y:S01]  /*12380*/  @P1 LDG.E.U8 R165, desc[UR6][R6.64] ;  /* 0x0000000606a51981 */ /* 0x0000e2000c1e1100 */
[----:B------:R-:W-:Y:S01]  /*12390*/  ISETP.GT.AND P1, PT, R4, 0x2f, PT ;  /* 0x0000002f0400780c */ /* 0x000fe20003f24270 */
[----:B0-----:R-:W-:Y:S02]  /*123a0*/  @P0 IMAD.MOV.U32 R6, RZ, RZ, R143 ;  /* 0x000000ffff060224 */ /* 0x001fe400078e008f */
[----:B------:R-:W-:-:S05]  /*123b0*/  @P0 IMAD.MOV.U32 R7, RZ, RZ, R142 ;  /* 0x000000ffff070224 */ /* 0x000fca00078e008e */
[----:B------:R0:W4:Y:S02]  /*123c0*/  @P0 LDG.E.U8 R17, desc[UR6][R6.64] ;  /* 0x0000000606110981 */ /* 0x000124000c1e1100 */
[----:B0-----:R-:W-:Y:S02]  /*123d0*/  @P0 IMAD.MOV.U32 R6, RZ, RZ, R145 ;  /* 0x000000ffff060224 */ /* 0x001fe400078e0091 */
[----:B------:R-:W-:-:S05]  /*123e0*/  @P0 IMAD.MOV.U32 R7, RZ, RZ, R144 ;  /* 0x000000ffff070224 */ /* 0x000fca00078e0090 */
[----:B------:R0:W3:Y:S01]  /*123f0*/  @P0 LDG.E.U8 R161, desc[UR6][R6.64] ;  /* 0x0000000606a10981 */ /* 0x0000e2000c1e1100 */
[----:B------:R-:W-:Y:S01]  /*12400*/  ISETP.GT.AND P0, PT, R4, 0x30, PT ;  /* 0x000000300400780c */ /* 0x000fe20003f04270 */
[----:B0-----:R-:W-:Y:S02]  /*12410*/  @P1 IMAD.MOV.U32 R6, RZ, RZ, R147 ;  /* 0x000000ffff061224 */ /* 0x001fe400078e0093 */
[----:B------:R-:W-:-:S05]  /*12420*/  @P1 IMAD.MOV.U32 R7, RZ, RZ, R146 ;  /* 0x000000ffff071224 */ /* 0x000fca00078e0092 */
[----:B------:R0:W3:Y:S02]  /*12430*/  @P1 LDG.E.U8 R5, desc[UR6][R6.64] ;  /* 0x0000000606051981 */ /* 0x0000e4000c1e1100 */
        /* <DEDUP_REMOVED lines=8> */
[----:B------:R-:W4:Y:S01]  /*124c0*/  LDL R38, [R1+0xaf8] ;  /* 0x000af80001267983 */ /* 0x000f220000100800 */
[----:B------:R-:W-:-:S03]  /*124d0*/  @P0 IMAD.MOV.U32 R6, RZ, RZ, R37 ;  /* 0x000000ffff060224 */ /* 0x000fc600078e0025 */
[----:B------:R-:W3:Y:S04]  /*124e0*/  LDL R37, [R1+0xafc] ;  /* 0x000afc0001257983 */ /* 0x000ee80000100800 */
[----:B------:R2:W3:Y:S01]  /*124f0*/  @P0 LDG.E.U8 R32, desc[UR6][R6.64] ;  /* 0x0000000606200981 */ /* 0x0004e2000c1e1100 */
[----:B------:R-:W-:Y:S01]  /*12500*/  ISETP.GT.AND P0, PT, R4, 0x32, PT ;  /* 0x000000320400780c */ /* 0x000fe20003f04270 */
[----:B--2---:R-:W-:Y:S02]  /*12510*/  @P1 IMAD.MOV.U32 R6, RZ, RZ, R30 ;  /* 0x000000ffff061224 */ /* 0x004fe400078e001e */
[----:B------:R-:W-:Y:S01]  /*12520*/  @P1 IMAD.MOV.U32 R7, RZ, RZ, R36 ;  /* 0x000000ffff071224 */ /* 0x000fe200078e0024 */
[----:B------:R-:W2:Y:S04]  /*12530*/  LDL R30, [R1+0xaf4] ;  /* 0x000af400011e7983 */ /* 0x000ea80000100800 */
[----:B------:R-:W2:Y:S04]  /*12540*/  LDL R36, [R1+0xaf0] ;  /* 0x000af00001247983 */ /* 0x000ea80000100800 */
[----:B------:R0:W2:Y:S02]  /*12550*/  @P1 LDG.E.U8 R188, desc[UR6][R6.64] ;  /* 0x0000000606bc1981 */ /* 0x0000a4000c1e1100 */
[----:B0-----:R-:W-:-:S02]  /*12560*/  @P1 IMAD.MOV.U32 R6, RZ, RZ, R39 ;  /* 0x000000ffff061224 */ /* 0x001fc400078e0027 */
[----:B------:R-:W-:Y:S01]  /*12570*/  @P1 IMAD.MOV.U32 R7, RZ, RZ, R40 ;  /* 0x000000ffff071224 */ /* 0x000fe200078e0028 */
[----:B------:R-:W2:Y:S04]  /*12580*/  LDL R39, [R1+0xaec] ;  /* 0x000aec0001277983 */ /* 0x000ea80000100800 */
[----:B------:R-:W2:Y:S04]  /*12590*/  LDL R40, [R1+0xae8] ;  /* 0x000ae80001287983 */ /* 0x000ea80000100800 */
[----:B------:R0:W2:Y:S02]  /*125a0*/  @P1 LDG.E.U8 R29, desc[UR6][R6.64] ;  /* 0x00000006061d1981 */ /* 0x0000a4000c1e1100 */
[----:B0-----:R-:W-:-:S02]  /*125b0*/  @P0 IMAD.MOV.U32 R6, RZ, RZ, R26 ;  /* 0x000000ffff060224 */ /* 0x001fc400078e001a */
[----:B------:R-:W2:Y:S01]  /*125c0*/  LDL R26, [R1+0xae4] ;  /* 0x000ae400011a7983 */ /* 0x000ea20000100800 */
[----:B------:R-:W-:-:S03]  /*125d0*/  @P0 IMAD.MOV.U32 R7, RZ, RZ, R27 ;  /* 0x000000ffff070224 */ /* 0x000fc600078e001b */
[----:B------:R-:W2:Y:S01]  /*125e0*/  LDL R27, [R1+0xae0] ;  /* 0x000ae000011b7983 */ /* 0x000ea20000100800 */
[C---:B------:R-:W-:Y:S02]  /*125f0*/  ISETP.GT.AND P1, PT, R4.reuse, 0x33, PT ;  /* 0x000000330400780c */ /* 0x040fe40003f24270 */
[----:B------:R-:W-:Y:S01]  /*12600*/  PRMT R28, RZ, 0x7610, R28 ;  /* 0x00007610ff1c7816 */ /* 0x000fe2000000001c */
[----:B------:R0:W2:Y:S01]  /*12610*/  @P0 LDG.E.U8 R182, desc[UR6][R6.64] ;  /* 0x0000000606b60981 */ /* 0x0000a2000c1e1100 */
[----:B------:R-:W-:Y:S01]  /*12620*/  PRMT R178, RZ, 0x7610, R178 ;  /* 0x00007610ffb27816 */ /* 0x000fe200000000b2 */
[----:B0-----:R-:W-:Y:S02]  /*12630*/  @P0 IMAD.MOV.U32 R6, RZ, RZ, R34 ;  /* 0x000000ffff060224 */ /* 0x001fe400078e0022 */
[----:B------:R-:W-:Y:S01]  /*12640*/  @P0 IMAD.MOV.U32 R7, RZ, RZ, R35 ;  /* 0x000000ffff070224 */ /* 0x000fe200078e0023 */
[----:B------:R-:W2:Y:S04]  /*12650*/  LDL R34, [R1+0xadc] ;  /* 0x000adc0001227983 */ /* 0x000ea80000100800 */
[----:B------:R-:W2:Y:S04]  /*12660*/  LDL R35, [R1+0xad8] ;  /* 0x000ad80001237983 */ /* 0x000ea80000100800 */
[----:B------:R0:W2:Y:S01]  /*12670*/  @P0 LDG.E.U8 R28, desc[UR6][R6.64] ;  /* 0x00000006061c0981 */ /* 0x0000a2000c1e1100 */
[----:B------:R-:W-:-:S02]  /*12680*/  ISETP.GT.AND P0, PT, R4, 0x34, PT ;  /* 0x000000340400780c */ /* 0x000fc40003f04270 */
[----:B------:R-:W-:Y:S01]  /*12690*/  PRMT R12, RZ, 0x7610, R12 ;  /* 0x00007610ff0c7816 */ /* 0x000fe2000000000c */
[----:B0-----:R-:W-:Y:S02]  /*126a0*/  @P1 IMAD.MOV.U32 R6, RZ, RZ, R31 ;  /* 0x000000ffff061224 */ /* 0x001fe400078e001f */
[----:B------:R-:W-:Y:S01]  /*126b0*/  @P1 IMAD.MOV.U32 R7, RZ, RZ, R33 ;  /* 0x000000ffff071224 */ /* 0x000fe200078e0021 */
[----:B------:R-:W2:Y:S04]  /*126c0*/  LDL R31, [R1+0xad4] ;  /* 0x000ad400011f7983 */ /* 0x000ea80000100800 */
[----:B------:R-:W2:Y:S04]  /*126d0*/  LDL R33, [R1+0xad0] ;  /* 0x000ad00001217983 */ /* 0x000ea80000100800 */
[----:B------:R4:W2:Y:S01]  /*126e0*/  @P1 LDG.E.U8 R178, desc[UR6][R6.64] ;  /* 0x0000000606b21981 */ /* 0x0008a2000c1e1100 */
[----:B------:R-:W-:-:S02]  /*126f0*/  PRMT R174, RZ, 0x7610, R174 ;  /* 0x00007610ffae7816 */ /* 0x000fc400000000ae */
[----:B------:R-:W-:Y:S01]  /*12700*/  PRMT R25, RZ, 0x7610, R25 ;  /* 0x00007610ff197816 */ /* 0x000fe20000000019 */
[----:B----4-:R-:W-:Y:S02]  /*12710*/  @P1 IMAD.MOV.U32 R7, RZ, RZ, R38 ;  /* 0x000000ffff071224 */ /* 0x010fe400078e0026 */
[----:B------:R-:W4:Y:S01]  /*12720*/  LDL R38, [R1+0xac8] ;  /* 0x000ac80001267983 */ /* 0x000f220000100800 */
[----:B---3--:R-:W-:-:S03]  /*12730*/  @P1 IMAD.MOV.U32 R6, RZ, RZ, R37 ;  /* 0x000000ffff061224 */ /* 0x008fc600078e0025 */
[----:B------:R-:W3:Y:S04]  /*12740*/  LDL R37, [R1+0xacc] ;  /* 0x000acc0001257983 */ /* 0x000ee80000100800 */
[----:B------:R2:W3:Y:S01]  /*12750*/  @P1 LDG.E.U8 R12, desc[UR6][R6.64] ;  /* 0x00000006060c1981 */ /* 0x0004e2000c1e1100 */
[----:B------:R-:W-:Y:S01]  /*12760*/  ISETP.GT.AND P1, PT, R4, 0x35, PT ;  /* 0x000000350400780c */ /* 0x000fe20003f24270 */
[----:B--2---:R-:W-:Y:S02]  /*12770*/  @P0 IMAD.MOV.U32 R6, RZ, RZ, R30 ;  /* 0x000000ffff060224 */ /* 0x004fe400078e001e */
[----:B------:R-:W2:Y:S01]  /*12780*/  LDL R30, [R1+0xac4] ;  /* 0x000ac400011e7983 */ /* 0x000ea20000100800 */
[----:B------:R-:W-:-:S03]  /*12790*/  @P0 IMAD.MOV.U32 R7, RZ, RZ, R36 ;  /* 0x000000ffff070224 */ /* 0x000fc600078e0024 */
[----:B------:R-:W2:Y:S04]  /*127a0*/  LDL R36, [R1+0xac0] ;  /* 0x000ac00001247983 */ /* 0x000ea80000100800 */
[----:B------:R0:W2:Y:S02]  /*127b0*/  @P0 LDG.E.U8 R174, desc[UR6][R6.64] ;  /* 0x0000000606ae0981 */ /* 0x0000a4000c1e1100 */
[----:B0-----:R-:W-:Y:S02]  /*127c0*/  @P0 IMAD.MOV.U32 R6, RZ, RZ, R39 ;  /* 0x000000ffff060224 */ /* 0x001fe400078e0027 */
[----:B------:R-:W2:Y:S01]  /*127d0*/  LDL R39, [R1+0xabc] ;  /* 0x000abc0001277983 */ /* 0x000ea20000100800 */
[----:B------:R-:W-:-:S03]  /*127e0*/  @P0 IMAD.MOV.U32 R7, RZ, RZ, R40 ;  /* 0x000000ffff070224 */ /* 0x000fc600078e0028 */
[----:B------:R-:W2:Y:S04]  /*127f0*/  LDL R40, [R1+0xab8] ;  /* 0x000ab80001287983 */ /* 0x000ea80000100800 */
[----:B------:R0:W2:Y:S02]  /*12800*/  @P0 LDG.E.U8 R25, desc[UR6][R6.64] ;  /* 0x0000000606190981 */ /* 0x0000a4000c1e1100 */
[----:B0-----:R-:W-:Y:S02]  /*12810*/  @P1 IMAD.MOV.U32 R6, RZ, RZ, R26 ;  /* 0x000000ffff061224 */ /* 0x001fe400078e001a */
[----:B------:R-:W2:Y:S01]  /*12820*/  LDL R26, [R1+0xab4] ;  /* 0x000ab400011a7983 */ /* 0x000ea20000100800 */
[----:B------:R-:W-:-:S03]  /*12830*/  @P1 IMAD.MOV.U32 R7, RZ, RZ, R27 ;  /* 0x000000ffff071224 */ /* 0x000fc600078e001b */
[----:B------:R-:W2:Y:S01]  /*12840*/  LDL R27, [R1+0xab0] ;  /* 0x000ab000011b7983 */ /* 0x000ea20000100800 */
[----:B------:R-:W-:Y:S02]  /*12850*/  PRMT R170, RZ, 0x7610, R170 ;  /* 0x00007610ffaa7816 */ /* 0x000fe400000000aa */
[C---:B------:R-:W-:Y:S02]  /*12860*/  ISETP.GT.AND P0, PT, R4.reuse, 0x36, PT ;  /* 0x000000360400780c */ /* 0x040fe40003f04270 */
[----:B------:R-:W-:Y:S02]  /*12870*/  PRMT R24, RZ, 0x7610, R24 ;  /* 0x00007610ff187816 */ /* 0x000fe40000000018 */
        /* <DEDUP_REMOVED lines=27> */
[----:B0-----:R-:W-:Y:S01]  /*12a30*/  @P1 IMAD.MOV.U32 R6, RZ, RZ, R39 ;  /* 0x000000ffff061224 */ /* 0x001fe200078e0027 */
[----:B------:R-:W-:Y:S01]  /*12a40*/  PRMT R159, RZ, 0x7610, R159 ;  /* 0x00007610ff9f7816 */ /* 0x000fe2000000009f */
        /* <DEDUP_REMOVED lines=8> */
[----:B------:R-:W-:Y:S02]  /*12ad0*/  ISETP.GT.AND P1, PT, R4, 0x39, PT ;  /* 0x000000390400780c */ /* 0x000fe40003f24270 */
[----:B------:R-:W-:Y:S01]  /*12ae0*/  PRMT R196, RZ, 0x7610, R196 ;  /* 0x00007610ffc47816 */ /* 0x000fe200000000c4 */
[----:B------:R0:W2:Y:S01]  /*12af0*/  @P0 LDG.E.U8 R159, desc[UR6][R6.64] ;  /* 0x00000006069f0981 */ /* 0x0000a2000c1e1100 */
[----:B------:R-:W-:Y:S02]  /*12b00*/  PRMT R156, RZ, 0x7610, R156 ;  /* 0x00007610ff9c7816 */ /* 0x000fe4000000009c */
[----:B------:R-:W-:Y:S01]  /*12b10*/  PRMT R191, RZ, 0x7610, R191 ;  /* 0x00007610ffbf7816 */ /* 0x000fe200000000bf */
[----:B0-----:R-:W-:Y:S02]  /*12b20*/  @P0 IMAD.MOV.U32 R6, RZ, RZ, R34 ;  /* 0x000000ffff060224 */ /* 0x001fe400078e0022 */
[----:B------:R-:W2:Y:S01]  /*12b30*/  LDL R34, [R1+0xa74] ;  /* 0x000a740001227983 */ /* 0x000ea20000100800 */
[----:B------:R-:W-:-:S03]  /*12b40*/  @P0 IMAD.MOV.U32 R7, RZ, RZ, R35 ;  /* 0x000000ffff070224 */ /* 0x000fc600078e0023 */
[----:B------:R-:W2:Y:S04]  /*12b50*/  LDL R35, [R1+0xa70] ;  /* 0x000a700001237983 */ /* 0x000ea80000100800 */
[----:B------:R0:W2:Y:S01]  /*12b60*/  @P0 LDG.E.U8 R196, desc[UR6][R6.64] ;  /* 0x0000000606c40981 */ /* 0x0000a2000c1e1100 */
[----:B------:R-:W-:Y:S01]  /*12b70*/  ISETP.GT.AND P0, PT, R4, 0x3a, PT ;  /* 0x0000003a0400780c */ /* 0x000fe20003f04270 */
[----:B0-----:R-:W-:Y:S02]  /*12b80*/  @P1 IMAD.MOV.U32 R6, RZ, RZ, R31 ;  /* 0x000000ffff061224 */ /* 0x001fe400078e001f */
[----:B------:R-:W2:Y:S01]  /*12b90*/  LDL R31, [R1+0xa6c] ;  /* 0x000a6c00011f7983 */ /* 0x000ea20000100800 */
[----:B------:R-:W-:-:S03]  /*12ba0*/  @P1 IMAD.MOV.U32 R7, RZ, RZ, R33 ;  /* 0x000000ffff071224 */ /* 0x000fc600078e0021 */
[----:B------:R-:W2:Y:S04]  /*12bb0*/  LDL R33, [R1+0xa68] ;  /* 0x000a680001217983 */ /* 0x000ea80000100800 */
[----:B------:R4:W2:Y:S01]  /*12bc0*/  @P1 LDG.E.U8 R156, desc[UR6][R6.64] ;  /* 0x00000006069c1981 */ /* 0x0008a2000c1e1100 */
[----:B------:R-:W-:Y:S02]  /*12bd0*/  PRMT R154, RZ, 0x7610, R154 ;  /* 0x00007610ff9a7816 */ /* 0x000fe4000000009a */
        /* <DEDUP_REMOVED lines=13> */
[----:B------:R-:W-:-:S05]  /*12cb0*/  @P0 IMAD.MOV.U32 R7, RZ, RZ, R42 ;  /* 0x000000ffff070224 */ /* 0x000fca00078e002a */
[----:B------:R0:W2:Y:S02]  /*12cc0*/  @P0 LDG.E.U8 R185, desc[UR6][R6.64] ;  /* 0x0000000606b90981 */ /* 0x0000a4000c1e1100 */
[----:B0-----:R-:W-:Y:S02]  /*12cd0*/  @P1 IMAD.MOV.U32 R6, RZ, RZ, R26 ;  /* 0x000000ffff061224 */ /* 0x001fe400078e001a */
[----:B------:R-:W2:Y:S01]  /*12ce0*/  LDL R26, [R1+0xa54] ;  /* 0x000a5400011a7983 */ /* 0x000ea20000100800 */
[----:B------:R-:W-:Y:S01]  /*12cf0*/  PRMT R152, RZ, 0x7610, R152 ;  /* 0x00007610ff987816 */ /* 0x000fe20000000098 */
[----:B------:R-:W-:Y:S01]  /*12d00*/  @P1 IMAD.MOV.U32 R7, RZ, RZ, R27 ;  /* 0x000000ffff071224 */ /* 0x000fe200078e001b */
[----:B------:R-:W-:Y:S01]  /*12d10*/  ISETP.GT.AND P0, PT, R4, 0x3c, PT ;  /* 0x0000003c0400780c */ /* 0x000fe20003f04270 */
[----:B------:R-:W2:Y:S01]  /*12d20*/  LDL R27, [R1+0xa50] ;  /* 0x000a5000011b7983 */ /* 0x000ea20000100800 */
[----:B------:R-:W-:-:S03]  /*12d30*/  PRMT R180, RZ, 0x7610, R180 ;  /* 0x00007610ffb47816 */ /* 0x000fc600000000b4 */
[----:B------:R0:W2:Y:S02]  /*12d40*/  @P1 LDG.E.U8 R152, desc[UR6][R6.64] ;  /* 0x0000000606981981 */ /* 0x0000a4000c1e1100 */
[----:B0-----:R-:W-:Y:S02]  /*12d50*/  @P1 IMAD.MOV.U32 R6, RZ, RZ, R39 ;  /* 0x000000ffff061224 */ /* 0x001fe400078e0027 */
[----:B------:R-:W-:-:S05]  /*12d60*/  @P1 IMAD.MOV.U32 R7, RZ, RZ, R40 ;  /* 0x000000ffff071224 */ /* 0x000fca00078e0028 */
[----:B------:R0:W2:Y:S01]  /*12d70*/  @P1 LDG.E.U8 R180, desc[UR6][R6.64] ;  /* 0x0000000606b41981 */ /* 0x0000a2000c1e1100 */
[----:B------:R-:W-:Y:S02]  /*12d80*/  PRMT R22, RZ, 0x7610, R22 ;  /* 0x00007610ff167816 */ /* 0x000fe40000000016 */
[----:B------:R-:W-:Y:S01]  /*12d90*/  ISETP.GT.AND P1, PT, R4, 0x3d, PT ;  /* 0x0000003d0400780c */ /* 0x000fe20003f24270 */
[----:B0-----:R-:W-:Y:S02]  /*12da0*/  @P0 IMAD.MOV.U32 R6, RZ, RZ, R34 ;  /* 0x000000ffff060224 */ /* 0x001fe400078e0022 */
[----:B------:R-:W-:Y:S01]  /*12db0*/  @P0 IMAD.MOV.U32 R7, RZ, RZ, R35 ;  /* 0x000000ffff070224 */ /* 0x000fe200078e0023 */
[----:B------:R-:W2:Y:S04]  /*12dc0*/  LDL R34, [R1+0xa4c] ;  /* 0x000a4c0001227983 */ /* 0x000ea80000100800 */
[----:B------:R-:W2:Y:S01]  /*12dd0*/  LDL R35, [R1+0xa48] ;  /* 0x000a480001237983 */ /* 0x000ea20000100800 */
[----:B------:R-:W-:-:S03]  /*12de0*/  PRMT R176, RZ, 0x7610, R176 ;  /* 0x00007610ffb07816 */ /* 0x000fc600000000b0 */
[----:B------:R0:W2:Y:S01]  /*12df0*/  @P0 LDG.E.U8 R22, desc[UR6][R6.64] ;  /* 0x0000000606160981 */ /* 0x0000a2000c1e1100 */
[----:B------:R-:W-:Y:S02]  /*12e00*/  PRMT R20, RZ, 0x7610, R20 ;  /* 0x00007610ff147816 */ /* 0x000fe40000000014 */
[----:B------:R-:W-:Y:S01]  /*12e10*/  LOP3.LUT R250, R250, 0xffff, RZ, 0xc0, !PT ;  /* 0x0000fffffafa7812 */ /* 0x000fe200078ec0ff */
[----:B0-----:R-:W-:Y:S02]  /*12e20*/  @P0 IMAD.MOV.U32 R6, RZ, RZ, R31 ;  /* 0x000000ffff060224 */ /* 0x001fe400078e001f */
[----:B------:R-:W-:Y:S01]  /*12e30*/  @P0 IMAD.MOV.U32 R7, RZ, RZ, R33 ;  /* 0x000000ffff070224 */ /* 0x000fe200078e0021 */
[----:B------:R-:W-:Y:S01]  /*12e40*/  LOP3.LUT R172, R172, 0xffff, RZ, 0xc0, !PT ;  /* 0x0000ffffacac7812 */ /* 0x000fe200078ec0ff */
[----:B------:R-:W2:Y:S04]  /*12e50*/  LDL R33, [R1+0xa40] ;  /* 0x000a400001217983 */ /* 0x000ea80000100800 */
[----:B------:R4:W2:Y:S01]  /*12e60*/  @P0 LDG.E.U8 R176, desc[UR6][R6.64] ;  /* 0x0000000606b00981 */ /* 0x0008a2000c1e1100 */
[----:B------:R-:W-:-:S03]  /*12e70*/  ISETP.GT.AND P0, PT, R4, 0x3e, PT ;  /* 0x0000003e0400780c */ /* 0x000fc60003f04270 */
[----:B------:R-:W2:Y:S01]  /*12e80*/  LDL R31, [R1+0xa44] ;  /* 0x000a4400011f7983 */ /* 0x000ea20000100800 */
[--C-:B------:R-:W-:Y:S02]  /*12e90*/  PRMT R250, R250, 0x3340, R172.reuse ;  /* 0x00003340fafa7816 */ /* 0x100fe400000000ac */
[----:B------:R-:W-:Y:S01]  /*12ea0*/  PRMT R172, RZ, 0x7610, R172 ;  /* 0x00007610ffac7816 */ /* 0x000fe200000000ac */
[----:B----4-:R-:W-:Y:S02]  /*12eb0*/  @P1 IMAD.MOV.U32 R7, RZ, RZ, R38 ;  /* 0x000000ffff071224 */ /* 0x010fe400078e0026 */
[----:B---3--:R-:W-:-:S05]  /*12ec0*/  @P1 IMAD.MOV.U32 R6, RZ, RZ, R37 ;  /* 0x000000ffff061224 */ /* 0x008fca00078e0025 */
[----:B------:R2:W3:Y:S02]  /*12ed0*/  @P1 LDG.E.U8 R20, desc[UR6][R6.64] ;  /* 0x0000000606141981 */ /* 0x0004e4000c1e1100 */
[----:B--2---:R-:W-:Y:S02]  /*12ee0*/  @P1 IMAD.MOV.U32 R6, RZ, RZ, R30 ;  /* 0x000000ffff061224 */ /* 0x004fe400078e001e */
[----:B------:R-:W2:Y:S01]  /*12ef0*/  LDL R30, [R1+0xa38] ;  /* 0x000a3800011e7983 */ /* 0x000ea20000100800 */
[----:B------:R-:W-:-:S05]  /*12f00*/  @P1 IMAD.MOV.U32 R7, RZ, RZ, R36 ;  /* 0x000000ffff071224 */ /* 0x000fca00078e0024 */
[----:B------:R0:W4:Y:S02]  /*12f10*/  @P1 LDG.E.U8 R172, desc[UR6][R6.64] ;  /* 0x0000000606ac1981 */ /* 0x000124000c1e1100 */
[----:B0-----:R-:W-:Y:S02]  /*12f20*/  @P0 IMAD.MOV.U32 R6, RZ, RZ, R26 ;  /* 0x000000ffff060224 */ /* 0x001fe400078e001a */
[----:B------:R-:W3:Y:S01]  /*12f30*/  LDL R26, [R1+0xa3c] ;  /* 0x000a3c00011a7983 */ /* 0x000ee20000100800 */
[----:B------:R-:W-:Y:S02]  /*12f40*/  LOP3.LUT R248, R248, 0xffff, RZ, 0xc0, !PT ;  /* 0x0000fffff8f87812 */ /* 0x000fe400078ec0ff */
[----:B------:R-:W-:Y:S01]  /*12f50*/  LOP3.LUT R18, R18, 0xffff, RZ, 0xc0, !PT ;  /* 0x0000ffff12127812 */ /* 0x000fe200078ec0ff */
[----:B------:R-:W-:Y:S01]  /*12f60*/  @P0 IMAD.MOV.U32 R7, RZ, RZ, R27 ;  /* 0x000000ffff070224 */ /* 0x000fe200078e001b */
[----:B------:R-:W-:Y:S01]  /*12f70*/  LOP3.LUT R246, R246, 0xffff, RZ, 0xc0, !PT ;  /* 0x0000fffff6f67812 */ /* 0x000fe200078ec0ff */
[----:B------:R-:W4:Y:S01]  /*12f80*/  LDL.LU R151, [R1+0x608] ;  /* 0x0006080001977983 */ /* 0x000f220000300800 */
[----:B------:R-:W-:-:S02]  /*12f90*/  PRMT R248, R248, 0x3340, R18 ;  /* 0x00003340f8f87816 */ /* 0x000fc40000000012 */
[----:B------:R-:W-:Y:S01]  /*12fa0*/  PRMT R18, RZ, 0x7610, R18 ;  /* 0x00007610ff127816 */ /* 0x000fe20000000012 */
[----:B------:R-:W4:Y:S01]  /*12fb0*/  LDL R27, [R1+0xe50] ;  /* 0x000e5000011b7983 */ /* 0x000f220000100800 */
[----:B------:R-:W-:-:S04]  /*12fc0*/  LOP3.LUT R168, R168, 0xffff, RZ, 0xc0, !PT ;  /* 0x0000ffffa8a87812 */ /* 0x000fc800078ec0ff */
[--C-:B------:R-:W-:Y:S01]  /*12fd0*/  PRMT R246, R246, 0x3340, R168.reuse ;  /* 0x00003340f6f67816 */ /* 0x100fe200000000a8 */
[----:B------:R0:W4:Y:S01]  /*12fe0*/  @P0 LDG.E.U8 R18, desc[UR6][R6.64] ;  /* 0x0000000606120981 */ /* 0x000122000c1e1100 */
[----:B------:R-:W-:Y:S02]  /*12ff0*/  PRMT R168, RZ, 0x7610, R168 ;  /* 0x00007610ffa87816 */ /* 0x000fe400000000a8 */
[----:B------:R-:W-:Y:S02]  /*13000*/  LOP3.LUT R244, R244, 0xffff, RZ, 0xc0, !PT ;  /* 0x0000fffff4f47812 */ /* 0x000fe400078ec0ff */
[----:B------:R-:W-:Y:S01]  /*13010*/  LOP3.LUT R16, R16, 0xffff, RZ, 0xc0, !PT ;  /* 0x0000ffff10107812 */ /* 0x000fe200078ec0ff */
[----:B0-----:R-:W-:Y:S02]  /*13020*/  @P0 IMAD.MOV.U32 R6, RZ, RZ, R34 ;  /* 0x000000ffff060224 */ /* 0x001fe400078e0022 */
[----:B------:R-:W-:-:S05]  /*13030*/  @P0 IMAD.MOV.U32 R7, RZ, RZ, R35 ;  /* 0x000000ffff070224 */ /* 0x000fca00078e0023 */
[----:B------:R0:W4:Y:S01]  /*13040*/  @P0 LDG.E.U8 R168, desc[UR6][R6.64] ;  /* 0x0000000606a80981 */ /* 0x000122000c1e1100 */
[----:B------:R-:W-:Y:S02]  /*13050*/  ISETP.GT.AND P0, PT, R4, 0x3f, PT ;  /* 0x0000003f0400780c */ /* 0x000fe40003f04270 */
[--C-:B------:R-:W-:Y:S02]  /*13060*/  PRMT R244, R244, 0x3340, R16.reuse ;  /* 0x00003340f4f47816 */ /* 0x100fe40000000010 */
[----:B------:R-:W-:Y:S02]  /*13070*/  PRMT R16, RZ, 0x7610, R16 ;  /* 0x00007610ff107816 */ /* 0x000fe40000000010 */
[----:B------:R-:W-:Y:S02]  /*13080*/  LOP3.LUT R241, R241, 0xffff, RZ, 0xc0, !PT ;  /* 0x0000fffff1f17812 */ /* 0x000fe400078ec0ff */
[----:B------:R-:W-:Y:S02]  /*13090*/  LOP3.LUT R239, R239, 0xffff, RZ, 0xc0, !PT ;  /* 0x0000ffffefef7812 */ /* 0x000fe400078ec0ff */
[----:B------:R-:W-:-:S03]  /*130a0*/  LOP3.LUT R237, R237, 0xffff, RZ, 0xc0, !PT ;  /* 0x0000ffffeded7812 */ /* 0x000fc600078ec0ff */
[----:B0-----:R-:W-:Y:S01]  /*130b0*/  @P0 IMAD.MOV.U32 R7, RZ, RZ, R33 ;  /* 0x000000ffff070224 */ /* 0x001fe200078e0021 */
[----:B------:R-:W-:Y:S02]  /*130c0*/  LOP3.LUT R164, R164, 0xffff, RZ, 0xc0, !PT ;  /* 0x0000ffffa4a47812 */ /* 0x000fe400078ec0ff */
[----:B------:R-:W-:Y:S02]  /*130d0*/  LOP3.LUT R11, R11, 0xffff, RZ, 0xc0, !PT ;  /* 0x0000ffff0b0b7812 */ /* 0x000fe400078ec0ff */
[----:B------:R-:W-:Y:S01]  /*130e0*/  LOP3.LUT R10, R10, 0xffff, RZ, 0xc0, !PT ;  /* 0x0000ffff0a0a7812 */ /* 0x000fe200078ec0ff */
[----:B------:R-:W-:Y:S01]  /*130f0*/  @P0 IMAD.MOV.U32 R6, RZ, RZ, R31 ;  /* 0x000000ffff060224 */ /* 0x000fe200078e001f */
[----:B------:R-:W-:Y:S02]  /*13100*/  LOP3.LUT R9, R9, 0xffff, RZ, 0xc0, !PT ;  /* 0x0000ffff09097812 */ /* 0x000fe400078ec0ff */
[----:B------:R-:W-:Y:S02]  /*13110*/  LOP3.LUT R8, R8, 0xffff, RZ, 0xc0, !PT ;  /* 0x0000ffff08087812 */ /* 0x000fe400078ec0ff */
[----:B------:R0:W4:Y:S01]  /*13120*/  @P0 LDG.E.U8 R16, desc[UR6][R6.64] ;  /* 0x0000000606100981 */ /* 0x000122000c1e1100 */
[----:B------:R-:W-:-:S02]  /*13130*/  PRMT R239, R241, 0x3340, R239 ;  /* 0x00003340f1ef7816 */ /* 0x000fc400000000ef */
[----:B------:R-:W-:Y:S02]  /*13140*/  PRMT R164, R237, 0x3340, R164 ;  /* 0x00003340eda47816 */ /* 0x000fe400000000a4 */
[----:B0-----:R-:W-:Y:S02]  /*13150*/  PRMT R6, R11, 0x3340, R10 ;  /* 0x000033400b067816 */ /* 0x001fe4000000000a */
[----:B------:R-:W-:Y:S02]  /*13160*/  PRMT R11, R9, 0x3340, R8 ;  /* 0x00003340090b7816 */ /* 0x000fe40000000008 */
[--C-:B------:R-:W-:Y:S02]  /*13170*/  PRMT R10, R239, 0x5410, R164.reuse ;  /* 0x00005410ef0a7816 */ /* 0x100fe400000000a4 */
[----:B------:R-:W-:Y:S02]  /*13180*/  PRMT R11, R6, 0x5410, R11 ;  /* 0x00005410060b7816 */ /* 0x000fe4000000000b */
[----:B------:R-:W-:Y:S01]  /*13190*/  PRMT R164, RZ, 0x7610, R164 ;  /* 0x00007610ffa47816 */ /* 0x000fe200000000a4 */
[----:B--2---:R-:W-:-:S02]  /*131a0*/  @P0 IMAD.MOV.U32 R7, RZ, RZ, R30 ;  /* 0x000000ffff070224 */ /* 0x004fc400078e001e */
[----:B---3--:R-:W-:-:S05]  /*131b0*/  @P0 IMAD.MOV.U32 R6, RZ, RZ, R26 ;  /* 0x000000ffff060224 */ /* 0x008fca00078e001a */
[----:B------:R0:W2:Y:S02]  /*131c0*/  @P0 LDG.E.U8 R164, desc[UR6][R6.64] ;  /* 0x0000000606a40981 */ /* 0x0000a4000c1e1100 */
[----:B0-----:R-:W-:Y:S02]  /*131d0*/  LOP3.LUT R7, R15, 0xffff, RZ, 0xc0, !PT ;  /* 0x0000ffff0f077812 */ /* 0x001fe400078ec0ff */
[----:B------:R-:W3:Y:S01]  /*131e0*/  LDL.LU R15, [R1+0x16f4] ;  /* 0x0016f400010f7983 */ /* 0x000ee20000300800 */
[----:B------:R-:W-:-:S03]  /*131f0*/  LOP3.LUT R6, R3, 0xffff, RZ, 0xc0, !PT ;  /* 0x0000ffff03067812 */ /* 0x000fc600078ec0ff */
[----:B------:R-:W3:Y:S04]  /*13200*/  LDL.LU R3, [R1+0x16f0] ;  /* 0x0016f00001037983 */ /* 0x000ee80000300800 */
[----:B------:R-:W2:Y:S01]  /*13210*/  LDL R26, [R1+0xe5c] ;  /* 0x000e5c00011a7983 */ /* 0x000ea20000100800 */
[----:B------:R-:W-:Y:S02]  /*13220*/  PRMT R8, R250, 0x5410, R248 ;  /* 0x00005410fa087816 */ /* 0x000fe400000000f8 */
[----:B------:R-:W-:Y:S01]  /*13230*/  PRMT R9, R246, 0x5410, R244 ;  /* 0x00005410f6097816 */ /* 0x000fe200000000f4 */
[----:B------:R-:W-:Y:S01]  /*13240*/  BAR.SYNC.DEFER_BLOCKING 0x0 ;  /* 0x0000000000007b1d */ /* 0x000fe20000010000 */
[----:B------:R-:W-:Y:S02]  /*13250*/  LOP3.LUT R252, R252, 0xffff, RZ, 0xc0, !PT ;  /* 0x0000fffffcfc7812 */ /* 0x000fe400078ec0ff */
[----:B------:R-:W-:-:S02]  /*13260*/  LOP3.LUT R251, R251, 0xffff, RZ, 0xc0, !PT ;  /* 0x0000fffffbfb7812 */ /* 0x000fc400078ec0ff */
[----:B------:R-:W-:Y:S02]  /*13270*/  LOP3.LUT R249, R249, 0xffff, RZ, 0xc0, !PT ;  /* 0x0000fffff9f97812 */ /* 0x000fe400078ec0ff */
[----:B------:R-:W-:Y:S01]  /*13280*/  LOP3.LUT R247, R247, 0xffff, RZ, 0xc0, !PT ;  /* 0x0000fffff7f77812 */ /* 0x000fe200078ec0ff */
[----:B------:R-:W3:Y:S01]  /*13290*/  LDL R48, [R1+0xe28] ;  /* 0x000e280001307983 */ /* 0x000ee20000100800 */
[----:B------:R-:W-:Y:S02]  /*132a0*/  LOP3.LUT R245, R245, 0xffff, RZ, 0xc0, !PT ;  /* 0x0000fffff5f57812 */ /* 0x000fe400078ec0ff */
[----:B------:R-:W-:Y:S01]  /*132b0*/  LOP3.LUT R243, R243, 0xffff, RZ, 0xc0, !PT ;  /* 0x0000fffff3f37812 */ /* 0x000fe200078ec0ff */
[----:B------:R-:W3:Y:S01]  /*132c0*/  LDL R47, [R1+0xa14] ;  /* 0x000a1400012f7983 */ /* 0x000ee20000100800 */
[----:B------:R-:W-:Y:S02]  /*132d0*/  LOP3.LUT R242, R242, 0xffff, RZ, 0xc0, !PT ;  /* 0x0000fffff2f27812 */ /* 0x000fe400078ec0ff */
[----:B------:R-:W-:Y:S01]  /*132e0*/  LOP3.LUT R240, R240, 0xffff, RZ, 0xc0, !PT ;  /* 0x0000fffff0f07812 */ /* 0x000fe200078ec0ff */
[----:B------:R-:W3:Y:S01]  /*132f0*/  LDL R46, [R1+0xa18] ;  /* 0x000a1800012e7983 */ /* 0x000ee20000100800 */
[----:B------:R-:W-:-:S02]  /*13300*/  LOP3.LUT R238, R238, 0xffff, RZ, 0xc0, !PT ;  /* 0x0000ffffeeee7812 */ /* 0x000fc400078ec0ff */
[----:B------:R-:W-:Y:S01]  /*13310*/  LOP3.LUT R236, R236, 0xffff, RZ, 0xc0, !PT ;  /* 0x0000ffffecec7812 */ /* 0x000fe200078ec0ff */
[----:B------:R-:W3:Y:S01]  /*13320*/  LDL R45, [R1+0x9f4] ;  /* 0x0009f400012d7983 */ /* 0x000ee20000100800 */
[----:B------:R-:W-:Y:S02]  /*13330*/  LOP3.LUT R235, R235, 0xffff, RZ, 0xc0, !PT ;  /* 0x0000ffffebeb7812 */ /* 0x000fe400078ec0ff */
[----:B------:R-:W-:Y:S01]  /*13340*/  LOP3.LUT R234, R234, 0xffff, RZ, 0xc0, !PT ;  /* 0x0000ffffeaea7812 */ /* 0x000fe200078ec0ff */
[----:B----4-:R0:W-:Y:S01]  /*13350*/  STS.128 [R27+UR4], R8 ;  /* 0x000000081b007988 */ /* 0x0101e20008000c04 */
[----:B------:R-:W-:Y:S02]  /*13360*/  LOP3.LUT R231, R231, 0xffff, RZ, 0xc0, !PT ;  /* 0x0000ffffe7e77812 */ /* 0x000fe400078ec0ff */
[----:B------:R-:W-:Y:S01]  /*13370*/  PRMT R6, R6, 0x3340, R252 ;  /* 0x0000334006067816 */ /* 0x000fe200000000fc */
[----:B------:R-:W4:Y:S01]  /*13380*/  LDL R44, [R1+0x9f8] ;  /* 0x0009f800012c7983 */ /* 0x000f220000100800 */
[----:B------:R-:W-:-:S02]  /*13390*/  PRMT R249, R251, 0x3340, R249 ;  /* 0x00003340fbf97816 */ /* 0x000fc400000000f9 */
[----:B------:R-:W-:Y:S01]  /*133a0*/  PRMT R242, R243, 0x3340, R242 ;  /* 0x00003340f3f27816 */ /* 0x000fe200000000f2 */
[----:B------:R-:W4:Y:S01]  /*133b0*/  LDL R43, [R1+0x9d4] ;  /* 0x0009d400012b7983 */ /* 0x000f220000100800 */
[----:B------:R-:W-:Y:S02]  /*133c0*/  PRMT R235, R236, 0x3340, R235 ;  /* 0x00003340eceb7816 */ /* 0x000fe400000000eb */
[----:B------:R-:W-:Y:S01]  /*133d0*/  LOP3.LUT R232, R232, 0xffff, RZ, 0xc0, !PT ;  /* 0x0000ffffe8e87812 */ /* 0x000fe200078ec0ff */
[----:B------:R-:W4:Y:S01]  /*133e0*/  LDL R42, [R1+0x9d8] ;  /* 0x0009d800012a7983 */ /* 0x000f220000100800 */
[----:B0-----:R-:W-:-:S03]  /*133f0*/  LOP3.LUT R8, R151, 0xffff, RZ, 0xc0, !PT ;  /* 0x0000ffff97087812 */ /* 0x001fc600078ec0ff */
[----:B------:R-:W4:Y:S01]  /*13400*/  LDL R41, [R1+0x9b4] ;  /* 0x0009b40001297983 */ /* 0x000f220000100800 */
[----:B------:R-:W-:Y:S02]  /*13410*/  PRMT R9, R247, 0x3340, R245 ;  /* 0x00003340f7097816 */ /* 0x000fe400000000f5 */
[----:B------:R-:W-:Y:S01]  /*13420*/  PRMT R8, R8, 0x3340, R7 ;  /* 0x0000334008087816 */ /* 0x000fe20000000007 */
[----:B------:R-:W4:Y:S01]  /*13430*/  LDL R40, [R1+0x9b8] ;  /* 0x0009b80001287983 */ /* 0x000f220000100800 */
[----:B------:R-:W-:Y:S02]  /*13440*/  PRMT R10, R240, 0x3340, R238 ;  /* 0x00003340f00a7816 */ /* 0x000fe400000000ee */
[----:B------:R-:W-:Y:S01]  /*13450*/  PRMT R11, R234, 0x3340, R231 ;  /* 0x00003340ea0b7816 */ /* 0x000fe200000000e7 */
[----:B------:R-:W4:Y:S01]  /*13460*/  LDL R39, [R1+0x994] ;  /* 0x0009940001277983 */ /* 0x000f220000100800 */
[----:B------:R-:W-:Y:S02]  /*13470*/  PRMT R8, R8, 0x5410, R6 ;  /* 0x0000541008087816 */ /* 0x000fe40000000006 */
[----:B------:R-:W-:Y:S01]  /*13480*/  PRMT R9, R249, 0x5410, R9 ;  /* 0x00005410f9097816 */ /* 0x000fe20000000009 */
[----:B------:R-:W4:Y:S01]  /*13490*/  LDL R31, [R1+0x998] ;  /* 0x00099800011f7983 */ /* 0x000f220000100800 */
[----:B------:R-:W-:-:S02]  /*134a0*/  PRMT R10, R242, 0x5410, R10 ;  /* 0x00005410f20a7816 */ /* 0x000fc4000000000a */
[----:B------:R-:W-:Y:S01]  /*134b0*/  PRMT R11, R235, 0x5410, R11 ;  /* 0x00005410eb0b7816 */ /* 0x000fe2000000000b */
[----:B------:R-:W4:Y:S01]  /*134c0*/  LDL R38, [R1+0x974] ;  /* 0x0009740001267983 */ /* 0x000f220000100800 */
[----:B------:R-:W-:Y:S02]  /*134d0*/  LOP3.LUT R229, R229, 0xffff, RZ, 0xc0, !PT ;  /* 0x0000ffffe5e57812 */ /* 0x000fe400078ec0ff */
[----:B------:R-:W-:Y:S02]  /*134e0*/  LOP3.LUT R227, R227, 0xffff, RZ, 0xc0, !PT ;  /* 0x0000ffffe3e37812 */ /* 0x000fe400078ec0ff */
[----:B------:R-:W-:Y:S02]  /*134f0*/  LOP3.LUT R225, R225, 0xffff, RZ, 0xc0, !PT ;  /* 0x0000ffffe1e17812 */ /* 0x000fe400078ec0ff */
[----:B------:R-:W-:Y:S02]  /*13500*/  LOP3.LUT R223, R223, 0xffff, RZ, 0xc0, !PT ;  /* 0x0000ffffdfdf7812 */ /* 0x000fe400078ec0ff */
[----:B------:R-:W-:-:S02]  /*13510*/  LOP3.LUT R221, R221, 0xffff, RZ, 0xc0, !PT ;  /* 0x0000ffffdddd7812 */ /* 0x000fc400078ec0ff */
[----:B------:R-:W-:Y:S02]  /*13520*/  LOP3.LUT R219, R219, 0xffff, RZ, 0xc0, !PT ;  /* 0x0000ffffdbdb7812 */ /* 0x000fe400078ec0ff */
        /* <DEDUP_REMOVED lines=8> */
[----:B------:R-:W-:Y:S01]  /*135b0*/  LOP3.LUT R184, R184, 0xffff, RZ, 0xc0, !PT ;  /* 0x0000ffffb8b87812 */ /* 0x000fe200078ec0ff */
[----:B------:R0:W-:Y:S01]  /*135c0*/  STS.128 [R27+UR4+0x2000], R8 ;  /* 0x002000081b007988 */ /* 0x0001e20008000c04 */
[----:B------:R-:W-:Y:S02]  /*135d0*/  PRMT R229, R232, 0x3340, R229 ;  /* 0x00003340e8e57816 */ /* 0x000fe400000000e5 */
[----:B------:R-:W-:Y:S01]  /*135e0*/  PRMT R221, R223, 0x3340, R221 ;  /* 0x00003340dfdd7816 */ /* 0x000fe200000000dd */
[----:B------:R-:W4:Y:S01]  /*135f0*/  LDL R36, [R1+0x978] ;  /* 0x0009780001247983 */ /* 0x000f220000100800 */
[----:B------:R-:W-:-:S02]  /*13600*/  PRMT R212, R214, 0x3340, R212 ;  /* 0x00003340d6d47816 */ /* 0x000fc400000000d4 */
[----:B------:R-:W-:Y:S01]  /*13610*/  PRMT R195, R199, 0x3340, R195 ;  /* 0x00003340c7c37816 */ /* 0x000fe200000000c3 */
[----:B------:R-:W3:Y:S01]  /*13620*/  LDL R37, [R1+0xe58] ;  /* 0x000e580001257983 */ /* 0x000ee20000100800 */
[----:B------:R-:W-:Y:S02]  /*13630*/  LOP3.LUT R233, R233, 0xffff, RZ, 0xc0, !PT ;  /* 0x0000ffffe9e97812 */ /* 0x000fe400078ec0ff */
[----:B0-----:R-:W-:Y:S02]  /*13640*/  PRMT R8, R227, 0x3340, R225 ;  /* 0x00003340e3087816 */ /* 0x001fe400000000e1 */
[----:B------:R-:W-:Y:S02]  /*13650*/  PRMT R9, R219, 0x3340, R217 ;  /* 0x00003340db097816 */ /* 0x000fe400000000d9 */
[----:B------:R-:W-:Y:S02]  /*13660*/  PRMT R10, R207, 0x3340, R203 ;  /* 0x00003340cf0a7816 */ /* 0x000fe400000000cb */
[----:B------:R-:W-:-:S02]  /*13670*/  PRMT R11, R190, 0x3340, R184 ;  /* 0x00003340be0b7816 */ /* 0x000fc400000000b8 */
[----:B------:R-:W-:Y:S02]  /*13680*/  PRMT R8, R229, 0x5410, R8 ;  /* 0x00005410e5087816 */ /* 0x000fe40000000008 */
[----:B------:R-:W-:Y:S02]  /*13690*/  PRMT R9, R221, 0x5410, R9 ;  /* 0x00005410dd097816 */ /* 0x000fe40000000009 */
[----:B------:R-:W-:Y:S02]  /*136a0*/  PRMT R10, R212, 0x5410, R10 ;  /* 0x00005410d40a7816 */ /* 0x000fe4000000000a */
[----:B------:R-:W-:Y:S02]  /*136b0*/  PRMT R11, R195, 0x5410, R11 ;  /* 0x00005410c30b7816 */ /* 0x000fe4000000000b */
        /* <DEDUP_REMOVED lines=15> */
[----:B------:R-:W-:Y:S02]  /*137b0*/  PRMT R230, R233, 0x3340, R230 ;  /* 0x00003340e9e67816 */ /* 0x000fe400000000e6 */
[----:B------:R-:W-:Y:S02]  /*137c0*/  PRMT R222, R224, 0x3340, R222 ;  /* 0x00003340e0de7816 */ /* 0x000fe400000000de */
[----:B------:R-:W-:Y:S02]  /*137d0*/  PRMT R211, R215, 0x3340, R211 ;  /* 0x00003340d7d37816 */ /* 0x000fe400000000d3 */
[----:B------:R-:W-:Y:S01]  /*137e0*/  PRMT R198, R202, 0x3340, R198 ;  /* 0x00003340cac67816 */ /* 0x000fe200000000c6 */
[----:B--2---:R0:W-:Y:S02]  /*137f0*/  STS.128 [R26+UR4], R8 ;  /* 0x000000081a007988 */ /* 0x0041e40008000c04 */
[----:B0-----:R-:W-:-:S02]  /*13800*/  PRMT R8, R228, 0x3340, R226 ;  /* 0x00003340e4087816 */ /* 0x001fc400000000e2 */
[----:B------:R-:W-:Y:S02]  /*13810*/  PRMT R9, R220, 0x3340, R218 ;  /* 0x00003340dc097816 */ /* 0x000fe400000000da */
[----:B------:R-:W-:Y:S02]  /*13820*/  PRMT R10, R209, 0x3340, R206 ;  /* 0x00003340d10a7816 */ /* 0x000fe400000000ce */
[----:B------:R-:W-:Y:S02]  /*13830*/  PRMT R11, R193, 0x3340, R187 ;  /* 0x00003340c10b7816 */ /* 0x000fe400000000bb */
[----:B------:R-:W-:Y:S02]  /*13840*/  PRMT R8, R230, 0x5410, R8 ;  /* 0x00005410e6087816 */ /* 0x000fe40000000008 */
[----:B------:R-:W-:Y:S02]  /*13850*/  PRMT R9, R222, 0x5410, R9 ;  /* 0x00005410de097816 */ /* 0x000fe40000000009 */
[----:B------:R-:W-:-:S02]  /*13860*/  PRMT R10, R211, 0x5410, R10 ;  /* 0x00005410d30a7816 */ /* 0x000fc4000000000a */
[----:B------:R-:W-:-:S05]  /*13870*/  PRMT R11, R198, 0x5410, R11 ;  /* 0x00005410c60b7816 */ /* 0x000fca000000000b */
[----:B------:R0:W-:Y:S04]  /*13880*/  STS.128 [R26+UR4+0x2000], R8 ;  /* 0x002000081a007988 */ /* 0x0001e80008000c04 */
[----:B0-----:R-:W2:Y:S04]  /*13890*/  LDL R10, [R1+0xe44] ;  /* 0x000e4400010a7983 */ /* 0x001ea80000100800 */
[----:B------:R-:W4:Y:S04]  /*138a0*/  LDL R9, [R1+0xe48] ;  /* 0x000e480001097983 */ /* 0x000f280000100800 */
[----:B------:R-:W4:Y:S04]  /*138b0*/  LDL R8, [R1+0xe2c] ;  /* 0x000e2c0001087983 */ /* 0x000f280000100800 */
[----:B------:R-:W2:Y:S04]  /*138c0*/  LDL.LU R30, [R1+0x65c] ;  /* 0x00065c00011e7983 */ /* 0x000ea80000300800 */
[----:B------:R-:W4:Y:S01]  /*138d0*/  LDL.LU R27, [R1+0x660] ;  /* 0x00066000011b7983 */ /* 0x000f220000300800 */
[----:B------:R-:W0:Y:S01]  /*138e0*/  S2R R6, SR_TID.X ;  /* 0x0000000000067919 */ /* 0x000e220000002100 */
[----:B------:R-:W-:-:S02]  /*138f0*/  LOP3.LUT R189, R189, 0xffff, RZ, 0xc0, !PT ;  /* 0x0000ffffbdbd7812 */ /* 0x000fc400078ec0ff */
[----:B------:R-:W-:Y:S01]  /*13900*/  LOP3.LUT R183, R183, 0xffff, RZ, 0xc0, !PT ;  /* 0x0000ffffb7b77812 */ /* 0x000fe200078ec0ff */
[----:B------:R-:W4:Y:S01]  /*13910*/  LDL R35, [R1+0x954] ;  /* 0x0009540001237983 */ /* 0x000f220000100800 */
[----:B------:R-:W-:Y:S02]  /*13920*/  LOP3.LUT R179, R179, 0xffff, RZ, 0xc0, !PT ;  /* 0x0000ffffb3b37812 */ /* 0x000fe400078ec0ff */
[----:B------:R-:W-:Y:S01]  /*13930*/  LOP3.LUT R175, R175, 0xffff, RZ, 0xc0, !PT ;  /* 0x0000ffffafaf7812 */ /* 0x000fe200078ec0ff */
[----:B------:R-:W4:Y:S01]  /*13940*/  LDL R34, [R1+0x958] ;  /* 0x0009580001227983 */ /* 0x000f220000100800 */
[----:B------:R-:W-:Y:S02]  /*13950*/  LOP3.LUT R171, R171, 0xffff, RZ, 0xc0, !PT ;  /* 0x0000ffffabab7812 */ /* 0x000fe400078ec0ff */
[----:B------:R-:W-:Y:S01]  /*13960*/  LOP3.LUT R167, R167, 0xffff, RZ, 0xc0, !PT ;  /* 0x0000ffffa7a77812 */ /* 0x000fe200078ec0ff */
[----:B------:R-:W4:Y:S01]  /*13970*/  LDL R33, [R1+0x934] ;  /* 0x0009340001217983 */ /* 0x000f220000100800 */
[----:B------:R-:W-:-:S02]  /*13980*/  LOP3.LUT R163, R163, 0xffff, RZ, 0xc0, !PT ;  /* 0x0000ffffa3a37812 */ /* 0x000fc400078ec0ff */
[----:B------:R-:W-:Y:S01]  /*13990*/  LOP3.LUT R160, R160, 0xffff, RZ, 0xc0, !PT ;  /* 0x0000ffffa0a07812 */ /* 0x000fe200078ec0ff */
        /* <DEDUP_REMOVED lines=8> */
[----:B0-----:R-:W-:Y:S02]  /*13a20*/  LOP3.LUT R6, R6, 0x3f, RZ, 0xc0, !PT ;  /* 0x0000003f06067812 */ /* 0x001fe400078ec0ff */
[----:B------:R-:W-:Y:S02]  /*13a30*/  LOP3.LUT R5, R5, 0xffff, RZ, 0xc0, !PT ;  /* 0x0000ffff05057812 */ /* 0x000fe400078ec0ff */
[----:B------:R-:W-:Y:S02]  /*13a40*/  ISETP.GE.AND P0, PT, R6, R4, PT ;  /* 0x000000040600720c */ /* 0x000fe40003f06270 */
[----:B------:R-:W-:-:S02]  /*13a50*/  PRMT R183, R189, 0x3340, R183 ;  /* 0x00003340bdb77816 */ /* 0x000fc400000000b7 */
[----:B------:R-:W-:Y:S02]  /*13a60*/  PRMT R4, R179, 0x3340, R175 ;  /* 0x00003340b3047816 */ /* 0x000fe400000000af */
[----:B------:R-:W-:Y:S02]  /*13a70*/  PRMT R167, R171, 0x3340, R167 ;  /* 0x00003340aba77816 */ /* 0x000fe400000000a7 */
[----:B------:R-:W-:Y:S02]  /*13a80*/  PRMT R160, R163, 0x3340, R160 ;  /* 0x00003340a3a07816 */ /* 0x000fe400000000a0 */
[----:B------:R-:W-:Y:S02]  /*13a90*/  PRMT R155, R157, 0x3340, R155 ;  /* 0x000033409d9b7816 */ /* 0x000fe4000000009b */
[----:B------:R-:W-:Y:S02]  /*13aa0*/  PRMT R6, R153, 0x3340, R23 ;  /* 0x0000334099067816 */ /* 0x000fe40000000017 */
[----:B------:R-:W-:-:S02]  /*13ab0*/  PRMT R19, R21, 0x3340, R19 ;  /* 0x0000334015137816 */ /* 0x000fc40000000013 */
[----:B------:R-:W-:Y:S02]  /*13ac0*/  PRMT R7, R17, 0x3340, R5 ;  /* 0x0000334011077816 */ /* 0x000fe40000000005 */
[----:B------:R-:W-:Y:S02]  /*13ad0*/  PRMT R4, R183, 0x5410, R4 ;  /* 0x00005410b7047816 */ /* 0x000fe40000000004 */
[----:B------:R-:W-:Y:S02]  /*13ae0*/  PRMT R5, R167, 0x5410, R160 ;  /* 0x00005410a7057816 */ /* 0x000fe400000000a0 */
[----:B------:R-:W-:Y:S02]  /*13af0*/  PRMT R6, R155, 0x5410, R6 ;  /* 0x000054109b067816 */ /* 0x000fe40000000006 */
[----:B------:R-:W-:Y:S02]  /*13b00*/  PRMT R7, R19, 0x5410, R7 ;  /* 0x0000541013077816 */ /* 0x000fe40000000007 */
[----:B------:R-:W-:-:S03]  /*13b10*/  PRMT R49, RZ, 0x7610, R49 ;  /* 0x00007610ff317816 */ /* 0x000fc60000000031 */
[----:B---3--:R0:W-:Y:S01]  /*13b20*/  STS.128 [R37+UR4], R4 ;  /* 0x0000000425007988 */ /* 0x0081e20008000c04 */
[----:B------:R-:W-:Y:S02]  /*13b30*/  PRMT R62, RZ, 0x7610, R62 ;  /* 0x00007610ff3e7816 */ /* 0x000fe4000000003e */
[----:B------:R-:W-:Y:S02]  /*13b40*/  PRMT R61, RZ, 0x7610, R61 ;  /* 0x00007610ff3d7816 */ /* 0x000fe4000000003d */
[----:B------:R-:W-:Y:S02]  /*13b50*/  PRMT R60, RZ, 0x7610, R60 ;  /* 0x00007610ff3c7816 */ /* 0x000fe4000000003c */
[----:B------:R-:W-:Y:S02]  /*13b60*/  PRMT R59, RZ, 0x7610, R59 ;  /* 0x00007610ff3b7816 */ /* 0x000fe4000000003b */
[----:B------:R-:W-:Y:S02]  /*13b70*/  PRMT R58, RZ, 0x7610, R58 ;  /* 0x00007610ff3a7816 */ /* 0x000fe4000000003a */
[----:B------:R-:W-:Y:S01]  /*13b80*/  PRMT R57, RZ, 0x7610, R57 ;  /* 0x00007610ff397816 */ /* 0x000fe20000000039 */
[----:B0-----:R-:W3:Y:S04]  /*13b90*/  LDL R7, [R1+0x8f8] ;  /* 0x0008f80001077983 */ /* 0x001ee80000100800 */
[----:B------:R-:W3:Y:S01]  /*13ba0*/  LDL R6, [R1+0x8d4] ;  /* 0x0008d40001067983 */ /* 0x000ee20000100800 */
[----:B--2---:R-:W-:-:S02]  /*13bb0*/  @!P0 IMAD.MOV.U32 R5, RZ, RZ, R30 ;  /* 0x000000ffff058224 */ /* 0x004fc400078e001e */
[----:B----4-:R-:W-:-:S05]  /*13bc0*/  @!P0 IMAD.MOV.U32 R4, RZ, RZ, R27 ;  /* 0x000000ffff048224 */ /* 0x010fca00078e001b */
[----:B------:R0:W2:Y:S02]  /*13bd0*/  @!P0 LDG.E.U8 R49, desc[UR6][R4.64] ;  /* 0x0000000604318981 */ /* 0x0000a4000c1e1100 */
[----:B0-----:R-:W-:Y:S02]  /*13be0*/  @!P0 IMAD.MOV.U32 R5, RZ, RZ, R10 ;  /* 0x000000ffff058224 */ /* 0x001fe400078e000a */
[----:B------:R-:W4:Y:S01]  /*13bf0*/  LDL R10, [R1+0x914] ;  /* 0x00091400010a7983 */ /* 0x000f220000100800 */
[----:B------:R-:W-:-:S03]  /*13c00*/  @!P0 IMAD.MOV.U32 R4, RZ, RZ, R9 ;  /* 0x000000ffff048224 */ /* 0x000fc600078e0009 */
[----:B------:R-:W3:Y:S04]  /*13c10*/  LDL R9, [R1+0x918] ;  /* 0x0009180001097983 */ /* 0x000ee80000100800 */
[----:B------:R0:W2:Y:S02]  /*13c20*/  @!P0 LDG.E.U8 R62, desc[UR6][R4.64] ;  /* 0x00000006043e8981 */ /* 0x0000a4000c1e1100 */
[----:B0-----:R-:W-:Y:S02]  /*13c30*/  @!P0 IMAD.MOV.U32 R4, RZ, RZ, R8 ;  /* 0x000000ffff048224 */ /* 0x001fe400078e0008 */
[----:B------:R-:W-:Y:S01]  /*13c40*/  @!P0 IMAD.MOV.U32 R5, RZ, RZ, R48 ;  /* 0x000000ffff058224 */ /* 0x000fe200078e0030 */
[----:B------:R-:W2:Y:S04]  /*13c50*/  LDL R8, [R1+0x8f4] ;  /* 0x0008f40001087983 */ /* 0x000ea80000100800 */
[----:B------:R0:W2:Y:S02]  /*13c60*/  @!P0 LDG.E.U8 R61, desc[UR6][R4.64] ;  /* 0x00000006043d8981 */ /* 0x0000a4000c1e1100 */
[----:B0-----:R-:W-:-:S02]  /*13c70*/  @!P0 IMAD.MOV.U32 R4, RZ, RZ, R46 ;  /* 0x000000ffff048224 */ /* 0x001fc400078e002e */
[----:B------:R-:W-:-:S05]  /*13c80*/  @!P0 IMAD.MOV.U32 R5, RZ, RZ, R47 ;  /* 0x000000ffff058224 */ /* 0x000fca00078e002f */
[----:B------:R0:W2:Y:S02]  /*13c90*/  @!P0 LDG.E.U8 R60, desc[UR6][R4.64] ;  /* 0x00000006043c8981 */ /* 0x0000a4000c1e1100 */
[----:B0-----:R-:W-:Y:S02]  /*13ca0*/  @!P0 IMAD.MOV.U32 R4, RZ, RZ, R44 ;  /* 0x000000ffff048224 */ /* 0x001fe400078e002c */
[----:B------:R-:W-:-:S05]  /*13cb0*/  @!P0 IMAD.MOV.U32 R5, RZ, RZ, R45 ;  /* 0x000000ffff058224 */ /* 0x000fca00078e002d */
[----:B------:R0:W2:Y:S02]  /*13cc0*/  @!P0 LDG.E.U8 R59, desc[UR6][R4.64] ;  /* 0x00000006043b8981 */ /* 0x0000a4000c1e1100 */
[----:B0-----:R-:W-:Y:S02]  /*13cd0*/  @!P0 IMAD.MOV.U32 R4, RZ, RZ, R42 ;  /* 0x000000ffff048224 */ /* 0x001fe400078e002a */
[----:B------:R-:W-:-:S05]  /*13ce0*/  @!P0 IMAD.MOV.U32 R5, RZ, RZ, R43 ;  /* 0x000000ffff058224 */ /* 0x000fca00078e002b */
[----:B------:R0:W2:Y:S02]  /*13cf0*/  @!P0 LDG.E.U8 R58, desc[UR6][R4.64] ;  /* 0x00000006043a8981 */ /* 0x0000a4000c1e1100 */
[----:B0-----:R-:W-:Y:S02]  /*13d00*/  @!P0 IMAD.MOV.U32 R4, RZ, RZ, R40 ;  /* 0x000000ffff048224 */ /* 0x001fe400078e0028 */
[----:B------:R-:W-:-:S05]  /*13d10*/  @!P0 IMAD.MOV.U32 R5, RZ, RZ, R41 ;  /* 0x000000ffff058224 */ /* 0x000fca00078e0029 */
[----:B------:R0:W2:Y:S01]  /*13d20*/  @!P0 LDG.E.U8 R57, desc[UR6][R4.64] ;  /* 0x0000000604398981 */ /* 0x0000a2000c1e1100 */
[----:B------:R-:W-:Y:S01]  /*13d30*/  PRMT R56, RZ, 0x7610, R56 ;  /* 0x00007610ff387816 */ /* 0x000fe20000000038 */
[----:B0-----:R-:W-:Y:S02]  /*13d40*/  @!P0 IMAD.MOV.U32 R4, RZ, RZ, R31 ;  /* 0x000000ffff048224 */ /* 0x001fe400078e001f */
[----:B------:R-:W2:Y:S01]  /*13d50*/  LDL.LU R31, [R1+0x8d8] ;  /* 0x0008d800011f7983 */ /* 0x000ea20000300800 */
[----:B------:R-:W-:Y:S01]  /*13d60*/  @!P0 IMAD.MOV.U32 R5, RZ, RZ, R39 ;  /* 0x000000ffff058224 */ /* 0x000fe200078e0027 */
[----:B------:R-:W-:Y:S02]  /*13d70*/  PRMT R55, RZ, 0x7610, R55 ;  /* 0x00007610ff377816 */ /* 0x000fe40000000037 */
[----:B------:R-:W-:Y:S01]  /*13d80*/  PRMT R54, RZ, 0x7610, R54 ;  /* 0x00007610ff367816 */ /* 0x000fe20000000036 */
[----:B------:R-:W2:Y:S04]  /*13d90*/  LDL R50, [R1+0x834] ;  /* 0x0008340001327983 */ /* 0x000ea80000100800 */
[----:B------:R0:W2:Y:S01]  /*13da0*/  @!P0 LDG.E.U8 R56, desc[UR6][R4.64] ;  /* 0x0000000604388981 */ /* 0x0000a2000c1e1100 */
[----:B------:R-:W-:-:S02]  /*13db0*/  PRMT R53, RZ, 0x7610, R53 ;  /* 0x00007610ff357816 */ /* 0x000fc40000000035 */
[----:B------:R-:W-:Y:S01]  /*13dc0*/  PRMT R52, RZ, 0x7610, R52 ;  /* 0x00007610ff347816 */ /* 0x000fe20000000034 */
[----:B------:R-:W2:Y:S01]  /*13dd0*/  LDL R48, [R1+0x838] ;  /* 0x0008380001307983 */ /* 0x000ea20000100800 */
[----:B------:R-:W-:-:S03]  /*13de0*/  PRMT R51, RZ, 0x7610, R51 ;  /* 0x00007610ff337816 */ /* 0x000fc60000000033 */
[----:B------:R-:W2:Y:S01]  /*13df0*/  LDL R47, [R1+0x814] ;  /* 0x00081400012f7983 */ /* 0x000ea20000100800 */
[----:B0-----:R-:W-:Y:S02]  /*13e00*/  @!P0 IMAD.MOV.U32 R4, RZ, RZ, R36 ;  /* 0x000000ffff048224 */ /* 0x001fe400078e0024 */
[----:B------:R-:W-:Y:S01]  /*13e10*/  @!P0 IMAD.MOV.U32 R5, RZ, RZ, R38 ;  /* 0x000000ffff058224 */ /* 0x000fe200078e0026 */
[----:B------:R-:W2:Y:S04]  /*13e20*/  LDL R36, [R1+0x894] ;  /* 0x0008940001247983 */ /* 0x000ea80000100800 */
[----:B------:R0:W2:Y:S04]  /*13e30*/  @!P0 LDG.E.U8 R55, desc[UR6][R4.64] ;  /* 0x0000000604378981 */ /* 0x0000a8000c1e1100 */
[----:B------:R-:W2:Y:S01]  /*13e40*/  LDL R46, [R1+0x818] ;  /* 0x00081800012e7983 */ /* 0x000ea20000100800 */
[----:B------:R-:W-:-:S03]  /*13e50*/  PRMT R252, RZ, 0x7610, R252 ;  /* 0x00007610fffc7816 */ /* 0x000fc600000000fc */
[----:B------:R-:W2:Y:S01]  /*13e60*/  LDL R45, [R1+0x7f4] ;  /* 0x0007f400012d7983 */ /* 0x000ea20000100800 */
[----:B0-----:R-:W-:Y:S02]  /*13e70*/  @!P0 IMAD.MOV.U32 R4, RZ, RZ, R34 ;  /* 0x000000ffff048224 */ /* 0x001fe400078e0022 */
[----:B------:R-:W-:Y:S01]  /*13e80*/  @!P0 IMAD.MOV.U32 R5, RZ, RZ, R35 ;  /* 0x000000ffff058224 */ /* 0x000fe200078e0023 */
[----:B------:R-:W2:Y:S04]  /*13e90*/  LDL R34, [R1+0x874] ;  /* 0x0008740001227983 */ /* 0x000ea80000100800 */
[----:B------:R-:W2:Y:S04]  /*13ea0*/  LDL R35, [R1+0x898] ;  /* 0x0008980001237983 */ /* 0x000ea80000100800 */
[----:B------:R0:W2:Y:S01]  /*13eb0*/  @!P0 LDG.E.U8 R54, desc[UR6][R4.64] ;  /* 0x0000000604368981 */ /* 0x0000a2000c1e1100 */
[----:B------:R-:W-:-:S03]  /*13ec0*/  LOP3.LUT R216, R216, 0xffff, RZ, 0xc0, !PT ;  /* 0x0000ffffd8d87812 */ /* 0x000fc600078ec0ff */
[----:B------:R-:W2:Y:S01]  /*13ed0*/  LDL R44, [R1+0x7f8] ;  /* 0x0007f800012c7983 */ /* 0x000ea20000100800 */
[----:B------:R-:W-:Y:S02]  /*13ee0*/  LOP3.LUT R213, R213, 0xffff, RZ, 0xc0, !PT ;  /* 0x0000ffffd5d57812 */ /* 0x000fe400078ec0ff */
[----:B------:R-:W-:Y:S01]  /*13ef0*/  LOP3.LUT R210, R210, 0xffff, RZ, 0xc0, !PT ;  /* 0x0000ffffd2d27812 */ /* 0x000fe200078ec0ff */
[----:B------:R-:W2:Y:S01]  /*13f00*/  LDL R43, [R1+0x7d4] ;  /* 0x0007d400012b7983 */ /* 0x000ea20000100800 */
[----:B0-----:R-:W-:-:S03]  /*13f10*/  @!P0 IMAD.MOV.U32 R5, RZ, RZ, R33 ;  /* 0x000000ffff058224 */ /* 0x001fc600078e0021 */
[----:B------:R-:W2:Y:S01]  /*13f20*/  LDL R33, [R1+0x878] ;  /* 0x0008780001217983 */ /* 0x000ea20000100800 */
[----:B------:R-:W-:-:S03]  /*13f30*/  @!P0 IMAD.MOV.U32 R4, RZ, RZ, R26 ;  /* 0x000000ffff048224 */ /* 0x000fc600078e001a */
[----:B------:R-:W2:Y:S04]  /*13f40*/  LDL R26, [R1+0x854] ;  /* 0x00085400011a7983 */ /* 0x000ea80000100800 */
[----:B------:R4:W2:Y:S01]  /*13f50*/  @!P0 LDG.E.U8 R53, desc[UR6][R4.64] ;  /* 0x0000000604358981 */ /* 0x0008a2000c1e1100 */
[----:B------:R-:W-:Y:S02]  /*13f60*/  LOP3.LUT R208, R208, 0xffff, RZ, 0xc0, !PT ;  /* 0x0000ffffd0d07812 */ /* 0x000fe400078ec0ff */
[----:B------:R-:W-:Y:S01]  /*13f70*/  LOP3.LUT R205, R205, 0xffff, RZ, 0xc0, !PT ;  /* 0x0000ffffcdcd7812 */ /* 0x000fe200078ec0ff */
[----:B------:R-:W2:Y:S01]  /*13f80*/  LDL R42, [R1+0x7d8] ;  /* 0x0007d800012a7983 */ /* 0x000ea20000100800 */
[----:B------:R-:W-:Y:S02]  /*13f90*/  LOP3.LUT R201, R201, 0xffff, RZ, 0xc0, !PT ;  /* 0x0000ffffc9c97812 */ /* 0x000fe400078ec0ff */
[----:B------:R-:W-:Y:S01]  /*13fa0*/  LOP3.LUT R197, R197, 0xffff, RZ, 0xc0, !PT ;  /* 0x0000ffffc5c57812 */ /* 0x000fe200078ec0ff */
[----:B------:R-:W2:Y:S01]  /*13fb0*/  LDL R41, [R1+0x7b4] ;  /* 0x0007b40001297983 */ /* 0x000ea20000100800 */
[----:B------:R-:W-:-:S02]  /*13fc0*/  LOP3.LUT R192, R192, 0xffff, RZ, 0xc0, !PT ;  /* 0x0000ffffc0c07812 */ /* 0x000fc400078ec0ff */
[----:B------:R-:W-:Y:S01]  /*13fd0*/  LOP3.LUT R186, R186, 0xffff, RZ, 0xc0, !PT ;  /* 0x0000ffffbaba7812 */ /* 0x000fe200078ec0ff */
[----:B------:R-:W2:Y:S01]  /*13fe0*/  LDL R40, [R1+0x7b8] ;  /* 0x0007b80001287983 */ /* 0x000ea20000100800 */
[----:B------:R-:W-:Y:S02]  /*13ff0*/  LOP3.LUT R181, R181, 0xffff, RZ, 0xc0, !PT ;  /* 0x0000ffffb5b57812 */ /* 0x000fe400078ec0ff */
[----:B------:R-:W-:Y:S01]  /*14000*/  LOP3.LUT R177, R177, 0xffff, RZ, 0xc0, !PT ;  /* 0x0000ffffb1b17812 */ /* 0x000fe200078ec0ff */
[----:B------:R-:W2:Y:S01]  /*14010*/  LDL R39, [R1+0x794] ;  /* 0x0007940001277983 */ /* 0x000ea20000100800 */
[----:B------:R-:W-:Y:S02]  /*14020*/  LOP3.LUT R173, R173, 0xffff, RZ, 0xc0, !PT ;  /* 0x0000ffffadad7812 */ /* 0x000fe400078ec0ff */
[----:B------:R-:W-:Y:S01]  /*14030*/  LOP3.LUT R169, R169, 0xffff, RZ, 0xc0, !PT ;  /* 0x0000ffffa9a97812 */ /* 0x000fe200078ec0ff */
[----:B------:R-:W2:Y:S01]  /*14040*/  LDL R38, [R1+0x774] ;  /* 0x0007740001267983 */ /* 0x000ea20000100800 */
[----:B----4-:R-:W-:-:S03]  /*14050*/  @!P0 IMAD.MOV.U32 R5, RZ, RZ, R10 ;  /* 0x000000ffff058224 */ /* 0x010fc600078e000a */
[----:B------:R-:W4:Y:S01]  /*14060*/  LDL R10, [R1+0x858] ;  /* 0x00085800010a7983 */ /* 0x000f220000100800 */
[----:B---3--:R-:W-:Y:S01]  /*14070*/  @!P0 IMAD.MOV.U32 R4, RZ, RZ, R9 ;  /* 0x000000ffff048224 */ /* 0x008fe200078e0009 */
[----:B------:R-:W-:Y:S02]  /*14080*/  LOP3.LUT R165, R165, 0xffff, RZ, 0xc0, !PT ;  /* 0x0000ffffa5a57812 */ /* 0x000fe400078ec0ff */
[----:B------:R-:W3:Y:S04]  /*14090*/  LDL R9, [R1+0x8b4] ;  /* 0x0008b40001097983 */ /* 0x000ee80000100800 */
[----:B------:R0:W3:Y:S01]  /*140a0*/  @!P0 LDG.E.U8 R52, desc[UR6][R4.64] ;  /* 0x0000000604348981 */ /* 0x0000e2000c1e1100 */
[----:B------:R-:W-:Y:S01]  /*140b0*/  LOP3.LUT R161, R161, 0xffff, RZ, 0xc0, !PT ;  /* 0x0000ffffa1a17812 */ /* 0x000fe200078ec0ff */
[----:B0-----:R-:W-:-:S02]  /*140c0*/  @!P0 IMAD.MOV.U32 R4, RZ, RZ, R7 ;  /* 0x000000ffff048224 */ /* 0x001fc400078e0007 */
[----:B--2---:R-:W-:Y:S01]  /*140d0*/  @!P0 IMAD.MOV.U32 R5, RZ, RZ, R8 ;  /* 0x000000ffff058224 */ /* 0x004fe200078e0008 */
[----:B------:R-:W-:Y:S01]  /*140e0*/  LOP3.LUT R158, R158, 0xffff, RZ, 0xc0, !PT ;  /* 0x0000ffff9e9e7812 */ /* 0x000fe200078ec0ff */
[----:B------:R-:W3:Y:S04]  /*140f0*/  LDL R8, [R1+0x8b8] ;  /* 0x0008b80001087983 */ /* 0x000ee80000100800 */
[----:B------:R0:W2:Y:S01]  /*14100*/  @!P0 LDG.E.U8 R51, desc[UR6][R4.64] ;  /* 0x0000000604338981 */ /* 0x0000a2000c1e1100 */
[----:B------:R-:W-:Y:S02]  /*14110*/  PRMT R213, R216, 0x3340, R213 ;  /* 0x00003340d8d57816 */ /* 0x000fe400000000d5 */
[----:B------:R-:W-:Y:S01]  /*14120*/  PRMT R201, R205, 0x3340, R201 ;  /* 0x00003340cdc97816 */ /* 0x000fe200000000c9 */
[----:B0-----:R-:W-:Y:S01]  /*14130*/  @!P0 IMAD.MOV.U32 R5, RZ, RZ, R6 ;  /* 0x000000ffff058224 */ /* 0x001fe200078e0006 */
[----:B------:R-:W-:-:S02]  /*14140*/  PRMT R181, R186, 0x3340, R181 ;  /* 0x00003340bab57816 */ /* 0x000fc400000000b5 */
[----:B------:R-:W-:Y:S02]  /*14150*/  PRMT R6, R177, 0x3340, R173 ;  /* 0x00003340b1067816 */ /* 0x000fe400000000ad */
[----:B------:R-:W-:Y:S02]  /*14160*/  PRMT R165, R169, 0x3340, R165 ;  /* 0x00003340a9a57816 */ /* 0x000fe400000000a5 */
[----:B------:R-:W-:Y:S02]  /*14170*/  PRMT R7, R161, 0x3340, R158 ;  /* 0x00003340a1077816 */ /* 0x000fe4000000009e */
[----:B------:R-:W-:Y:S02]  /*14180*/  PRMT R6, R181, 0x5410, R6 ;  /* 0x00005410b5067816 */ /* 0x000fe40000000006 */
[----:B------:R-:W-:Y:S02]  /*14190*/  PRMT R7, R165, 0x5410, R7 ;  /* 0x00005410a5077816 */ /* 0x000fe40000000007 */
[----:B------:R-:W-:-:S02]  /*141a0*/  PRMT R250, RZ, 0x7610, R250 ;  /* 0x00007610fffa7816 */ /* 0x000fc400000000fa */
[----:B------:R-:W-:Y:S01]  /*141b0*/  PRMT R249, RZ, 0x7610, R249 ;  /* 0x00007610fff97816 */ /* 0x000fe200000000f9 */
[----:B------:R-:W-:-:S05]  /*141c0*/  @!P0 IMAD.MOV.U32 R4, RZ, RZ, R31 ;  /* 0x000000ffff048224 */ /* 0x000fca00078e001f */
[----:B------:R0:W2:Y:S02]  /*141d0*/  @!P0 LDG.E.U8 R252, desc[UR6][R4.64] ;  /* 0x0000000604fc8981 */ /* 0x0000a4000c1e1100 */
[----:B0-----:R-:W-:Y:S02]  /*141e0*/  PRMT R4, R210, 0x3340, R208 ;  /* 0x00003340d2047816 */ /* 0x001fe400000000d0 */
[----:B------:R-:W-:Y:S02]  /*141f0*/  PRMT R5, R197, 0x3340, R192 ;  /* 0x00003340c5057816 */ /* 0x000fe400000000c0 */
[----:B------:R-:W-:Y:S02]  /*14200*/  PRMT R4, R213, 0x5410, R4 ;  /* 0x00005410d5047816 */ /* 0x000fe40000000004 */
[----:B------:R-:W-:-:S05]  /*14210*/  PRMT R5, R201, 0x5410, R5 ;  /* 0x00005410c9057816 */ /* 0x000fca0000000005 */
[----:B------:R0:W-:Y:S02]  /*14220*/  STS.128 [R37+UR4+0x2000], R4 ;  /* 0x0020000425007988 */ /* 0x0001e40008000c04 */
[----:B0-----:R-:W-:Y:S02]  /*14230*/  @!P0 IMAD.MOV.U32 R5, RZ, RZ, R36 ;  /* 0x000000ffff058224 */ /* 0x001fe400078e0024 */
[----:B------:R-:W2:Y:S04]  /*14240*/  LDL R37, [R1+0x778] ;  /* 0x0007780001257983 */ /* 0x000ea80000100800 */
[----:B------:R-:W2:Y:S01]  /*14250*/  LDL R36, [R1+0x798] ;  /* 0x0007980001247983 */ /* 0x000ea20000100800 */
[----:B------:R-:W-:-:S03]  /*14260*/  @!P0 IMAD.MOV.U32 R4, RZ, RZ, R35 ;  /* 0x000000ffff048224 */ /* 0x000fc600078e0023 */
[----:B------:R-:W2:Y:S04]  /*14270*/  LDL R35, [R1+0x754] ;  /* 0x0007540001237983 */ /* 0x000ea80000100800 */
[----:B------:R0:W2:Y:S01]  /*14280*/  @!P0 LDG.E.U8 R250, desc[UR6][R4.64] ;  /* 0x0000000604fa8981 */ /* 0x0000a2000c1e1100 */
[----:B------:R-:W-:Y:S02]  /*14290*/  PRMT R248, RZ, 0x7610, R248 ;  /* 0x00007610fff87816 */ /* 0x000fe400000000f8 */
[----:B------:R-:W-:Y:S01]  /*142a0*/  PRMT R247, RZ, 0x7610, R247 ;  /* 0x00007610fff77816 */ /* 0x000fe200000000f7 */
[----:B------:R-:W2:Y:S01]  /*142b0*/  LDL R7, [R1+0x6f8] ;  /* 0x0006f80001077983 */ /* 0x000ea20000100800 */
[----:B------:R-:W-:Y:S02]  /*142c0*/  PRMT R246, RZ, 0x7610, R246 ;  /* 0x00007610fff67816 */ /* 0x000fe400000000f6 */
[----:B------:R-:W-:Y:S01]  /*142d0*/  PRMT R245, RZ, 0x7610, R245 ;  /* 0x00007610fff57816 */ /* 0x000fe200000000f5 */
[----:B------:R-:W2:Y:S01]  /*142e0*/  LDL R6, [R1+0x6d8] ;  /* 0x0006d80001067983 */ /* 0x000ea20000100800 */
[----:B0-----:R-:W-:-:S02]  /*142f0*/  @!P0 IMAD.MOV.U32 R4, RZ, RZ, R33 ;  /* 0x000000ffff048224 */ /* 0x001fc400078e0021 */
[----:B------:R-:W-:Y:S01]  /*14300*/  @!P0 IMAD.MOV.U32 R5, RZ, RZ, R34 ;  /* 0x000000ffff058224 */ /* 0x000fe200078e0022 */
[----:B------:R-:W2:Y:S04]  /*14310*/  LDL R33, [R1+0x734] ;  /* 0x0007340001217983 */ /* 0x000ea80000100800 */
[----:B------:R-:W2:Y:S04]  /*14320*/  LDL R34, [R1+0x758] ;  /* 0x0007580001227983 */ /* 0x000ea80000100800 */
[----:B------:R0:W2:Y:S02]  /*14330*/  @!P0 LDG.E.U8 R249, desc[UR6][R4.64] ;  /* 0x0000000604f98981 */ /* 0x0000a4000c1e1100 */
[----:B0-----:R-:W-:-:S02]  /*14340*/  @!P0 IMAD.MOV.U32 R5, RZ, RZ, R26 ;  /* 0x000000ffff058224 */ /* 0x001fc400078e001a */
[----:B------:R-:W2:Y:S01]  /*14350*/  LDL R26, [R1+0x738] ;  /* 0x00073800011a7983 */ /* 0x000ea20000100800 */
[----:B----4-:R-:W-:-:S03]  /*14360*/  @!P0 IMAD.MOV.U32 R4, RZ, RZ, R10 ;  /* 0x000000ffff048224 */ /* 0x010fc600078e000a */
[----:B------:R-:W4:Y:S04]  /*14370*/  LDL R10, [R1+0x714] ;  /* 0x00071400010a7983 */ /* 0x000f280000100800 */
[----:B------:R0:W4:Y:S02]  /*14380*/  @!P0 LDG.E.U8 R248, desc[UR6][R4.64] ;  /* 0x0000000604f88981 */ /* 0x000124000c1e1100 */
[----:B0-----:R-:W-:Y:S02]  /*14390*/  @!P0 IMAD.MOV.U32 R4, RZ, RZ, R48 ;  /* 0x000000ffff048224 */ /* 0x001fe400078e0030 */
[----:B------:R-:W-:-:S05]  /*143a0*/  @!P0 IMAD.MOV.U32 R5, RZ, RZ, R50 ;  /* 0x000000ffff058224 */ /* 0x000fca00078e0032 */
[----:B------:R0:W4:Y:S02]  /*143b0*/  @!P0 LDG.E.U8 R247, desc[UR6][R4.64] ;  /* 0x0000000604f78981 */ /* 0x000124000c1e1100 */
[----:B0-----:R-:W-:Y:S02]  /*143c0*/  @!P0 IMAD.MOV.U32 R4, RZ, RZ, R46 ;  /* 0x000000ffff048224 */ /* 0x001fe400078e002e */
[----:B------:R-:W-:-:S05]  /*143d0*/  @!P0 IMAD.MOV.U32 R5, RZ, RZ, R47 ;  /* 0x000000ffff058224 */ /* 0x000fca00078e002f */
[----:B------:R0:W4:Y:S01]  /*143e0*/  @!P0 LDG.E.U8 R246, desc[UR6][R4.64] ;  /* 0x0000000604f68981 */ /* 0x000122000c1e1100 */
[----:B------:R-:W-:Y:S01]  /*143f0*/  PRMT R244, RZ, 0x7610, R244 ;  /* 0x00007610fff47816 */ /* 0x000fe200000000f4 */
[----:B0-----:R-:W-:Y:S02]  /*14400*/  @!P0 IMAD.MOV.U32 R4, RZ, RZ, R44 ;  /* 0x000000ffff048224 */ /* 0x001fe400078e002c */
[----:B------:R-:W-:-:S05]  /*14410*/  @!P0 IMAD.MOV.U32 R5, RZ, RZ, R45 ;  /* 0x000000ffff058224 */ /* 0x000fca00078e002d */
[----:B------:R0:W4:Y:S01]  /*14420*/  @!P0 LDG.E.U8 R245, desc[UR6][R4.64] ;  /* 0x0000000604f58981 */ /* 0x000122000c1e1100 */
[----:B------:R-:W-:Y:S02]  /*14430*/  PRMT R243, RZ, 0x7610, R243 ;  /* 0x00007610fff37816 */ /* 0x000fe400000000f3 */
[----:B------:R-:W-:Y:S02]  /*14440*/  PRMT R251, RZ, 0x7610, R251 ;  /* 0x00007610fffb7816 */ /* 0x000fe400000000fb */
[----:B------:R-:W-:-:S04]  /*14450*/  PRMT R242, RZ, 0x7610, R242 ;  /* 0x00007610fff27816 */ /* 0x000fc800000000f2 */
[----:B---3--:R-:W3:Y:S01]  /*14460*/  @!P0 LDG.E.U8 R251, desc[UR6][R8.64] ;  /* 0x0000000608fb8981 */ /* 0x008ee2000c1e1100 */
[----:B0-----:R-:W-:Y:S02]  /*14470*/  @!P0 IMAD.MOV.U32 R4, RZ, RZ, R42 ;  /* 0x000000ffff048224 */ /* 0x001fe400078e002a */
[----:B------:R-:W-:-:S05]  /*14480*/  @!P0 IMAD.MOV.U32 R5, RZ, RZ, R43 ;  /* 0x000000ffff058224 */ /* 0x000fca00078e002b */
[----:B------:R0:W3:Y:S01]  /*14490*/  @!P0 LDG.E.U8 R244, desc[UR6][R4.64] ;  /* 0x0000000604f48981 */ /* 0x0000e2000c1e1100 */
[----:B------:R-:W-:-:S03]  /*144a0*/  PRMT R241, RZ, 0x7610, R241 ;  /* 0x00007610fff17816 */ /* 0x000fc600000000f1 */
[----:B------:R-:W3:Y:S01]  /*144b0*/  LDL R9, [R1+0x718] ;  /* 0x0007180001097983 */ /* 0x000ee20000100800 */
[----:B------:R-:W-:-:S03]  /*144c0*/  PRMT R240, RZ, 0x7610, R240 ;  /* 0x00007610fff07816 */ /* 0x000fc600000000f0 */
[----:B------:R-:W3:Y:S01]  /*144d0*/  LDL R8, [R1+0x6f4] ;  /* 0x0006f40001087983 */ /* 0x000ee20000100800 */
[----:B0-----:R-:W-:Y:S02]  /*144e0*/  @!P0 IMAD.MOV.U32 R4, RZ, RZ, R40 ;  /* 0x000000ffff048224 */ /* 0x001fe400078e0028 */
[----:B------:R-:W-:-:S05]  /*144f0*/  @!P0 IMAD.MOV.U32 R5, RZ, RZ, R41 ;  /* 0x000000ffff058224 */ /* 0x000fca00078e0029 */
[----:B------:R0:W3:Y:S02]  /*14500*/  @!P0 LDG.E.U8 R243, desc[UR6][R4.64] ;  /* 0x0000000604f38981 */ /* 0x0000e4000c1e1100 */
[----:B0-----:R-:W-:Y:S01]  /*14510*/  @!P0 IMAD.MOV.U32 R5, RZ, RZ, R39 ;  /* 0x000000ffff058224 */ /* 0x001fe200078e0027 */
[----:B------:R-:W-:Y:S01]  /*14520*/  PRMT R239, RZ, 0x7610, R239 ;  /* 0x00007610ffef7816 */ /* 0x000fe200000000ef */
[----:B------:R-:W-:Y:S02]  /*14530*/  IMAD.MOV.U32 R151, RZ, RZ, R0 ;  /* 0x000000ffff977224 */ /* 0x000fe400078e0000 */
[----:B--2---:R-:W-:Y:S02]  /*14540*/  @!P0 IMAD.MOV.U32 R4, RZ, RZ, R36 ;  /* 0x000000ffff048224 */ /* 0x004fe400078e0024 */
[----:B------:R-:W2:Y:S04]  /*14550*/  LDL.LU R36, [R1+0x6d4] ;  /* 0x0006d40001247983 */ /* 0x000ea80000300800 */
[----:B------:R0:W2:Y:S04]  /*14560*/  @!P0 LDG.E.U8 R242, desc[UR6][R4.64] ;  /* 0x0000000604f28981 */ /* 0x0000a8000c1e1100 */
[----:B------:R-:W2:Y:S04]  /*14570*/  LDL R67, [R1+0xa0c] ;  /* 0x000a0c0001437983 */ /* 0x000ea80000100800 */
[----:B------:R-:W2:Y:S01]  /*14580*/  LDL R66, [R1+0xa10] ;  /* 0x000a100001427983 */ /* 0x000ea20000100800 */
[----:B0-----:R-:W-:-:S02]  /*14590*/  @!P0 IMAD.MOV.U32 R4, RZ, RZ, R37 ;  /* 0x000000ffff048224 */ /* 0x001fc400078e0025 */
[----:B------:R-:W-:Y:S01]  /*145a0*/  @!P0 IMAD.MOV.U32 R5, RZ, RZ, R38 ;  /* 0x000000ffff058224 */ /* 0x000fe200078e0026 */
[----:B------:R-:W2:Y:S04]  /*145b0*/  LDL R37, [R1+0xa34] ;  /* 0x000a340001257983 */ /* 0x000ea80000100800 */
        /* <DEDUP_REMOVED lines=12> */
[----:B------:R4:W2:Y:S02]  /*14680*/  @!P0 LDG.E.U8 R239, desc[UR6][R4.64] ;  /* 0x0000000604ef8981 */ /* 0x0008a4000c1e1100 */
[----:B----4-:R-:W-:Y:S02]  /*14690*/  @!P0 IMAD.MOV.U32 R5, RZ, RZ, R10 ;  /* 0x000000ffff058224 */ /* 0x010fe400078e000a */
[----:B------:R-:W4:Y:S04]  /*146a0*/  LDL R10, [R1+0xa30] ;  /* 0x000a3000010a7983 */ /* 0x000f280000100800 */
[----:B------:R-:W4:Y:S04]  /*146b0*/  LDL.LU R45, [R1+0x678] ;  /* 0x00067800012d7983 */ /* 0x000f280000300800 */
[----:B------:R-:W4:Y:S04]  /*146c0*/  LDL.LU R44, [R1+0x6b4] ;  /* 0x0006b400012c7983 */ /* 0x000f280000300800 */
[----:B------:R-:W4:Y:S04]  /*146d0*/  LDL.LU R41, [R1+0x698] ;  /* 0x0006980001297983 */ /* 0x000f280000300800 */
[----:B------:R-:W4:Y:S04]  /*146e0*/  LDL.LU R33, [R1+0x6b8] ;  /* 0x0006b80001217983 */ /* 0x000f280000300800 */
[----:B------:R-:W4:Y:S01]  /*146f0*/  LDL.LU R26, [R1+0x694] ;  /* 0x00069400011a7983 */ /* 0x000f220000300800 */
[----:B------:R-:W-:-:S02]  /*14700*/  PRMT R238, RZ, 0x7610, R238 ;  /* 0x00007610ffee7816 */ /* 0x000fc400000000ee */
[----:B------:R-:W-:Y:S01]  /*14710*/  PRMT R237, RZ, 0x7610, R237 ;  /* 0x00007610ffed7816 */ /* 0x000fe200000000ed */
[----:B------:R-:W4:Y:S01]  /*14720*/  LDL R63, [R1+0x9cc] ;  /* 0x0009cc00013f7983 */ /* 0x000f220000100800 */
[----:B------:R-:W-:-:S03]  /*14730*/  PRMT R236, RZ, 0x7610, R236 ;  /* 0x00007610ffec7816 */ /* 0x000fc600000000ec */
[----:B------:R-:W4:Y:S01]  /*14740*/  LDL R50, [R1+0x9d0] ;  /* 0x0009d00001327983 */ /* 0x000f220000100800 */
[----:B------:R-:W-:Y:S02]  /*14750*/  LOP3.LUT R194, R194, 0xffff, RZ, 0xc0, !PT ;  /* 0x0000ffffc2c27812 */ /* 0x000fe400078ec0ff */
        /* <DEDUP_REMOVED lines=22> */
[----:B---3--:R-:W-:-:S05]  /*148c0*/  @!P0 IMAD.MOV.U32 R4, RZ, RZ, R9 ;  /* 0x000000ffff048224 */ /* 0x008fca00078e0009 */
[----:B------:R0:W3:Y:S02]  /*148d0*/  @!P0 LDG.E.U8 R238, desc[UR6][R4.64] ;  /* 0x0000000604ee8981 */ /* 0x0000e4000c1e1100 */
[----:B0-----:R-:W-:Y:S02]  /*148e0*/  @!P0 IMAD.MOV.U32 R4, RZ, RZ, R7 ;  /* 0x000000ffff048224 */ /* 0x001fe400078e0007 */
[----:B------:R-:W-:-:S05]  /*148f0*/  @!P0 IMAD.MOV.U32 R5, RZ, RZ, R8 ;  /* 0x000000ffff058224 */ /* 0x000fca00078e0008 */
[----:B------:R0:W3:Y:S01]  /*14900*/  @!P0 LDG.E.U8 R237, desc[UR6][R4.64] ;  /* 0x0000000604ed8981 */ /* 0x0000e2000c1e1100 */
[----:B------:R-:W-:Y:S02]  /*14910*/  PRMT R188, R194, 0x3340, R188 ;  /* 0x00003340c2bc7816 */ /* 0x000fe400000000bc */
[----:B------:R-:W-:Y:S01]  /*14920*/  PRMT R170, R174, 0x3340, R170 ;  /* 0x00003340aeaa7816 */ /* 0x000fe200000000aa */
[----:B0-----:R-:W-:Y:S01]  /*14930*/  @!P0 IMAD.MOV.U32 R4, RZ, RZ, R6 ;  /* 0x000000ffff048224 */ /* 0x001fe200078e0006 */
[----:B------:R-:W-:Y:S02]  /*14940*/  PRMT R156, R159, 0x3340, R156 ;  /* 0x000033409f9c7816 */ /* 0x000fe4000000009c */
[----:B------:R-:W-:Y:S02]  /*14950*/  PRMT R6, R154, 0x3340, R152 ;  /* 0x000033409a067816 */ /* 0x000fe40000000098 */
[----:B------:R-:W-:Y:S02]  /*14960*/  PRMT R20, R22, 0x3340, R20 ;  /* 0x0000334016147816 */ /* 0x000fe40000000014 */
[----:B------:R-:W-:-:S02]  /*14970*/  PRMT R7, R18, 0x3340, R16 ;  /* 0x0000334012077816 */ /* 0x000fc40000000010 */
[----:B------:R-:W-:Y:S02]  /*14980*/  PRMT R6, R156, 0x5410, R6 ;  /* 0x000054109c067816 */ /* 0x000fe40000000006 */
[----:B------:R-:W-:Y:S02]  /*14990*/  PRMT R7, R20, 0x5410, R7 ;  /* 0x0000541014077816 */ /* 0x000fe40000000007 */
[----:B------:R-:W-:Y:S02]  /*149a0*/  PRMT R234, RZ, 0x7610, R234 ;  /* 0x00007610ffea7816 */ /* 0x000fe400000000ea */
[----:B------:R-:W-:Y:S01]  /*149b0*/  PRMT R233, RZ, 0x7610, R233 ;  /* 0x00007610ffe97816 */ /* 0x000fe200000000e9 */
[----:B--2---:R-:W-:-:S05]  /*149c0*/  @!P0 IMAD.MOV.U32 R5, RZ, RZ, R36 ;  /* 0x000000ffff058224 */ /* 0x004fca00078e0024 */
[----:B------:R0:W2:Y:S02]  /*149d0*/  @!P0 LDG.E.U8 R236, desc[UR6][R4.64] ;  /* 0x0000000604ec8981 */ /* 0x0000a4000c1e1100 */
[----:B0-----:R-:W-:Y:S02]  /*149e0*/  PRMT R4, R182, 0x3340, R178 ;  /* 0x00003340b6047816 */ /* 0x001fe400000000b2 */
[----:B------:R-:W-:Y:S02]  /*149f0*/  PRMT R5, R166, 0x3340, R162 ;  /* 0x00003340a6057816 */ /* 0x000fe400000000a2 */
[----:B------:R-:W-:Y:S02]  /*14a00*/  PRMT R4, R188, 0x5410, R4 ;  /* 0x00005410bc047816 */ /* 0x000fe40000000004 */
[----:B------:R-:W-:Y:S02]  /*14a10*/  PRMT R5, R170, 0x5410, R5 ;  /* 0x00005410aa057816 */ /* 0x000fe40000000005 */
[----:B------:R-:W-:-:S02]  /*14a20*/  PRMT R232, RZ, 0x7610, R232 ;  /* 0x00007610ffe87816 */ /* 0x000fc400000000e8 */
[----:B------:R-:W-:Y:S01]  /*14a30*/  PRMT R235, RZ, 0x7610, R235 ;  /* 0x00007610ffeb7816 */ /* 0x000fe200000000eb */
[----:B------:R0:W-:Y:S04]  /*14a40*/  STS.128 [R0+UR4], R4 ;  /* 0x0000000400007988 */ /* 0x0001e80008000c04 */
[----:B0-----:R-:W3:Y:S04]  /*14a50*/  LDL R7, [R1+0x8cc] ;  /* 0x0008cc0001077983 */ /* 0x001ee80000100800 */
[----:B------:R-:W2:Y:S01]  /*14a60*/  LDL R6, [R1+0x8d0] ;  /* 0x0008d00001067983 */ /* 0x000ea20000100800 */
[----:B----4-:R-:W-:-:S02]  /*14a70*/  @!P0 IMAD.MOV.U32 R4, RZ, RZ, R41 ;  /* 0x000000ffff048224 */ /* 0x010fc400078e0029 */
[----:B------:R-:W-:-:S05]  /*14a80*/  @!P0 IMAD.MOV.U32 R5, RZ, RZ, R26 ;  /* 0x000000ffff058224 */ /* 0x000fca00078e001a */
[----:B------:R0:W4:Y:S02]  /*14a90*/  @!P0 LDG.E.U8 R234, desc[UR6][R4.64] ;  /* 0x0000000604ea8981 */ /* 0x000124000c1e1100 */
[----:B0-----:R-:W-:Y:S02]  /*14aa0*/  @!P0 IMAD.MOV.U32 R4, RZ, RZ, R45 ;  /* 0x000000ffff048224 */ /* 0x001fe400078e002d */
[----:B------:R-:W-:Y:S02]  /*14ab0*/  @!P0 IMAD.MOV.U32 R5, RZ, RZ, R38 ;  /* 0x000000ffff058224 */ /* 0x000fe400078e0026 */
[----:B------:R-:W3:Y:S04]  /*14ac0*/  LDL R38, [R1+0x950] ;  /* 0x0009500001267983 */ /* 0x000ee80000100800 */
[----:B------:R0:W4:Y:S01]  /*14ad0*/  @!P0 LDG.E.U8 R233, desc[UR6][R4.64] ;  /* 0x0000000604e98981 */ /* 0x000122000c1e1100 */
[----:B------:R-:W-:-:S02]  /*14ae0*/  @!P0 IMAD.MOV.U32 R8, RZ, RZ, R33 ;  /* 0x000000ffff088224 */ /* 0x000fc400078e0021 */
[----:B------:R-:W-:-:S05]  /*14af0*/  @!P0 IMAD.MOV.U32 R9, RZ, RZ, R44 ;  /* 0x000000ffff098224 */ /* 0x000fca00078e002c */
[----:B------:R-:W4:Y:S01]  /*14b00*/  @!P0 LDG.E.U8 R235, desc[UR6][R8.64] ;  /* 0x0000000608eb8981 */ /* 0x000f22000c1e1100 */
[----:B0-----:R-:W-:Y:S02]  /*14b10*/  @!P0 IMAD.MOV.U32 R4, RZ, RZ, R35 ;  /* 0x000000ffff048224 */ /* 0x001fe400078e0023 */
[----:B------:R-:W-:Y:S01]  /*14b20*/  @!P0 IMAD.MOV.U32 R5, RZ, RZ, R37 ;  /* 0x000000ffff058224 */ /* 0x000fe200078e0025 */
[----:B------:R-:W2:Y:S04]  /*14b30*/  LDL R35, [R1+0x930] ;  /* 0x0009300001237983 */ /* 0x000ea80000100800 */
[----:B------:R-:W4:Y:S04]  /*14b40*/  LDL R37, [R1+0x92c] ;  /* 0x00092c0001257983 */ /* 0x000f280000100800 */
[----:B------:R0:W4:Y:S04]  /*14b50*/  @!P0 LDG.E.U8 R232, desc[UR6][R4.64] ;  /* 0x0000000604e88981 */ /* 0x000128000c1e1100 */
[----:B------:R-:W4:Y:S04]  /*14b60*/  LDL R9, [R1+0x8ec] ;  /* 0x0008ec0001097983 */ /* 0x000f280000100800 */
[----:B------:R-:W4:Y:S01]  /*14b70*/  LDL R8, [R1+0x8f0] ;  /* 0x0008f00001087983 */ /* 0x000f220000100800 */
[----:B0-----:R-:W-:-:S02]  /*14b80*/  @!P0 IMAD.MOV.U32 R4, RZ, RZ, R10 ;  /* 0x000000ffff048224 */ /* 0x001fc400078e000a */
[----:B------:R-:W-:Y:S01]  /*14b90*/  @!P0 IMAD.MOV.U32 R5, RZ, RZ, R34 ;  /* 0x000000ffff058224 */ /* 0x000fe200078e0022 */
[----:B------:R-:W4:Y:S04]  /*14ba0*/  LDL R10, [R1+0x910] ;  /* 0x00091000010a7983 */ /* 0x000f280000100800 */
[----:B------:R-:W4:Y:S01]  /*14bb0*/  LDL R34, [R1+0x90c] ;  /* 0x00090c0001227983 */ /* 0x000f220000100800 */
[----:B------:R-:W-:Y:S02]  /*14bc0*/  PRMT R231, RZ, 0x7610, R231 ;  /* 0x00007610ffe77816 */ /* 0x000fe400000000e7 */
[----:B------:R-:W-:-:S04]  /*14bd0*/  PRMT R230, RZ, 0x7610, R230 ;  /* 0x00007610ffe67816 */ /* 0x000fc800000000e6 */
[----:B------:R0:W4:Y:S01]  /*14be0*/  @!P0 LDG.E.U8 R231, desc[UR6][R4.64] ;  /* 0x0000000604e78981 */ /* 0x000122000c1e1100 */
[----:B------:R-:W-:Y:S01]  /*14bf0*/  PRMT R229, RZ, 0x7610, R229 ;  /* 0x00007610ffe57816 */ /* 0x000fe200000000e5 */
[----:B0-----:R-:W-:Y:S02]  /*14c00*/  @!P0 IMAD.MOV.U32 R4, RZ, RZ, R66 ;  /* 0x000000ffff048224 */ /* 0x001fe400078e0042 */
[----:B------:R-:W-:-:S05]  /*14c10*/  @!P0 IMAD.MOV.U32 R5, RZ, RZ, R67 ;  /* 0x000000ffff058224 */ /* 0x000fca00078e0043 */
        /* <DEDUP_REMOVED lines=15> */
[----:B------:R-:W-:Y:S01]  /*14d10*/  @!P0 IMAD.MOV.U32 R5, RZ, RZ, R46 ;  /* 0x000000ffff058224 */ /* 0x000fe200078e002e */
[----:B------:R-:W-:Y:S02]  /*14d20*/  PRMT R224, RZ, 0x7610, R224 ;  /* 0x00007610ffe07816 */ /* 0x000fe400000000e0 */
[----:B------:R-:W-:Y:S02]  /*14d30*/  PRMT R223, RZ, 0x7610, R223 ;  /* 0x00007610ffdf7816 */ /* 0x000fe400000000df */
[----:B------:R-:W-:Y:S01]  /*14d40*/  PRMT R222, RZ, 0x7610, R222 ;  /* 0x00007610ffde7816 */ /* 0x000fe200000000de */
[----:B------:R0:W4:Y:S01]  /*14d50*/  @!P0 LDG.E.U8 R226, desc[UR6][R4.64] ;  /* 0x0000000604e28981 */ /* 0x000122000c1e1100 */
[----:B------:R-:W-:-:S02]  /*14d60*/  PRMT R221, RZ, 0x7610, R221 ;  /* 0x00007610ffdd7816 */ /* 0x000fc400000000dd */
[----:B------:R-:W-:Y:S01]  /*14d70*/  PRMT R220, RZ, 0x7610, R220 ;  /* 0x00007610ffdc7816 */ /* 0x000fe200000000dc */
[----:B------:R-:W-:Y:S01]  /*14d80*/  IMAD.MOV.U32 R150, RZ, RZ, R151 ;  /* 0x000000ffff967224 */ /* 0x000fe200078e0097 */
[----:B------:R-:W-:Y:S01]  /*14d90*/  LOP3.LUT R204, R204, 0xffff, RZ, 0xc0, !PT ;  /* 0x0000ffffcccc7812 */ /* 0x000fe200078ec0ff */
[----:B------:R-:W4:Y:S01]  /*14da0*/  LDL R46, [R1+0x80c] ;  /* 0x00080c00012e7983 */ /* 0x000f220000100800 */
[----:B0-----:R-:W-:Y:S01]  /*14db0*/  @!P0 IMAD.MOV.U32 R4, RZ, RZ, R40 ;  /* 0x000000ffff048224 */ /* 0x001fe200078e0028 */
[----:B------:R-:W-:Y:S01]  /*14dc0*/  LOP3.LUT R200, R200, 0xffff, RZ, 0xc0, !PT ;  /* 0x0000ffffc8c87812 */ /* 0x000fe200078ec0ff */
[----:B------:R-:W-:Y:S01]  /*14dd0*/  @!P0 IMAD.MOV.U32 R5, RZ, RZ, R42 ;  /* 0x000000ffff058224 */ /* 0x000fe200078e002a */
[----:B------:R-:W-:Y:S01]  /*14de0*/  LOP3.LUT R196, R196, 0xffff, RZ, 0xc0, !PT ;  /* 0x0000ffffc4c47812 */ /* 0x000fe200078ec0ff */
[----:B------:R-:W4:Y:S04]  /*14df0*/  LDL R43, [R1+0x810] ;  /* 0x00081000012b7983 */ /* 0x000f280000100800 */
[----:B------:R0:W4:Y:S02]  /*14e00*/  @!P0 LDG.E.U8 R225, desc[UR6][R4.64] ;  /* 0x0000000604e18981 */ /* 0x000124000c1e1100 */
[----:B0-----:R-:W-:-:S02]  /*14e10*/  @!P0 IMAD.MOV.U32 R5, RZ, RZ, R39 ;  /* 0x000000ffff058224 */ /* 0x001fc400078e0027 */
[----:B---3--:R-:W-:-:S05]  /*14e20*/  @!P0 IMAD.MOV.U32 R4, RZ, RZ, R38 ;  /* 0x000000ffff048224 */ /* 0x008fca00078e0026 */
[----:B------:R2:W3:Y:S02]  /*14e30*/  @!P0 LDG.E.U8 R224, desc[UR6][R4.64] ;  /* 0x0000000604e08981 */ /* 0x0004e4000c1e1100 */
[----:B--2---:R-:W-:Y:S02]  /*14e40*/  @!P0 IMAD.MOV.U32 R4, RZ, RZ, R35 ;  /* 0x000000ffff048224 */ /* 0x004fe400078e0023 */
[----:B------:R-:W2:Y:S01]  /*14e50*/  LDL R35, [R1+0x86c] ;  /* 0x00086c0001237983 */ /* 0x000ea20000100800 */
[----:B----4-:R-:W-:-:S03]  /*14e60*/  @!P0 IMAD.MOV.U32 R5, RZ, RZ, R37 ;  /* 0x000000ffff058224 */ /* 0x010fc600078e0025 */
[----:B------:R-:W4:Y:S04]  /*14e70*/  LDL R37, [R1+0x88c] ;  /* 0x00088c0001257983 */ /* 0x000f280000100800 */
[----:B------:R0:W3:Y:S02]  /*14e80*/  @!P0 LDG.E.U8 R223, desc[UR6][R4.64] ;  /* 0x0000000604df8981 */ /* 0x0000e4000c1e1100 */
[----:B0-----:R-:W-:Y:S02]  /*14e90*/  @!P0 IMAD.MOV.U32 R4, RZ, RZ, R10 ;  /* 0x000000ffff048224 */ /* 0x001fe400078e000a */
[----:B------:R-:W-:Y:S02]  /*14ea0*/  @!P0 IMAD.MOV.U32 R5, RZ, RZ, R34 ;  /* 0x000000ffff058224 */ /* 0x000fe400078e0022 */
[----:B------:R-:W3:Y:S04]  /*14eb0*/  LDL R34, [R1+0x84c] ;  /* 0x00084c0001227983 */ /* 0x000ee80000100800 */
[----:B------:R0:W3:Y:S02]  /*14ec0*/  @!P0 LDG.E.U8 R222, desc[UR6][R4.64] ;  /* 0x0000000604de8981 */ /* 0x0000e4000c1e1100 */
[----:B0-----:R-:W-:-:S02]  /*14ed0*/  @!P0 IMAD.MOV.U32 R4, RZ, RZ, R8 ;  /* 0x000000ffff048224 */ /* 0x001fc400078e0008 */
[----:B------:R-:W-:-:S05]  /*14ee0*/  @!P0 IMAD.MOV.U32 R5, RZ, RZ, R9 ;  /* 0x000000ffff058224 */ /* 0x000fca00078e0009 */
[----:B------:R0:W3:Y:S02]  /*14ef0*/  @!P0 LDG.E.U8 R221, desc[UR6][R4.64] ;  /* 0x0000000604dd8981 */ /* 0x0000e4000c1e1100 */
[----:B0-----:R-:W-:Y:S02]  /*14f00*/  @!P0 IMAD.MOV.U32 R4, RZ, RZ, R6 ;  /* 0x000000ffff048224 */ /* 0x001fe400078e0006 */
[----:B------:R-:W-:-:S05]  /*14f10*/  @!P0 IMAD.MOV.U32 R5, RZ, RZ, R7 ;  /* 0x000000ffff058224 */ /* 0x000fca00078e0007 */
[----:B------:R0:W3:Y:S02]  /*14f20*/  @!P0 LDG.E.U8 R220, desc[UR6][R4.64] ;  /* 0x0000000604dc8981 */ /* 0x0000e4000c1e1100 */
[----:B0-----:R-:W-:Y:S02]  /*14f30*/  LOP3.LUT R5, R28, 0xffff, RZ, 0xc0, !PT ;  /* 0x0000ffff1c057812 */ /* 0x001fe400078ec0ff */
[----:B------:R-:W-:Y:S01]  /*14f40*/  LOP3.LUT R4, R12, 0xffff, RZ, 0xc0, !PT ;  /* 0x0000ffff0c047812 */ /* 0x000fe200078ec0ff */
[----:B------:R-:W2:Y:S04]  /*14f50*/  LDL R28, [R1+0x8ac] ;  /* 0x0008ac00011c7983 */ /* 0x000ea80000100800 */
[----:B------:R-:W3:Y:S01]  /*14f60*/  LDL R12, [R1+0x8b0] ;  /* 0x0008b000010c7983 */ /* 0x000ee20000100800 */
[----:B------:R-:W-:-:S02]  /*14f70*/  PRMT R9, R5, 0x3340, R4 ;  /* 0x0000334005097816 */ /* 0x000fc40000000004 */
[----:B------:R-:W-:Y:S02]  /*14f80*/  LOP3.LUT R5, R25, 0xffff, RZ, 0xc0, !PT ;  /* 0x0000ffff19057812 */ /* 0x000fe400078ec0ff */
[----:B------:R-:W3:Y:S01]  /*14f90*/  LDL R25, [R1+0x890] ;  /* 0x0008900001197983 */ /* 0x000ee20000100800 */
[----:B------:R-:W-:-:S03]  /*14fa0*/  LOP3.LUT R4, R24, 0xffff, RZ, 0xc0, !PT ;  /* 0x0000ffff18047812 */ /* 0x000fc600078ec0ff */
[----:B------:R-:W3:Y:S01]  /*14fb0*/  LDL R24, [R1+0x870] ;  /* 0x0008700001187983 */ /* 0x000ee20000100800 */
[----:B------:R-:W-:-:S03]  /*14fc0*/  LOP3.LUT R7, R32, 0xffff, RZ, 0xc0, !PT ;  /* 0x0000ffff20077812 */ /* 0x000fc600078ec0ff */
[----:B------:R-:W3:Y:S01]  /*14fd0*/  LDL R32, [R1+0x850] ;  /* 0x0008500001207983 */ /* 0x000ee20000100800 */
[----:B------:R-:W-:Y:S01]  /*14fe0*/  LOP3.LUT R6, R29, 0xffff, RZ, 0xc0, !PT ;  /* 0x0000ffff1d067812 */ /* 0x000fe200078ec0ff */
[----:B------:R-:W-:Y:S02]  /*14ff0*/  IMAD.MOV.U32 R151, RZ, RZ, R14 ;  /* 0x000000ffff977224 */ /* 0x000fe400078e000e */
[----:B------:R-:W3:Y:S01]  /*15000*/  LDL R29, [R1+0x82c] ;  /* 0x00082c00011d7983 */ /* 0x000ee20000100800 */
[----:B------:R-:W-:-:S03]  /*15010*/  LOP3.LUT R191, R191, 0xffff, RZ, 0xc0, !PT ;  /* 0x0000ffffbfbf7812 */ /* 0x000fc600078ec0ff */
[----:B------:R-:W3:Y:S01]  /*15020*/  LDL R14, [R1+0x830] ;  /* 0x00083000010e7983 */ /* 0x000ee20000100800 */
[----:B------:R-:W-:Y:S02]  /*15030*/  LOP3.LUT R185, R185, 0xffff, RZ, 0xc0, !PT ;  /* 0x0000ffffb9b97812 */ /* 0x000fe400078ec0ff */
[----:B------:R-:W-:Y:S02]  /*15040*/  LOP3.LUT R180, R180, 0xffff, RZ, 0xc0, !PT ;  /* 0x0000ffffb4b47812 */ /* 0x000fe400078ec0ff */
[----:B------:R-:W-:Y:S02]  /*15050*/  LOP3.LUT R176, R176, 0xffff, RZ, 0xc0, !PT ;  /* 0x0000ffffb0b07812 */ /* 0x000fe400078ec0ff */
[----:B------:R-:W-:Y:S02]  /*15060*/  LOP3.LUT R172, R172, 0xffff, RZ, 0xc0, !PT ;  /* 0x0000ffffacac7812 */ /* 0x000fe400078ec0ff */
[----:B------:R-:W-:Y:S02]  /*15070*/  LOP3.LUT R168, R168, 0xffff, RZ, 0xc0, !PT ;  /* 0x0000ffffa8a87812 */ /* 0x000fe400078ec0ff */
[----:B------:R-:W-:-:S02]  /*15080*/  LOP3.LUT R164, R164, 0xffff, RZ, 0xc0, !PT ;  /* 0x0000ffffa4a47812 */ /* 0x000fc400078ec0ff */
        /* <DEDUP_REMOVED lines=10> */
[----:B------:R-:W-:Y:S01]  /*15130*/  PRMT R7, R172, 0x5410, R7 ;  /* 0x00005410ac077816 */ /* 0x000fe20000000007 */
[----:B------:R-:W-:Y:S02]  /*15140*/  IMAD.MOV.U32 R148, RZ, RZ, R3 ;  /* 0x000000ffff947224 */ /* 0x000fe400078e0003 */
[----:B------:R-:W-:-:S02]  /*15150*/  IMAD.MOV.U32 R149, RZ, RZ, R2 ;  /* 0x000000ffff957224 */ /* 0x000fc400078e0002 */
[----:B------:R4:W-:Y:S01]  /*15160*/  STS.128 [R0+UR4+0x2000], R4 ;  /* 0x0020000400007988 */ /* 0x0009e20008000c04 */
[----:B------:R-:W-:Y:S01]  /*15170*/  PRMT R218, RZ, 0x7610, R218 ;  /* 0x00007610ffda7816 */ /* 0x000fe200000000da */
[----:B----4-:R-:W-:Y:S02]  /*15180*/  @!P0 IMAD.MOV.U32 R5, RZ, RZ, R37 ;  /* 0x000000ffff058224 */ /* 0x010fe400078e0025 */
[----:B--2---:R-:W-:Y:S02]  /*15190*/  @!P0 IMAD.MOV.U32 R9, RZ, RZ, R28 ;  /* 0x000000ffff098224 */ /* 0x004fe400078e001c */
[----:B------:R-:W2:Y:S01]  /*151a0*/  LDL R28, [R1+0x7ec] ;  /* 0x0007ec00011c7983 */ /* 0x000ea20000100800 */
[----:B---3--:R-:W-:-:S03]  /*151b0*/  @!P0 IMAD.MOV.U32 R8, RZ, RZ, R12 ;  /* 0x000000ffff088224 */ /* 0x008fc600078e000c */
[----:B------:R-:W3:Y:S04]  /*151c0*/  LDL R12, [R1+0x7f0] ;  /* 0x0007f000010c7983 */ /* 0x000ee80000100800 */
[----:B------:R-:W4:Y:S01]  /*151d0*/  LDL.LU R3, [R1+0x6c8] ;  /* 0x0006c80001037983 */ /* 0x000f220000300800 */
[----:B------:R-:W-:-:S03]  /*151e0*/  @!P0 IMAD.MOV.U32 R4, RZ, RZ, R25 ;  /* 0x000000ffff048224 */ /* 0x000fc600078e0019 */
[----:B------:R-:W4:Y:S04]  /*151f0*/  LDL.LU R2, [R1+0x6ec] ;  /* 0x0006ec0001027983 */ /* 0x000f280000300800 */
[----:B------:R-:W4:Y:S04]  /*15200*/  LDL.LU R0, [R1+0x6c0] ;  /* 0x0006c00001007983 */ /* 0x000f280000300800 */
[----:B------:R-:W4:Y:S04]  /*15210*/  LDL R42, [R1+0x7cc] ;  /* 0x0007cc00012a7983 */ /* 0x000f280000100800 */
[----:B------:R-:W4:Y:S04]  /*15220*/  LDL R25, [R1+0x7d0] ;  /* 0x0007d00001197983 */ /* 0x000f280000100800 */
[----:B------:R-:W4:Y:S04]  /*15230*/  LDL R40, [R1+0x7ac] ;  /* 0x0007ac0001287983 */ /* 0x000f280000100800 */
[----:B------:R-:W4:Y:S04]  /*15240*/  LDL R39, [R1+0x7b0] ;  /* 0x0007b00001277983 */ /* 0x000f280000100800 */
[----:B------:R0:W4:Y:S01]  /*15250*/  @!P0 LDG.E.U8 R218, desc[UR6][R4.64] ;  /* 0x0000000604da8981 */ /* 0x000122000c1e1100 */
[----:B------:R-:W-:-:S02]  /*15260*/  PRMT R217, RZ, 0x7610, R217 ;  /* 0x00007610ffd97816 */ /* 0x000fc400000000d9 */
[----:B------:R-:W-:Y:S01]  /*15270*/  PRMT R216, RZ, 0x7610, R216 ;  /* 0x00007610ffd87816 */ /* 0x000fe200000000d8 */
[----:B------:R-:W4:Y:S01]  /*15280*/  LDL R38, [R1+0x78c] ;  /* 0x00078c0001267983 */ /* 0x000f220000100800 */
[----:B------:R-:W-:-:S03]  /*15290*/  PRMT R215, RZ, 0x7610, R215 ;  /* 0x00007610ffd77816 */ /* 0x000fc600000000d7 */
[----:B------:R-:W4:Y:S01]  /*152a0*/  LDL R37, [R1+0x76c] ;  /* 0x00076c0001257983 */ /* 0x000f220000100800 */
[----:B0-----:R-:W-:-:S03]  /*152b0*/  @!P0 IMAD.MOV.U32 R4, RZ, RZ, R24 ;  /* 0x000000ffff048224 */ /* 0x001fc600078e0018 */
[----:B------:R-:W4:Y:S01]  /*152c0*/  LDL R24, [R1+0x790] ;  /* 0x0007900001187983 */ /* 0x000f220000100800 */
[----:B------:R-:W-:-:S03]  /*152d0*/  @!P0 IMAD.MOV.U32 R5, RZ, RZ, R35 ;  /* 0x000000ffff058224 */ /* 0x000fc600078e0023 */
[----:B------:R-:W4:Y:S04]  /*152e0*/  LDL R35, [R1+0x770] ;  /* 0x0007700001237983 */ /* 0x000f280000100800 */
[----:B------:R0:W4:Y:S02]  /*152f0*/  @!P0 LDG.E.U8 R217, desc[UR6][R4.64] ;  /* 0x0000000604d98981 */ /* 0x000124000c1e1100 */
[----:B0-----:R-:W-:Y:S02]  /*15300*/  @!P0 IMAD.MOV.U32 R4, RZ, RZ, R32 ;  /* 0x000000ffff048224 */ /* 0x001fe400078e0020 */
[----:B------:R-:W-:Y:S01]  /*15310*/  @!P0 IMAD.MOV.U32 R5, RZ, RZ, R34 ;  /* 0x000000ffff058224 */ /* 0x000fe200078e0022 */
[----:B------:R-:W-:Y:S01]  /*15320*/  PRMT R214, RZ, 0x7610, R214 ;  /* 0x00007610ffd67816 */ /* 0x000fe200000000d6 */
[----:B------:R-:W4:Y:S04]  /*15330*/  LDL R34, [R1+0x74c] ;  /* 0x00074c0001227983 */ /* 0x000f280000100800 */
[----:B------:R0:W4:Y:S04]  /*15340*/  @!P0 LDG.E.U8 R216, desc[UR6][R4.64] ;  /* 0x0000000604d88981 */ /* 0x000128000c1e1100 */
[----:B------:R-:W4:Y:S01]  /*15350*/  LDL R32, [R1+0x750] ;  /* 0x0007500001207983 */ /* 0x000f220000100800 */
[----:B0-----:R-:W-:-:S02]  /*15360*/  @!P0 IMAD.MOV.U32 R4, RZ, RZ, R14 ;  /* 0x000000ffff048224 */ /* 0x001fc400078e000e */
[----:B------:R-:W-:Y:S01]  /*15370*/  @!P0 IMAD.MOV.U32 R5, RZ, RZ, R29 ;  /* 0x000000ffff058224 */ /* 0x000fe200078e001d */
[----:B------:R-:W-:Y:S01]  /*15380*/  PRMT R213, RZ, 0x7610, R213 ;  /* 0x00007610ffd57816 */ /* 0x000fe200000000d5 */
[----:B------:R-:W4:Y:S04]  /*15390*/  LDL R14, [R1+0x730] ;  /* 0x00073000010e7983 */ /* 0x000f280000100800 */
[----:B------:R0:W4:Y:S04]  /*153a0*/  @!P0 LDG.E.U8 R215, desc[UR6][R4.64] ;  /* 0x0000000604d78981 */ /* 0x000128000c1e1100 */
[----:B------:R-:W4:Y:S01]  /*153b0*/  LDL R29, [R1+0x72c] ;  /* 0x00072c00011d7983 */ /* 0x000f220000100800 */
[----:B0-----:R-:W-:-:S02]  /*153c0*/  @!P0 IMAD.MOV.U32 R4, RZ, RZ, R43 ;  /* 0x000000ffff048224 */ /* 0x001fc400078e002b */
[----:B------:R-:W-:-:S05]  /*153d0*/  @!P0 IMAD.MOV.U32 R5, RZ, RZ, R46 ;  /* 0x000000ffff058224 */ /* 0x000fca00078e002e */
[----:B------:R2:W4:Y:S01]  /*153e0*/  @!P0 LDG.E.U8 R214, desc[UR6][R4.64] ;  /* 0x0000000604d68981 */ /* 0x000522000c1e1100 */
[----:B------:R-:W-:Y:S02]  /*153f0*/  PRMT R212, RZ, 0x7610, R212 ;  /* 0x00007610ffd47816 */ /* 0x000fe400000000d4 */
[----:B------:R-:W-:Y:S01]  /*15400*/  PRMT R211, RZ, 0x7610, R211 ;  /* 0x00007610ffd37816 */ /* 0x000fe200000000d3 */
[----:B--2---:R-:W-:Y:S02]  /*15410*/  @!P0 IMAD.MOV.U32 R5, RZ, RZ, R28 ;  /* 0x000000ffff058224 */ /* 0x004fe400078e001c */
[----:B------:R-:W2:Y:S01]  /*15420*/  LDL R28, [R1+0x70c] ;  /* 0x00070c00011c7983 */ /* 0x000ea20000100800 */
[----:B---3--:R-:W-:-:S03]  /*15430*/  @!P0 IMAD.MOV.U32 R4, RZ, RZ, R12 ;  /* 0x000000ffff048224 */ /* 0x008fc600078e000c */
[----:B------:R-:W3:Y:S04]  /*15440*/  LDL R12, [R1+0x710] ;  /* 0x00071000010c7983 */ /* 0x000ee80000100800 */
[----:B------:R4:W3:Y:S02]  /*15450*/  @!P0 LDG.E.U8 R213, desc[UR6][R4.64] ;  /* 0x0000000604d58981 */ /* 0x0008e4000c1e1100 */
[----:B----4-:R-:W-:Y:S02]  /*15460*/  @!P0 IMAD.MOV.U32 R5, RZ, RZ, R42 ;  /* 0x000000ffff058224 */ /* 0x010fe400078e002a */
[----:B------:R-:W-:Y:S02]  /*15470*/  @!P0 IMAD.MOV.U32 R4, RZ, RZ, R25 ;  /* 0x000000ffff048224 */ /* 0x000fe400078e0019 */
[----:B------:R-:W4:Y:S04]  /*15480*/  LDL R25, [R1+0x6f0] ;  /* 0x0006f00001197983 */ /* 0x000f280000100800 */
[----:B------:R0:W4:Y:S02]  /*15490*/  @!P0 LDG.E.U8 R212, desc[UR6][R4.64] ;  /* 0x0000000604d48981 */ /* 0x000124000c1e1100 */
[----:B0-----:R-:W-:-:S02]  /*154a0*/  @!P0 IMAD.MOV.U32 R4, RZ, RZ, R39 ;  /* 0x000000ffff048224 */ /* 0x001fc400078e0027 */
[----:B------:R-:W-:-:S05]  /*154b0*/  @!P0 IMAD.MOV.U32 R5, RZ, RZ, R40 ;  /* 0x000000ffff058224 */ /* 0x000fca00078e0028 */
[----:B------:R0:W4:Y:S02]  /*154c0*/  @!P0 LDG.E.U8 R211, desc[UR6][R4.64] ;  /* 0x0000000604d38981 */ /* 0x000124000c1e1100 */
[----:B0-----:R-:W-:Y:S02]  /*154d0*/  @!P0 IMAD.MOV.U32 R4, RZ, RZ, R24 ;  /* 0x000000ffff048224 */ /* 0x001fe400078e0018 */
[----:B------:R-:W4:Y:S01]  /*154e0*/  LDL R24, [R1+0x6d0] ;  /* 0x0006d00001187983 */ /* 0x000f220000100800 */
[----:B------:R-:W-:Y:S01]  /*154f0*/  PRMT R210, RZ, 0x7610, R210 ;  /* 0x00007610ffd27816 */ /* 0x000fe200000000d2 */
[----:B------:R-:W-:Y:S01]  /*15500*/  @!P0 IMAD.MOV.U32 R5, RZ, RZ, R38 ;  /* 0x000000ffff058224 */ /* 0x000fe200078e0026 */
[----:B------:R-:W-:Y:S01]  /*15510*/  PRMT R209, RZ, 0x7610, R209 ;  /* 0x00007610ffd17816 */ /* 0x000fe200000000d1 */
[----:B------:R-:W4:Y:S04]  /*15520*/  LDL.LU R38, [R1+0x6cc] ;  /* 0x0006cc0001267983 */ /* 0x000f280000300800 */
[----:B------:R0:W4:Y:S01]  /*15530*/  @!P0 LDG.E.U8 R210, desc[UR6][R4.64] ;  /* 0x0000000604d28981 */ /* 0x000122000c1e1100 */
[----:B------:R-:W-:-:S03]  /*15540*/  PRMT R208, RZ, 0x7610, R208 ;  /* 0x00007610ffd07816 */ /* 0x000fc600000000d0 */
[----:B------:R-:W4:Y:S01]  /*15550*/  LDL.LU R47, [R1+0x6ac] ;  /* 0x0006ac00012f7983 */ /* 0x000f220000300800 */
[----:B0-----:R-:W-:Y:S02]  /*15560*/  @!P0 IMAD.MOV.U32 R4, RZ, RZ, R35 ;  /* 0x000000ffff048224 */ /* 0x001fe400078e0023 */
[----:B------:R-:W-:Y:S01]  /*15570*/  @!P0 IMAD.MOV.U32 R5, RZ, RZ, R37 ;  /* 0x000000ffff058224 */ /* 0x000fe200078e0025 */
[----:B------:R-:W4:Y:S04]  /*15580*/  LDL.LU R35, [R1+0x6b0] ;  /* 0x0006b00001237983 */ /* 0x000f280000300800 */
[----:B------:R0:W4:Y:S01]  /*15590*/  @!P0 LDG.E.U8 R209, desc[UR6][R4.64] ;  /* 0x0000000604d18981 */ /* 0x000122000c1e1100 */
[----:B------:R-:W-:Y:S01]  /*155a0*/  PRMT R207, RZ, 0x7610, R207 ;  /* 0x00007610ffcf7816 */ /* 0x000fe200000000cf */
[----:B0-----:R-:W-:-:S02]  /*155b0*/  @!P0 IMAD.MOV.U32 R4, RZ, RZ, R32 ;  /* 0x000000ffff048224 */ /* 0x001fc400078e0020 */
[----:B------:R-:W-:-:S05]  /*155c0*/  @!P0 IMAD.MOV.U32 R5, RZ, RZ, R34 ;  /* 0x000000ffff058224 */ /* 0x000fca00078e0022 */
[----:B------:R0:W4:Y:S01]  /*155d0*/  @!P0 LDG.E.U8 R208, desc[UR6][R4.64] ;  /* 0x0000000604d08981 */ /* 0x000122000c1e1100 */
[----:B------:R-:W-:Y:S01]  /*155e0*/  PRMT R206, RZ, 0x7610, R206 ;  /* 0x00007610ffce7816 */ /* 0x000fe200000000ce */
[----:B0-----:R-:W-:Y:S02]  /*155f0*/  @!P0 IMAD.MOV.U32 R4, RZ, RZ, R14 ;  /* 0x000000ffff048224 */ /* 0x001fe400078e000e */
[----:B------:R-:W-:Y:S01]  /*15600*/  @!P0 IMAD.MOV.U32 R5, RZ, RZ, R29 ;  /* 0x000000ffff058224 */ /* 0x000fe200078e001d */
[----:B------:R-:W4:Y:S04]  /*15610*/  LDL.LU R14, [R1+0x68c] ;  /* 0x00068c00010e7983 */ /* 0x000f280000300800 */
[----:B------:R-:W4:Y:S04]  /*15620*/  LDL.LU R43, [R1+0x690] ;  /* 0x00069000012b7983 */ /* 0x000f280000300800 */
[----:B------:R2:W4:Y:S04]  /*15630*/  @!P0 LDG.E.U8 R207, desc[UR6][R4.64] ;  /* 0x0000000604cf8981 */ /* 0x000528000c1e1100 */
[----:B------:R-:W4:Y:S01]  /*15640*/  LDL.LU R29, [R1+0x66c] ;  /* 0x00066c00011d7983 */ /* 0x000f220000300800 */
[----:B------:R-:W-:Y:S01]  /*15650*/  PRMT R205, RZ, 0x7610, R205 ;  /* 0x00007610ffcd7816 */ /* 0x000fe200000000cd */
[----:B--2---:R-:W-:-:S02]  /*15660*/  @!P0 IMAD.MOV.U32 R5, RZ, RZ, R28 ;  /* 0x000000ffff058224 */ /* 0x004fc400078e001c */
[----:B---3--:R-:W-:Y:S02]  /*15670*/  @!P0 IMAD.MOV.U32 R4, RZ, RZ, R12 ;  /* 0x000000ffff048224 */ /* 0x008fe400078e000c */
[----:B------:R-:W2:Y:S04]  /*15680*/  LDL.LU R12, [R1+0x670] ;  /* 0x00067000010c7983 */ /* 0x000ea80000300800 */
[----:B------:R0:W3:Y:S04]  /*15690*/  @!P0 LDG.E.U8 R206, desc[UR6][R4.64] ;  /* 0x0000000604ce8981 */ /* 0x0000e8000c1e1100 */
[----:B------:R-:W3:Y:S04]  /*156a0*/  LDL R48, [R1+0xe38] ;  /* 0x000e380001307983 */ /* 0x000ee80000100800 */
[----:B------:R-:W3:Y:S01]  /*156b0*/  LDL R46, [R1+0xe3c] ;  /* 0x000e3c00012e7983 */ /* 0x000ee20000100800 */
[----:B0-----:R-:W-:-:S02]  /*156c0*/  @!P0 IMAD.MOV.U32 R5, RZ, RZ, R2 ;  /* 0x000000ffff058224 */ /* 0x001fc400078e0002 */
[----:B----4-:R-:W-:Y:S01]  /*156d0*/  @!P0 IMAD.MOV.U32 R4, RZ, RZ, R25 ;  /* 0x000000ffff048224 */ /* 0x010fe200078e0019 */
[----:B------:R0:W-:Y:S04]  /*156e0*/  STL [R1+0x1268], R2 ;  /* 0x0012680201007387 */ /* 0x0001e80000100800 */
[----:B------:R1:W4:Y:S04]  /*156f0*/  @!P0 LDG.E.U8 R205, desc[UR6][R4.64] ;  /* 0x0000000604cd8981 */ /* 0x000328000c1e1100 */
[----:B------:R-:W4:Y:S01]  /*15700*/  LDL R34, [R1+0xa24] ;  /* 0x000a240001227983 */ /* 0x000f220000100800 */
[----:B------:R-:W-:-:S03]  /*15710*/  IMAD.MOV.U32 R147, RZ, RZ, R148 ;  /* 0x000000ffff937224 */ /* 0x000fc600078e0094 */
[----:B------:R-:W4:Y:S01]  /*15720*/  LDL R28, [R1+0xa04] ;  /* 0x000a0400011c7983 */ /* 0x000f220000100800 */
[----:B------:R-:W-:Y:S02]  /*15730*/  PRMT R204, RZ, 0x7610, R204 ;  /* 0x00007610ffcc7816 */ /* 0x000fe400000000cc */
[----:B------:R-:W-:Y:S01]  /*15740*/  PRMT R203, RZ, 0x7610, R203 ;  /* 0x00007610ffcb7816 */ /* 0x000fe200000000cb */
[----:B------:R-:W4:Y:S04]  /*15750*/  LDL R42, [R1+0x9e4] ;  /* 0x0009e400012a7983 */ /* 0x000f280000100800 */
[----:B------:R-:W4:Y:S01]  /*15760*/  LDL R25, [R1+0x9e8] ;  /* 0x0009e80001197983 */ /* 0x000f220000100800 */
[----:B------:R-:W-:-:S03]  /*15770*/  PRMT R202, RZ, 0x7610, R202 ;  /* 0x00007610ffca7816 */ /* 0x000fc600000000ca */
[----:B------:R-:W4:Y:S04]  /*15780*/  LDL R40, [R1+0x9c4] ;  /* 0x0009c40001287983 */ /* 0x000f280000100800 */
[----:B------:R-:W4:Y:S01]  /*15790*/  LDL R32, [R1+0x9c8] ;  /* 0x0009c80001207983 */ /* 0x000f220000100800 */
[----:B-1----:R-:W-:Y:S01]  /*157a0*/  @!P0 IMAD.MOV.U32 R4, RZ, RZ, R24 ;  /* 0x000000ffff048224 */ /* 0x002fe200078e0018 */
[----:B------:R-:W-:Y:S02]  /*157b0*/  PRMT R201, RZ, 0x7610, R201 ;  /* 0x00007610ffc97816 */ /* 0x000fe400000000c9 */
[----:B------:R-:W4:Y:S01]  /*157c0*/  LDL R24, [R1+0xa28] ;  /* 0x000a280001187983 */ /* 0x000f220000100800 */
[----:B------:R-:W-:-:S03]  /*157d0*/  IMAD.MOV.U32 R148, RZ, RZ, R13 ;  /* 0x000000ffff947224 */ /* 0x000fc600078e000d */
[----:B------:R-:W4:Y:S01]  /*157e0*/  LDL R13, [R1+0xa08] ;  /* 0x000a0800010d7983 */ /* 0x000f220000100800 */
[----:B------:R-:W-:-:S03]  /*157f0*/  @!P0 IMAD.MOV.U32 R5, RZ, RZ, R38 ;  /* 0x000000ffff058224 */ /* 0x000fc600078e0026 */
[----:B------:R-:W4:Y:S04]  /*15800*/  LDL R39, [R1+0x9a4] ;  /* 0x0009a40001277983 */ /* 0x000f280000100800 */
[----:B------:R1:W4:Y:S04]  /*15810*/  @!P0 LDG.E.U8 R204, desc[UR6][R4.64] ;  /* 0x0000000604cc8981 */ /* 0x000328000c1e1100 */
[----:B------:R-:W4:Y:S01]  /*15820*/  LDL R37, [R1+0x9a8] ;  /* 0x0009a80001257983 */ /* 0x000f220000100800 */
[----:B------:R-:W-:-:S03]  /*15830*/  PRMT R200, RZ, 0x7610, R200 ;  /* 0x00007610ffc87816 */ /* 0x000fc600000000c8 */
[----:B0-----:R-:W4:Y:S01]  /*15840*/  LDL.LU R2, [R1+0x6fc] ;  /* 0x0006fc0001027983 */ /* 0x001f220000300800 */
[----:B-1----:R-:W-:Y:S02]  /*15850*/  @!P0 IMAD.MOV.U32 R4, RZ, RZ, R35 ;  /* 0x000000ffff048224 */ /* 0x002fe400078e0023 */
[----:B------:R-:W-:Y:S01]  /*15860*/  @!P0 IMAD.MOV.U32 R5, RZ, RZ, R47 ;  /* 0x000000ffff058224 */ /* 0x000fe200078e002f */
[----:B------:R-:W-:Y:S01]  /*15870*/  PRMT R199, RZ, 0x7610, R199 ;  /* 0x00007610ffc77816 */ /* 0x000fe200000000c7 */
[----:B------:R-:W4:Y:S04]  /*15880*/  LDL R63, [R1+0x7c4] ;  /* 0x0007c400013f7983 */ /* 0x000f280000100800 */
[----:B------:R0:W4:Y:S01]  /*15890*/  @!P0 LDG.E.U8 R203, desc[UR6][R4.64] ;  /* 0x0000000604cb8981 */ /* 0x000122000c1e1100 */
[----:B------:R-:W-:-:S02]  /*158a0*/  PRMT R198, RZ, 0x7610, R198 ;  /* 0x00007610ffc67816 */ /* 0x000fc400000000c6 */
[----:B------:R-:W-:Y:S01]  /*158b0*/  PRMT R197, RZ, 0x7610, R197 ;  /* 0x00007610ffc57816 */ /* 0x000fe200000000c5 */
[----:B------:R-:W4:Y:S01]  /*158c0*/  LDL R50, [R1+0x7c8] ;  /* 0x0007c80001327983 */ /* 0x000f220000100800 */
[----:B0-----:R-:W-:Y:S02]  /*158d0*/  @!P0 IMAD.MOV.U32 R5, RZ, RZ, R14 ;  /* 0x000000ffff058224 */ /* 0x001fe400078e000e */
[----:B------:R-:W-:-:S05]  /*158e0*/  @!P0 IMAD.MOV.U32 R4, RZ, RZ, R43 ;  /* 0x000000ffff048224 */ /* 0x000fca00078e002b */
[----:B------:R0:W4:Y:S02]  /*158f0*/  @!P0 LDG.E.U8 R202, desc[UR6][R4.64] ;  /* 0x0000000604ca8981 */ /* 0x000124000c1e1100 */
[----:B0-----:R-:W-:Y:S02]  /*15900*/  @!P0 IMAD.MOV.U32 R5, RZ, RZ, R29 ;  /* 0x000000ffff058224 */ /* 0x001fe400078e001d */
[----:B--2---:R-:W-:-:S05]  /*15910*/  @!P0 IMAD.MOV.U32 R4, RZ, RZ, R12 ;  /* 0x000000ffff048224 */ /* 0x004fca00078e000c */
[----:B------:R3:W2:Y:S02]  /*15920*/  @!P0 LDG.E.U8 R201, desc[UR6][R4.64] ;  /* 0x0000000604c98981 */ /* 0x0006a4000c1e1100 */
[----:B---3--:R-:W-:Y:S02]  /*15930*/  @!P0 IMAD.MOV.U32 R4, RZ, RZ, R46 ;  /* 0x000000ffff048224 */ /* 0x008fe400078e002e */
[----:B------:R-:W-:Y:S01]  /*15940*/  @!P0 IMAD.MOV.U32 R5, RZ, RZ, R48 ;  /* 0x000000ffff058224 */ /* 0x000fe200078e0030 */
[----:B------:R-:W3:Y:S04]  /*15950*/  LDL R46, [R1+0x988] ;  /* 0x00098800012e7983 */ /* 0x000ee80000100800 */
[----:B------:R-:W2:Y:S04]  /*15960*/  LDL R48, [R1+0x984] ;  /* 0x0009840001307983 */ /* 0x000ea80000100800 */
[----:B------:R4:W2:Y:S02]  /*15970*/  @!P0 LDG.E.U8 R200, desc[UR6][R4.64] ;  /* 0x0000000604c88981 */ /* 0x0008a4000c1e1100 */
[----:B----4-:R-:W-:-:S02]  /*15980*/  @!P0 IMAD.MOV.U32 R4, RZ, RZ, R24 ;  /* 0x000000ffff048224 */ /* 0x010fc400078e0018 */
[----:B------:R-:W4:Y:S01]  /*15990*/  LDL R24, [R1+0x968] ;  /* 0x0009680001187983 */ /* 0x000f220000100800 */
[----:B------:R-:W-:-:S03]  /*159a0*/  @!P0 IMAD.MOV.U32 R5, RZ, RZ, R34 ;  /* 0x000000ffff058224 */ /* 0x000fc600078e0022 */
[----:B------:R-:W4:Y:S04]  /*159b0*/  LDL R34, [R1+0x964] ;  /* 0x0009640001227983 */ /* 0x000f280000100800 */
[----:B------:R0:W4:Y:S02]  /*159c0*/  @!P0 LDG.E.U8 R199, desc[UR6][R4.64] ;  /* 0x0000000604c78981 */ /* 0x000124000c1e1100 */
[----:B0-----:R-:W-:Y:S02]  /*159d0*/  @!P0 IMAD.MOV.U32 R4, RZ, RZ, R13 ;  /* 0x000000ffff048224 */ /* 0x001fe400078e000d */
[----:B------:R-:W4:Y:S01]  /*159e0*/  LDL R13, [R1+0x948] ;  /* 0x00094800010d7983 */ /* 0x000f220000100800 */
[----:B------:R-:W-:-:S03]  /*159f0*/  @!P0 IMAD.MOV.U32 R5, RZ, RZ, R28 ;  /* 0x000000ffff058224 */ /* 0x000fc600078e001c */
[----:B------:R-:W4:Y:S04]  /*15a00*/  LDL R28, [R1+0x944] ;  /* 0x00094400011c7983 */ /* 0x000f280000100800 */
[----:B------:R0:W4:Y:S01]  /*15a10*/  @!P0 LDG.E.U8 R198, desc[UR6][R4.64] ;  /* 0x0000000604c68981 */ /* 0x000122000c1e1100 */
[----:B------:R-:W-:Y:S01]  /*15a20*/  PRMT R196, RZ, 0x7610, R196 ;  /* 0x00007610ffc47816 */ /* 0x000fe200000000c4 */
[----:B0-----:R-:W-:Y:S02]  /*15a30*/  @!P0 IMAD.MOV.U32 R4, RZ, RZ, R25 ;  /* 0x000000ffff048224 */ /* 0x001fe400078e0019 */
[----:B------:R-:W-:Y:S01]  /*15a40*/  @!P0 IMAD.MOV.U32 R5, RZ, RZ, R42 ;  /* 0x000000ffff058224 */ /* 0x000fe200078e002a */
[----:B------:R-:W4:Y:S04]  /*15a50*/  LDL R25, [R1+0x928] ;  /* 0x0009280001197983 */ /* 0x000f280000100800 */
[----:B------:R-:W4:Y:S04]  /*15a60*/  LDL R42, [R1+0x924] ;  /* 0x00092400012a7983 */ /* 0x000f280000100800 */
[----:B------:R0:W4:Y:S01]  /*15a70*/  @!P0 LDG.E.U8 R197, desc[UR6][R4.64] ;  /* 0x0000000604c58981 */ /* 0x000122000c1e1100 */
[----:B------:R-:W-:Y:S01]  /*15a80*/  PRMT R195, RZ, 0x7610, R195 ;  /* 0x00007610ffc37816 */ /* 0x000fe200000000c3 */
[----:B0-----:R-:W-:-:S02]  /*15a90*/  @!P0 IMAD.MOV.U32 R4, RZ, RZ, R32 ;  /* 0x000000ffff048224 */ /* 0x001fc400078e0020 */
        /* <DEDUP_REMOVED lines=9> */
[----:B------:R3:W4:Y:S02]  /*15b30*/  @!P0 LDG.E.U8 R195, desc[UR6][R4.64] ;  /* 0x0000000604c38981 */ /* 0x000724000c1e1100 */
[----:B---3--:R-:W-:-:S02]  /*15b40*/  @!P0 IMAD.MOV.U32 R4, RZ, RZ, R46 ;  /* 0x000000ffff048224 */ /* 0x008fc400078e002e */
[----:B------:R-:W3:Y:S01]  /*15b50*/  LDL R46, [R1+0x8c8] ;  /* 0x0008c800012e7983 */ /* 0x000ee20000100800 */
[----:B--2---:R-:W-:-:S03]  /*15b60*/  @!P0 IMAD.MOV.U32 R5, RZ, RZ, R48 ;  /* 0x000000ffff058224 */ /* 0x004fc600078e0030 */
[----:B------:R-:W2:Y:S04]  /*15b70*/  LDL R48, [R1+0x8c4] ;  /* 0x0008c40001307983 */ /* 0x000ea80000100800 */
[----:B------:R4:W2:Y:S02]  /*15b80*/  @!P0 LDG.E.U8 R194, desc[UR6][R4.64] ;  /* 0x0000000604c28981 */ /* 0x0008a4000c1e1100 */
[----:B----4-:R-:W-:Y:S02]  /*15b90*/  @!P0 IMAD.MOV.U32 R4, RZ, RZ, R24 ;  /* 0x000000ffff048224 */ /* 0x010fe400078e0018 */
[----:B------:R-:W4:Y:S01]  /*15ba0*/  LDL R24, [R1+0x8a8] ;  /* 0x0008a80001187983 */ /* 0x000f220000100800 */
[----:B------:R-:W-:Y:S01]  /*15bb0*/  PRMT R193, RZ, 0x7610, R193 ;  /* 0x00007610ffc17816 */ /* 0x000fe200000000c1 */
[----:B------:R-:W-:-:S02]  /*15bc0*/  @!P0 IMAD.MOV.U32 R5, RZ, RZ, R34 ;  /* 0x000000ffff058224 */ /* 0x000fc400078e0022 */
[----:B------:R-:W4:Y:S04]  /*15bd0*/  LDL R34, [R1+0x8a4] ;  /* 0x0008a40001227983 */ /* 0x000f280000100800 */
[----:B------:R0:W4:Y:S02]  /*15be0*/  @!P0 LDG.E.U8 R193, desc[UR6][R4.64] ;  /* 0x0000000604c18981 */ /* 0x000124000c1e1100 */
[----:B0-----:R-:W-:Y:S02]  /*15bf0*/  @!P0 IMAD.MOV.U32 R4, RZ, RZ, R13 ;  /* 0x000000ffff048224 */ /* 0x001fe400078e000d */
[----:B------:R-:W4:Y:S01]  /*15c00*/  LDL R13, [R1+0x888] ;  /* 0x00088800010d7983 */ /* 0x000f220000100800 */
[----:B------:R-:W-:-:S03]  /*15c10*/  @!P0 IMAD.MOV.U32 R5, RZ, RZ, R28 ;  /* 0x000000ffff058224 */ /* 0x000fc600078e001c */
[----:B------:R-:W4:Y:S01]  /*15c20*/  LDL R28, [R1+0x884] ;  /* 0x00088400011c7983 */ /* 0x000f220000100800 */
[----:B------:R-:W-:Y:S02]  /*15c30*/  PRMT R192, RZ, 0x7610, R192 ;  /* 0x00007610ffc07816 */ /* 0x000fe400000000c0 */
[----:B------:R-:W-:-:S04]  /*15c40*/  PRMT R191, RZ, 0x7610, R191 ;  /* 0x00007610ffbf7816 */ /* 0x000fc800000000bf */
        /* <DEDUP_REMOVED lines=11> */
[----:B------:R0:W4:Y:S04]  /*15d00*/  @!P0 LDG.E.U8 R190, desc[UR6][R4.64] ;  /* 0x0000000604be8981 */ /* 0x000128000c1e1100 */
[----:B------:R-:W4:Y:S01]  /*15d10*/  LDL R40, [R1+0x844] ;  /* 0x0008440001287983 */ /* 0x000f220000100800 */
[----:B------:R-:W-:Y:S01]  /*15d20*/  PRMT R188, RZ, 0x7610, R188 ;  /* 0x00007610ffbc7816 */ /* 0x000fe200000000bc */
[----:B0-----:R-:W-:-:S02]  /*15d30*/  @!P0 IMAD.MOV.U32 R4, RZ, RZ, R37 ;  /* 0x000000ffff048224 */ /* 0x001fc400078e0025 */
[----:B------:R-:W4:Y:S01]  /*15d40*/  LDL R37, [R1+0x828] ;  /* 0x0008280001257983 */ /* 0x000f220000100800 */
[----:B------:R-:W-:-:S03]  /*15d50*/  @!P0 IMAD.MOV.U32 R5, RZ, RZ, R39 ;  /* 0x000000ffff058224 */ /* 0x000fc600078e0027 */
[----:B------:R-:W4:Y:S04]  /*15d60*/  LDL R39, [R1+0x824] ;  /* 0x0008240001277983 */ /* 0x000f280000100800 */
[----:B------:R3:W4:Y:S02]  /*15d70*/  @!P0 LDG.E.U8 R189, desc[UR6][R4.64] ;  /* 0x0000000604bd8981 */ /* 0x000724000c1e1100 */
[----:B---3--:R-:W-:Y:S01]  /*15d80*/  @!P0 IMAD.MOV.U32 R4, RZ, RZ, R46 ;  /* 0x000000ffff048224 */ /* 0x008fe200078e002e */
[----:B------:R-:W-:Y:S01]  /*15d90*/  PRMT R187, RZ, 0x7610, R187 ;  /* 0x00007610ffbb7816 */ /* 0x000fe200000000bb */
[----:B------:R-:W3:Y:S01]  /*15da0*/  LDL R46, [R1+0x784] ;  /* 0x00078400012e7983 */ /* 0x000ee20000100800 */
[----:B--2---:R-:W-:Y:S01]  /*15db0*/  @!P0 IMAD.MOV.U32 R5, RZ, RZ, R48 ;  /* 0x000000ffff058224 */ /* 0x004fe200078e0030 */
[----:B------:R-:W-:-:S02]  /*15dc0*/  PRMT R186, RZ, 0x7610, R186 ;  /* 0x00007610ffba7816 */ /* 0x000fc400000000ba */
[----:B------:R-:W2:Y:S04]  /*15dd0*/  LDL R48, [R1+0x7a4] ;  /* 0x0007a40001307983 */ /* 0x000ea80000100800 */
[----:B------:R4:W3:Y:S02]  /*15de0*/  @!P0 LDG.E.U8 R188, desc[UR6][R4.64] ;  /* 0x0000000604bc8981 */ /* 0x0008e4000c1e1100 */
[----:B----4-:R-:W-:Y:S02]  /*15df0*/  @!P0 IMAD.MOV.U32 R4, RZ, RZ, R24 ;  /* 0x000000ffff048224 */ /* 0x010fe400078e0018 */
[----:B------:R-:W4:Y:S01]  /*15e00*/  LDL R24, [R1+0x808] ;  /* 0x0008080001187983 */ /* 0x000f220000100800 */
[----:B------:R-:W-:-:S03]  /*15e10*/  @!P0 IMAD.MOV.U32 R5, RZ, RZ, R34 ;  /* 0x000000ffff058224 */ /* 0x000fc600078e0022 */
[----:B------:R-:W2:Y:S04]  /*15e20*/  LDL R34, [R1+0x804] ;  /* 0x0008040001227983 */ /* 0x000ea80000100800 */
[----:B------:R0:W3:Y:S02]  /*15e30*/  @!P0 LDG.E.U8 R187, desc[UR6][R4.64] ;  /* 0x0000000604bb8981 */ /* 0x0000e4000c1e1100 */
[----:B0-----:R-:W-:Y:S02]  /*15e40*/  @!P0 IMAD.MOV.U32 R4, RZ, RZ, R13 ;  /* 0x000000ffff048224 */ /* 0x001fe400078e000d */
[----:B------:R-:W3:Y:S01]  /*15e50*/  LDL R13, [R1+0x7e8] ;  /* 0x0007e800010d7983 */ /* 0x000ee20000100800 */
[----:B------:R-:W-:-:S03]  /*15e60*/  @!P0 IMAD.MOV.U32 R5, RZ, RZ, R28 ;  /* 0x000000ffff058224 */ /* 0x000fc600078e001c */
[----:B------:R-:W3:Y:S01]  /*15e70*/  LDL R28, [R1+0x7e4] ;  /* 0x0007e400011c7983 */ /* 0x000ee20000100800 */
[----:B------:R-:W-:-:S03]  /*15e80*/  PRMT R185, RZ, 0x7610, R185 ;  /* 0x00007610ffb97816 */ /* 0x000fc600000000b9 */
[----:B------:R0:W3:Y:S01]  /*15e90*/  @!P0 LDG.E.U8 R186, desc[UR6][R4.64] ;  /* 0x0000000604ba8981 */ /* 0x0000e2000c1e1100 */
[----:B------:R-:W-:Y:S01]  /*15ea0*/  PRMT R184, RZ, 0x7610, R184 ;  /* 0x00007610ffb87816 */ /* 0x000fe200000000b8 */
[----:B0-----:R-:W-:Y:S02]  /*15eb0*/  @!P0 IMAD.MOV.U32 R4, RZ, RZ, R25 ;  /* 0x000000ffff048224 */ /* 0x001fe400078e0019 */
[----:B------:R-:W3:Y:S01]  /*15ec0*/  LDL R25, [R1+0x7a8] ;  /* 0x0007a80001197983 */ /* 0x000ee20000100800 */
[----:B------:R-:W-:-:S03]  /*15ed0*/  @!P0 IMAD.MOV.U32 R5, RZ, RZ, R42 ;  /* 0x000000ffff058224 */ /* 0x000fc600078e002a */
[----:B------:R-:W3:Y:S04]  /*15ee0*/  LDL R42, [R1+0x764] ;  /* 0x00076400012a7983 */ /* 0x000ee80000100800 */
[----:B------:R0:W3:Y:S02]  /*15ef0*/  @!P0 LDG.E.U8 R185, desc[UR6][R4.64] ;  /* 0x0000000604b98981 */ /* 0x0000e4000c1e1100 */
[----:B0-----:R-:W-:Y:S02]  /*15f00*/  @!P0 IMAD.MOV.U32 R4, RZ, RZ, R32 ;  /* 0x000000ffff048224 */ /* 0x001fe400078e0020 */
[----:B------:R-:W3:Y:S01]  /*15f10*/  LDL R32, [R1+0x788] ;  /* 0x0007880001207983 */ /* 0x000ee20000100800 */
[----:B------:R-:W-:Y:S01]  /*15f20*/  PRMT R183, RZ, 0x7610, R183 ;  /* 0x00007610ffb77816 */ /* 0x000fe200000000b7 */
[----:B------:R-:W-:-:S02]  /*15f30*/  @!P0 IMAD.MOV.U32 R5, RZ, RZ, R40 ;  /* 0x000000ffff058224 */ /* 0x000fc400078e0028 */
[----:B------:R-:W3:Y:S04]  /*15f40*/  LDL R40, [R1+0x768] ;  /* 0x0007680001287983 */ /* 0x000ee80000100800 */
[----:B------:R0:W3:Y:S02]  /*15f50*/  @!P0 LDG.E.U8 R184, desc[UR6][R4.64] ;  /* 0x0000000604b88981 */ /* 0x0000e4000c1e1100 */
[----:B0-----:R-:W-:Y:S02]  /*15f60*/  @!P0 IMAD.MOV.U32 R4, RZ, RZ, R37 ;  /* 0x000000ffff048224 */ /* 0x001fe400078e0025 */
[----:B------:R-:W-:Y:S01]  /*15f70*/  @!P0 IMAD.MOV.U32 R5, RZ, RZ, R39 ;  /* 0x000000ffff058224 */ /* 0x000fe200078e0027 */
[----:B------:R-:W3:Y:S04]  /*15f80*/  LDL R37, [R1+0x748] ;  /* 0x0007480001257983 */ /* 0x000ee80000100800 */
[----:B------:R-:W3:Y:S04]  /*15f90*/  LDL R39, [R1+0x744] ;  /* 0x0007440001277983 */ /* 0x000ee80000100800 */
[----:B------:R4:W3:Y:S02]  /*15fa0*/  @!P0 LDG.E.U8 R183, desc[UR6][R4.64] ;  /* 0x0000000604b78981 */ /* 0x0008e4000c1e1100 */
[----:B----4-:R-:W-:-:S02]  /*15fb0*/  @!P0 IMAD.MOV.U32 R4, RZ, RZ, R24 ;  /* 0x000000ffff048224 */ /* 0x010fc400078e0018 */
[----:B------:R-:W4:Y:S01]  /*15fc0*/  LDL R24, [R1+0x728] ;  /* 0x0007280001187983 */ /* 0x000f220000100800 */
[----:B------:R-:W-:Y:S01]  /*15fd0*/  PRMT R182, RZ, 0x7610, R182 ;  /* 0x00007610ffb67816 */ /* 0x000fe200000000b6 */
[----:B--2---:R-:W-:Y:S02]  /*15fe0*/  @!P0 IMAD.MOV.U32 R5, RZ, RZ, R34 ;  /* 0x000000ffff058224 */ /* 0x004fe400078e0022 */
[----:B------:R-:W2:Y:S04]  /*15ff0*/  LDL R34, [R1+0x724] ;  /* 0x0007240001227983 */ /* 0x000ea80000100800 */
[----:B------:R3:W2:Y:S02]  /*16000*/  @!P0 LDG.E.U8 R182, desc[UR6][R4.64] ;  /* 0x0000000604b68981 */ /* 0x0006a4000c1e1100 */
[----:B---3--:R-:W-:-:S02]  /*16010*/  @!P0 IMAD.MOV.U32 R4, RZ, RZ, R13 ;  /* 0x000000ffff048224 */ /* 0x008fc400078e000d */
[----:B------:R-:W3:Y:S01]  /*16020*/  LDL R13, [R1+0x708] ;  /* 0x00070800010d7983 */ /* 0x000ee20000100800 */
[----:B------:R-:W-:Y:S01]  /*16030*/  PRMT R181, RZ, 0x7610, R181 ;  /* 0x00007610ffb57816 */ /* 0x000fe200000000b5 */
[----:B------:R-:W-:Y:S01]  /*16040*/  @!P0 IMAD.MOV.U32 R5, RZ, RZ, R28 ;  /* 0x000000ffff058224 */ /* 0x000fe200078e001c */
[----:B------:R-:W-:Y:S01]  /*16050*/  PRMT R180, RZ, 0x7610, R180 ;  /* 0x00007610ffb47816 */ /* 0x000fe200000000b4 */
[----:B------:R-:W3:Y:S04]  /*16060*/  LDL R28, [R1+0x704] ;  /* 0x00070400011c7983 */ /* 0x000ee80000100800 */
[----:B------:R0:W3:Y:S01]  /*16070*/  @!P0 LDG.E.U8 R181, desc[UR6][R4.64] ;  /* 0x0000000604b58981 */ /* 0x0000e2000c1e1100 */
[----:B------:R-:W-:Y:S01]  /*16080*/  PRMT R179, RZ, 0x7610, R179 ;  /* 0x00007610ffb37816 */ /* 0x000fe200000000b3 */
[----:B0-----:R-:W-:-:S02]  /*16090*/  @!P0 IMAD.MOV.U32 R4, RZ, RZ, R50 ;  /* 0x000000ffff048224 */ /* 0x001fc400078e0032 */
[----:B------:R-:W-:-:S05]  /*160a0*/  @!P0 IMAD.MOV.U32 R5, RZ, RZ, R63 ;  /* 0x000000ffff058224 */ /* 0x000fca00078e003f */
[----:B------:R0:W3:Y:S01]  /*160b0*/  @!P0 LDG.E.U8 R180, desc[UR6][R4.64] ;  /* 0x0000000604b48981 */ /* 0x0000e2000c1e1100 */
[----:B------:R-:W-:Y:S01]  /*160c0*/  PRMT R178, RZ, 0x7610, R178 ;  /* 0x00007610ffb27816 */ /* 0x000fe200000000b2 */
[----:B0-----:R-:W-:Y:S02]  /*160d0*/  @!P0 IMAD.MOV.U32 R4, RZ, RZ, R25 ;  /* 0x000000ffff048224 */ /* 0x001fe400078e0019 */
[----:B------:R-:W-:Y:S01]  /*160e0*/  @!P0 IMAD.MOV.U32 R5, RZ, RZ, R48 ;  /* 0x000000ffff058224 */ /* 0x000fe200078e0030 */
[----:B------:R-:W3:Y:S04]  /*160f0*/  LDL R25, [R1+0x6e8] ;  /* 0x0006e80001197983 */ /* 0x000ee80000100800 */
[----:B------:R0:W3:Y:S01]  /*16100*/  @!P0 LDG.E.U8 R179, desc[UR6][R4.64] ;  /* 0x0000000604b38981 */ /* 0x0000e2000c1e1100 */
[----:B------:R-:W-:Y:S01]  /*16110*/  PRMT R177, RZ, 0x7610, R177 ;  /* 0x00007610ffb17816 */ /* 0x000fe200000000b1 */
[----:B0-----:R-:W-:-:S02]  /*16120*/  @!P0 IMAD.MOV.U32 R4, RZ, RZ, R32 ;  /* 0x000000ffff048224 */ /* 0x001fc400078e0020 */
[----:B------:R-:W-:Y:S01]  /*16130*/  @!P0 IMAD.MOV.U32 R5, RZ, RZ, R46 ;  /* 0x000000ffff058224 */ /* 0x000fe200078e002e */
[----:B------:R-:W3:Y:S04]  /*16140*/  LDL.LU R32, [R1+0x6e4] ;  /* 0x0006e40001207983 */ /* 0x000ee80000300800 */
[----:B------:R0:W3:Y:S01]  /*16150*/  @!P0 LDG.E.U8 R178, desc[UR6][R4.64] ;  /* 0x0000000604b28981 */ /* 0x0000e2000c1e1100 */
[----:B------:R-:W-:Y:S01]  /*16160*/  PRMT R176, RZ, 0x7610, R176 ;  /* 0x00007610ffb07816 */ /* 0x000fe200000000b0 */
[----:B0-----:R-:W-:Y:S02]  /*16170*/  @!P0 IMAD.MOV.U32 R4, RZ, RZ, R40 ;  /* 0x000000ffff048224 */ /* 0x001fe400078e0028 */
[----:B------:R-:W-:Y:S01]  /*16180*/  @!P0 IMAD.MOV.U32 R5, RZ, RZ, R42 ;  /* 0x000000ffff058224 */ /* 0x000fe200078e002a */
[----:B------:R-:W3:Y:S04]  /*16190*/  LDL.LU R40, [R1+0x6c4] ;  /* 0x0006c40001287983 */ /* 0x000ee80000300800 */
[----:B------:R0:W3:Y:S04]  /*161a0*/  @!P0 LDG.E.U8 R177, desc[UR6][R4.64] ;  /* 0x0000000604b18981 */ /* 0x0000e8000c1e1100 */
[----:B------:R-:W3:Y:S01]  /*161b0*/  LDL.LU R46, [R1+0x6a4] ;  /* 0x0006a400012e7983 */ /* 0x000ee20000300800 */
[----:B0-----:R-:W-:-:S02]  /*161c0*/  @!P0 IMAD.MOV.U32 R4, RZ, RZ, R37 ;  /* 0x000000ffff048224 */ /* 0x001fc400078e0025 */
[----:B------:R-:W-:Y:S01]  /*161d0*/  @!P0 IMAD.MOV.U32 R5, RZ, RZ, R39 ;  /* 0x000000ffff058224 */ /* 0x000fe200078e0027 */
[----:B------:R-:W3:Y:S04]  /*161e0*/  LDL.LU R37, [R1+0x6a8] ;  /* 0x0006a80001257983 */ /* 0x000ee80000300800 */
[----:B------:R4:W3:Y:S02]  /*161f0*/  @!P0 LDG.E.U8 R176, desc[UR6][R4.64] ;  /* 0x0000000604b08981 */ /* 0x0008e4000c1e1100 */
[----:B----4-:R-:W-:Y:S02]  /*16200*/  @!P0 IMAD.MOV.U32 R4, RZ, RZ, R24 ;  /* 0x000000ffff048224 */ /* 0x010fe400078e0018 */
[----:B------:R-:W4:Y:S01]  /*16210*/  LDL R24, [R1+0x684] ;  /* 0x0006840001187983 */ /* 0x000f220000100800 */
[----:B------:R-:W-:Y:S01]  /*16220*/  PRMT R175, RZ, 0x7610, R175 ;  /* 0x00007610ffaf7816 */ /* 0x000fe200000000af */
[----:B--2---:R-:W-:-:S02]  /*16230*/  @!P0 IMAD.MOV.U32 R5, RZ, RZ, R34 ;  /* 0x000000ffff058224 */ /* 0x004fc400078e0022 */
[----:B------:R-:W2:Y:S04]  /*16240*/  LDL.LU R48, [R1+0x688] ;  /* 0x0006880001307983 */ /* 0x000ea80000300800 */
[----:B------:R3:W2:Y:S04]  /*16250*/  @!P0 LDG.E.U8 R175, desc[UR6][R4.64] ;  /* 0x0000000604af8981 */ /* 0x0006a8000c1e1100 */
[----:B------:R-:W2:Y:S01]  /*16260*/  LDL R64, [R1+0x664] ;  /* 0x0006640001407983 */ /* 0x000ea20000100800 */
[----:B---3--:R-:W-:-:S03]  /*16270*/  @!P0 IMAD.MOV.U32 R4, RZ, RZ, R13 ;  /* 0x000000ffff048224 */ /* 0x008fc600078e000d */
[----:B------:R-:W3:Y:S04]  /*16280*/  LDL.LU R13, [R1+0x668] ;  /* 0x00066800010d7983 */ /* 0x000ee80000300800 */
[----:B------:R-:W3:Y:S04]  /*16290*/  LDL R50, [R1+0xe30] ;  /* 0x000e300001327983 */ /* 0x000ee80000100800 */
[----:B------:R-:W3:Y:S04]  /*162a0*/  LDL R34, [R1+0xe34] ;  /* 0x000e340001227983 */ /* 0x000ee80000100800 */
[----:B------:R-:W3:Y:S04]  /*162b0*/  LDL R67, [R1+0xa1c] ;  /* 0x000a1c0001437983 */ /* 0x000ee80000100800 */
[----:B------:R-:W3:Y:S01]  /*162c0*/  LDL R66, [R1+0xa20] ;  /* 0x000a200001427983 */ /* 0x000ee20000100800 */
[----:B------:R-:W-:Y:S01]  /*162d0*/  PRMT R174, RZ, 0x7610, R174 ;  /* 0x00007610ffae7816 */ /* 0x000fe200000000ae */
[----:B------:R-:W-:-:S02]  /*162e0*/  @!P0 IMAD.MOV.U32 R5, RZ, RZ, R28 ;  /* 0x000000ffff058224 */ /* 0x000fc400078e001c */
[----:B------:R-:W3:Y:S01]  /*162f0*/  LDL R63, [R1+0x9fc] ;  /* 0x0009fc00013f7983 */ /* 0x000ee20000100800 */
[----:B------:R-:W-:-:S03]  /*16300*/  PRMT R173, RZ, 0x7610, R173 ;  /* 0x00007610ffad7816 */ /* 0x000fc600000000ad */
[----:B------:R0:W3:Y:S01]  /*16310*/  @!P0 LDG.E.U8 R174, desc[UR6][R4.64] ;  /* 0x0000000604ae8981 */ /* 0x0000e2000c1e1100 */
[----:B------:R-:W-:-:S03]  /*16320*/  PRMT R172, RZ, 0x7610, R172 ;  /* 0x00007610ffac7816 */ /* 0x000fc600000000ac */
[----:B------:R-:W3:Y:S01]  /*16330*/  LDL R42, [R1+0xa00] ;  /* 0x000a0000012a7983 */ /* 0x000ee20000100800 */
[----:B------:R-:W-:-:S03]  /*16340*/  PRMT R171, RZ, 0x7610, R171 ;  /* 0x00007610ffab7816 */ /* 0x000fc600000000ab */
[----:B------:R-:W3:Y:S01]  /*16350*/  LDL R39, [R1+0x9dc] ;  /* 0x0009dc0001277983 */ /* 0x000ee20000100800 */
[----:B0-----:R-:W-:-:S03]  /*16360*/  @!P0 IMAD.MOV.U32 R4, RZ, RZ, R25 ;  /* 0x000000ffff048224 */ /* 0x001fc600078e0019 */
[----:B------:R-:W3:Y:S01]  /*16370*/  LDL R25, [R1+0x9e0] ;  /* 0x0009e00001197983 */ /* 0x000ee20000100800 */
[----:B------:R-:W-:-:S05]  /*16380*/  @!P0 IMAD.MOV.U32 R5, RZ, RZ, R32 ;  /* 0x000000ffff058224 */ /* 0x000fca00078e0020 */
[----:B------:R0:W3:Y:S02]  /*16390*/  @!P0 LDG.E.U8 R173, desc[UR6][R4.64] ;  /* 0x0000000604ad8981 */ /* 0x0000e4000c1e1100 */
[----:B0-----:R-:W-:Y:S02]  /*163a0*/  @!P0 IMAD.MOV.U32 R4, RZ, RZ, R3 ;  /* 0x000000ffff048224 */ /* 0x001fe400078e0003 */
[----:B------:R-:W-:-:S05]  /*163b0*/  @!P0 IMAD.MOV.U32 R5, RZ, RZ, R40 ;  /* 0x000000ffff058224 */ /* 0x000fca00078e0028 */
[----:B------:R0:W3:Y:S04]  /*163c0*/  @!P0 LDG.E.U8 R172, desc[UR6][R4.64] ;  /* 0x0000000604ac8981 */ /* 0x0000e8000c1e1100 */
[----:B------:R1:W-:Y:S01]  /*163d0*/  STL [R1+0x126c], R3 ;  /* 0x00126c0301007387 */ /* 0x0003e20000100800 */
[----:B0-----:R-:W-:Y:S02]  /*163e0*/  @!P0 IMAD.MOV.U32 R5, RZ, RZ, R46 ;  /* 0x000000ffff058224 */ /* 0x001fe400078e002e */
[----:B------:R-:W-:Y:S01]  /*163f0*/  @!P0 IMAD.MOV.U32 R4, RZ, RZ, R37 ;  /* 0x000000ffff048224 */ /* 0x000fe200078e0025 */
[----:B-1----:R-:W3:Y:S04]  /*16400*/  LDL.LU R3, [R1+0x6e0] ;  /* 0x0006e00001037983 */ /* 0x002ee80000300800 */
[----:B------:R4:W3:Y:S04]  /*16410*/  @!P0 LDG.E.U8 R171, desc[UR6][R4.64] ;  /* 0x0000000604ab8981 */ /* 0x0008e8000c1e1100 */
[----:B------:R-:W3:Y:S01]  /*16420*/  LDL R28, [R1+0x9bc] ;  /* 0x0009bc00011c7983 */ /* 0x000ee20000100800 */
[----:B------:R-:W-:-:S02]  /*16430*/  PRMT R170, RZ, 0x7610, R170 ;  /* 0x00007610ffaa7816 */ /* 0x000fc400000000aa */
[----:B------:R-:W-:Y:S01]  /*16440*/  PRMT R169, RZ, 0x7610, R169 ;  /* 0x00007610ffa97816 */ /* 0x000fe200000000a9 */
[----:B------:R-:W3:Y:S01]  /*16450*/  LDL R65, [R1+0x99c] ;  /* 0x00099c0001417983 */ /* 0x000ee20000100800 */
[----:B------:R-:W-:Y:S02]  /*16460*/  PRMT R168, RZ, 0x7610, R168 ;  /* 0x00007610ffa87816 */ /* 0x000fe400000000a8 */
[----:B------:R-:W-:Y:S01]  /*16470*/  PRMT R167, RZ, 0x7610, R167 ;  /* 0x00007610ffa77816 */ /* 0x000fe200000000a7 */
[----:B------:R-:W3:Y:S01]  /*16480*/  LDL R70, [R1+0x77c] ;  /* 0x00077c0001467983 */ /* 0x000ee20000100800 */
[----:B------:R-:W-:Y:S02]  /*16490*/  PRMT R166, RZ, 0x7610, R166 ;  /* 0x00007610ffa67816 */ /* 0x000fe400000000a6 */
[----:B------:R-:W-:Y:S01]  /*164a0*/  PRMT R165, RZ, 0x7610, R165 ;  /* 0x00007610ffa57816 */ /* 0x000fe200000000a5 */
[----:B------:R-:W3:Y:S01]  /*164b0*/  LDL R69, [R1+0x780] ;  /* 0x0007800001457983 */ /* 0x000ee20000100800 */
[----:B------:R-:W-:-:S02]  /*164c0*/  PRMT R164, RZ, 0x7610, R164 ;  /* 0x00007610ffa47816 */ /* 0x000fc400000000a4 */
[----:B------:R-:W-:Y:S01]  /*164d0*/  PRMT R163, RZ, 0x7610, R163 ;  /* 0x00007610ffa37816 */ /* 0x000fe200000000a3 */
[----:B------:R-:W3:Y:S01]  /*164e0*/  LDL R68, [R1+0x75c] ;  /* 0x00075c0001447983 */ /* 0x000ee20000100800 */
[----:B----4-:R-:W-:-:S03]  /*164f0*/  @!P0 IMAD.MOV.U32 R5, RZ, RZ, R24 ;  /* 0x000000ffff058224 */ /* 0x010fc600078e0018 */
[----:B------:R-:W4:Y:S01]  /*16500*/  LDL R24, [R1+0x9c0] ;  /* 0x0009c00001187983 */ /* 0x000f220000100800 */
[----:B--2---:R-:W-:-:S05]  /*16510*/  @!P0 IMAD.MOV.U32 R4, RZ, RZ, R48 ;  /* 0x000000ffff048224 */ /* 0x004fca00078e0030 */
[----:B------:R0:W2:Y:S02]  /*16520*/  @!P0 LDG.E.U8 R170, desc[UR6][R4.64] ;  /* 0x0000000604aa8981 */ /* 0x0000a4000c1e1100 */
[----:B0-----:R-:W-:Y:S02]  /*16530*/  @!P0 IMAD.MOV.U32 R5, RZ, RZ, R64 ;  /* 0x000000ffff058224 */ /* 0x001fe400078e0040 */
[----:B---3--:R-:W-:Y:S01]  /*16540*/  @!P0 IMAD.MOV.U32 R4, RZ, RZ, R13 ;  /* 0x000000ffff048224 */ /* 0x008fe200078e000d */
[----:B------:R-:W3:Y:S04]  /*16550*/  LDL R64, [R1+0x9a0] ;  /* 0x0009a00001407983 */ /* 0x000ee80000100800 */
[----:B------:R0:W2:Y:S02]  /*16560*/  @!P0 LDG.E.U8 R169, desc[UR6][R4.64] ;  /* 0x0000000604a98981 */ /* 0x0000a4000c1e1100 */
[----:B0-----:R-:W-:-:S02]  /*16570*/  @!P0 IMAD.MOV.U32 R5, RZ, RZ, R50 ;  /* 0x000000ffff058224 */ /* 0x001fc400078e0032 */
[----:B------:R-:W2:Y:S01]  /*16580*/  LDL R50, [R1+0x97c] ;  /* 0x00097c0001327983 */ /* 0x000ea20000100800 */
[----:B------:R-:W-:-:S03]  /*16590*/  @!P0 IMAD.MOV.U32 R4, RZ, RZ, R34 ;  /* 0x000000ffff048224 */ /* 0x000fc600078e0022 */
[----:B------:R-:W2:Y:S04]  /*165a0*/  LDL R34, [R1+0x980] ;  /* 0x0009800001227983 */ /* 0x000ea80000100800 */
[----:B------:R0:W2:Y:S02]  /*165b0*/  @!P0 LDG.E.U8 R168, desc[UR6][R4.64] ;  /* 0x0000000604a88981 */ /* 0x0000a4000c1e1100 */
[----:B0-----:R-:W-:Y:S02]  /*165c0*/  @!P0 IMAD.MOV.U32 R4, RZ, RZ, R66 ;  /* 0x000000ffff048224 */ /* 0x001fe400078e0042 */
[----:B------:R-:W-:Y:S01]  /*165d0*/  @!P0 IMAD.MOV.U32 R5, RZ, RZ, R67 ;  /* 0x000000ffff058224 */ /* 0x000fe200078e0043 */
[----:B------:R-:W2:Y:S04]  /*165e0*/  LDL R66, [R1+0x960] ;  /* 0x0009600001427983 */ /* 0x000ea80000100800 */
[----:B------:R-:W2:Y:S04]  /*165f0*/  LDL R67, [R1+0x95c] ;  /* 0x00095c0001437983 */ /* 0x000ea80000100800 */
        /* <DEDUP_REMOVED lines=17> */
[----:B------:R-:W4:Y:S01]  /*16710*/  LDL R65, [R1+0x8dc] ;  /* 0x0008dc0001417983 */ /* 0x000f220000100800 */
[----:B---3--:R-:W-:-:S03]  /*16720*/  @!P0 IMAD.MOV.U32 R4, RZ, RZ, R64 ;  /* 0x000000ffff048224 */ /* 0x008fc600078e0040 */
[----:B------:R-:W3:Y:S04]  /*16730*/  LDL R64, [R1+0x8e0] ;  /* 0x0008e00001407983 */ /* 0x000ee80000100800 */
[----:B------:R2:W3:Y:S02]  /*16740*/  @!P0 LDG.E.U8 R163, desc[UR6][R4.64] ;  /* 0x0000000604a38981 */ /* 0x0004e4000c1e1100 */
[----:B--2---:R-:W-:Y:S02]  /*16750*/  @!P0 IMAD.MOV.U32 R5, RZ, RZ, R50 ;  /* 0x000000ffff058224 */ /* 0x004fe400078e0032 */
[----:B------:R-:W2:Y:S01]  /*16760*/  LDL R50, [R1+0x8bc] ;  /* 0x0008bc0001327983 */ /* 0x000ea20000100800 */
[----:B------:R-:W-:Y:S01]  /*16770*/  PRMT R162, RZ, 0x7610, R162 ;  /* 0x00007610ffa27816 */ /* 0x000fe200000000a2 */
[----:B------:R-:W-:-:S02]  /*16780*/  @!P0 IMAD.MOV.U32 R4, RZ, RZ, R34 ;  /* 0x000000ffff048224 */ /* 0x000fc400078e0022 */
[----:B------:R-:W2:Y:S01]  /*16790*/  LDL R34, [R1+0x8c0] ;  /* 0x0008c00001227983 */ /* 0x000ea20000100800 */
[----:B------:R-:W-:-:S03]  /*167a0*/  PRMT R161, RZ, 0x7610, R161 ;  /* 0x00007610ffa17816 */ /* 0x000fc600000000a1 */
[----:B------:R0:W2:Y:S02]  /*167b0*/  @!P0 LDG.E.U8 R162, desc[UR6][R4.64] ;  /* 0x0000000604a28981 */ /* 0x0000a4000c1e1100 */
[----:B0-----:R-:W-:Y:S02]  /*167c0*/  @!P0 IMAD.MOV.U32 R4, RZ, RZ, R66 ;  /* 0x000000ffff048224 */ /* 0x001fe400078e0042 */
[----:B------:R-:W2:Y:S01]  /*167d0*/  LDL R66, [R1+0x8a0] ;  /* 0x0008a00001427983 */ /* 0x000ea20000100800 */
[----:B------:R-:W-:-:S03]  /*167e0*/  @!P0 IMAD.MOV.U32 R5, RZ, RZ, R67 ;  /* 0x000000ffff058224 */ /* 0x000fc600078e0043 */
[----:B------:R-:W2:Y:S04]  /*167f0*/  LDL R67, [R1+0x89c] ;  /* 0x00089c0001437983 */ /* 0x000ea80000100800 */
[----:B------:R0:W2:Y:S02]  /*16800*/  @!P0 LDG.E.U8 R161, desc[UR6][R4.64] ;  /* 0x0000000604a18981 */ /* 0x0000a4000c1e1100 */
[----:B0-----:R-:W-:Y:S02]  /*16810*/  @!P0 IMAD.MOV.U32 R5, RZ, RZ, R63 ;  /* 0x000000ffff058224 */ /* 0x001fe400078e003f */
        /* <DEDUP_REMOVED lines=13> */
[----:B----4-:R-:W-:-:S03]  /*168f0*/  @!P0 IMAD.MOV.U32 R4, RZ, RZ, R24 ;  /* 0x000000ffff048224 */ /* 0x010fc600078e0018 */
[----:B------:R-:W4:Y:S01]  /*16900*/  LDL R24, [R1+0x840] ;  /* 0x0008400001187983 */ /* 0x000f220000100800 */
[----:B------:R-:W-:Y:S02]  /*16910*/  PRMT R158, RZ, 0x7610, R158 ;  /* 0x00007610ff9e7816 */ /* 0x000fe4000000009e */
[----:B------:R-:W-:-:S04]  /*16920*/  PRMT R157, RZ, 0x7610, R157 ;  /* 0x00007610ff9d7816 */ /* 0x000fc8000000009d */
[----:B------:R0:W4:Y:S02]  /*16930*/  @!P0 LDG.E.U8 R158, desc[UR6][R4.64] ;  /* 0x00000006049e8981 */ /* 0x000124000c1e1100 */
[----:B0-----:R-:W-:Y:S02]  /*16940*/  @!P0 IMAD.MOV.U32 R5, RZ, RZ, R65 ;  /* 0x000000ffff058224 */ /* 0x001fe400078e0041 */
[----:B---3--:R-:W-:Y:S01]  /*16950*/  @!P0 IMAD.MOV.U32 R4, RZ, RZ, R64 ;  /* 0x000000ffff048224 */ /* 0x008fe200078e0040 */
[----:B------:R-:W3:Y:S04]  /*16960*/  LDL R65, [R1+0x81c] ;  /* 0x00081c0001417983 */ /* 0x000ee80000100800 */
[----:B------:R-:W3:Y:S04]  /*16970*/  LDL R64, [R1+0x820] ;  /* 0x0008200001407983 */ /* 0x000ee80000100800 */
[----:B------:R2:W3:Y:S02]  /*16980*/  @!P0 LDG.E.U8 R157, desc[UR6][R4.64] ;  /* 0x00000006049d8981 */ /* 0x0004e4000c1e1100 */
[----:B--2---:R-:W-:-:S02]  /*16990*/  @!P0 IMAD.MOV.U32 R5, RZ, RZ, R50 ;  /* 0x000000ffff058224 */ /* 0x004fc400078e0032 */
[----:B------:R-:W2:Y:S01]  /*169a0*/  LDL R50, [R1+0x7fc] ;  /* 0x0007fc0001327983 */ /* 0x000ea20000100800 */
[----:B------:R-:W-:Y:S01]  /*169b0*/  PRMT R156, RZ, 0x7610, R156 ;  /* 0x00007610ff9c7816 */ /* 0x000fe2000000009c */
[----:B------:R-:W-:Y:S01]  /*169c0*/  @!P0 IMAD.MOV.U32 R4, RZ, RZ, R34 ;  /* 0x000000ffff048224 */ /* 0x000fe200078e0022 */
[----:B------:R-:W-:Y:S01]  /*169d0*/  PRMT R155, RZ, 0x7610, R155 ;  /* 0x00007610ff9b7816 */ /* 0x000fe2000000009b */
[----:B------:R-:W2:Y:S04]  /*169e0*/  LDL R34, [R1+0x800] ;  /* 0x0008000001227983 */ /* 0x000ea80000100800 */
[----:B------:R0:W2:Y:S02]  /*169f0*/  @!P0 LDG.E.U8 R156, desc[UR6][R4.64] ;  /* 0x00000006049c8981 */ /* 0x0000a4000c1e1100 */
[----:B0-----:R-:W-:-:S02]  /*16a00*/  @!P0 IMAD.MOV.U32 R4, RZ, RZ, R66 ;  /* 0x000000ffff048224 */ /* 0x001fc400078e0042 */
[----:B------:R-:W-:Y:S01]  /*16a10*/  @!P0 IMAD.MOV.U32 R5, RZ, RZ, R67 ;  /* 0x000000ffff058224 */ /* 0x000fe200078e0043 */
[----:B------:R-:W-:Y:S01]  /*16a20*/  PRMT R154, RZ, 0x7610, R154 ;  /* 0x00007610ff9a7816 */ /* 0x000fe2000000009a */
[----:B------:R-:W2:Y:S04]  /*16a30*/  LDL R67, [R1+0x760] ;  /* 0x0007600001437983 */ /* 0x000ea80000100800 */
[----:B------:R0:W2:Y:S01]  /*16a40*/  @!P0 LDG.E.U8 R155, desc[UR6][R4.64] ;  /* 0x00000006049b8981 */ /* 0x0000a2000c1e1100 */
[----:B------:R-:W-:Y:S02]  /*16a50*/  PRMT R153, RZ, 0x7610, R153 ;  /* 0x00007610ff997816 */ /* 0x000fe40000000099 */
[----:B------:R-:W-:Y:S01]  /*16a60*/  PRMT R152, RZ, 0x7610, R152 ;  /* 0x00007610ff987816 */ /* 0x000fe20000000098 */
[----:B------:R-:W2:Y:S01]  /*16a70*/  LDL R66, [R1+0x73c] ;  /* 0x00073c0001427983 */ /* 0x000ea20000100800 */
[----:B0-----:R-:W-:-:S03]  /*16a80*/  @!P0 IMAD.MOV.U32 R5, RZ, RZ, R63 ;  /* 0x000000ffff058224 */ /* 0x001fc600078e003f */
[----:B------:R-:W2:Y:S01]  /*16a90*/  LDL R63, [R1+0x7dc] ;  /* 0x0007dc00013f7983 */ /* 0x000ea20000100800 */
[----:B------:R-:W-:-:S03]  /*16aa0*/  @!P0 IMAD.MOV.U32 R4, RZ, RZ, R42 ;  /* 0x000000ffff048224 */ /* 0x000fc600078e002a */
[----:B------:R-:W2:Y:S04]  /*16ab0*/  LDL R42, [R1+0x7e0] ;  /* 0x0007e000012a7983 */ /* 0x000ea80000100800 */
        /* <DEDUP_REMOVED lines=10> */
[----:B------:R-:W-:-:S03]  /*16b60*/  PRMT R23, RZ, 0x7610, R23 ;  /* 0x00007610ff177816 */ /* 0x000fc60000000017 */
[----:B------:R3:W4:Y:S02]  /*16b70*/  @!P0 LDG.E.U8 R152, desc[UR6][R4.64] ;  /* 0x0000000604988981 */ /* 0x000724000c1e1100 */
[----:B---3--:R-:W-:Y:S02]  /*16b80*/  @!P0 IMAD.MOV.U32 R5, RZ, RZ, R65 ;  /* 0x000000ffff058224 */ /* 0x008fe400078e0041 */
[----:B------:R-:W3:Y:S01]  /*16b90*/  LDL R65, [R1+0x740] ;  /* 0x0007400001417983 */ /* 0x000ee20000100800 */
[----:B------:R-:W-:Y:S01]  /*16ba0*/  @!P0 IMAD.MOV.U32 R4, RZ, RZ, R64 ;  /* 0x000000ffff048224 */ /* 0x000fe200078e0040 */
[----:B------:R-:W-:Y:S02]  /*16bb0*/  PRMT R22, RZ, 0x7610, R22 ;  /* 0x00007610ff167816 */ /* 0x000fe40000000016 */
[----:B------:R-:W3:Y:S04]  /*16bc0*/  LDL R64, [R1+0x71c] ;  /* 0x00071c0001407983 */ /* 0x000ee80000100800 */
[----:B------:R2:W3:Y:S02]  /*16bd0*/  @!P0 LDG.E.U8 R23, desc[UR6][R4.64] ;  /* 0x0000000604178981 */ /* 0x0004e4000c1e1100 */
[----:B--2---:R-:W-:-:S02]  /*16be0*/  @!P0 IMAD.MOV.U32 R5, RZ, RZ, R50 ;  /* 0x000000ffff058224 */ /* 0x004fc400078e0032 */
[----:B------:R-:W2:Y:S01]  /*16bf0*/  LDL R50, [R1+0x720] ;  /* 0x0007200001327983 */ /* 0x000ea20000100800 */
[----:B------:R-:W-:-:S03]  /*16c00*/  @!P0 IMAD.MOV.U32 R4, RZ, RZ, R34 ;  /* 0x000000ffff048224 */ /* 0x000fc600078e0022 */
[----:B------:R-:W2:Y:S04]  /*16c10*/  LDL.LU R34, [R1+0x6dc] ;  /* 0x0006dc0001227983 */ /* 0x000ea80000300800 */
[----:B------:R0:W2:Y:S01]  /*16c20*/  @!P0 LDG.E.U8 R22, desc[UR6][R4.64] ;  /* 0x0000000604168981 */ /* 0x0000a2000c1e1100 */
[----:B------:R-:W-:Y:S02]  /*16c30*/  PRMT R21, RZ, 0x7610, R21 ;  /* 0x00007610ff157816 */ /* 0x000fe40000000015 */
[----:B------:R-:W-:Y:S01]  /*16c40*/  PRMT R20, RZ, 0x7610, R20 ;  /* 0x00007610ff147816 */ /* 0x000fe20000000014 */
[----:B0-----:R-:W-:Y:S02]  /*16c50*/  @!P0 IMAD.MOV.U32 R5, RZ, RZ, R63 ;  /* 0x000000ffff058224 */ /* 0x001fe400078e003f */
[----:B------:R-:W2:Y:S01]  /*16c60*/  LDL R63, [R1+0x700] ;  /* 0x00070000013f7983 */ /* 0x000ea20000100800 */
[----:B------:R-:W-:-:S03]  /*16c70*/  @!P0 IMAD.MOV.U32 R4, RZ, RZ, R42 ;  /* 0x000000ffff048224 */ /* 0x000fc600078e002a */
[----:B------:R-:W2:Y:S04]  /*16c80*/  LDL.LU R42, [R1+0x6bc] ;  /* 0x0006bc00012a7983 */ /* 0x000ea80000300800 */
[----:B------:R0:W2:Y:S02]  /*16c90*/  @!P0 LDG.E.U8 R21, desc[UR6][R4.64] ;  /* 0x0000000604158981 */ /* 0x0000a4000c1e1100 */
[----:B0-----:R-:W-:Y:S02]  /*16ca0*/  @!P0 IMAD.MOV.U32 R4, RZ, RZ, R25 ;  /* 0x000000ffff048224 */ /* 0x001fe400078e0019 */
[----:B------:R-:W-:Y:S02]  /*16cb0*/  @!P0 IMAD.MOV.U32 R5, RZ, RZ, R39 ;  /* 0x000000ffff058224 */ /* 0x000fe400078e0027 */
[----:B------:R-:W2:Y:S04]  /*16cc0*/  LDL.LU R39, [R1+0x6a0] ;  /* 0x0006a00001277983 */ /* 0x000ea80000300800 */
[----:B------:R-:W2:Y:S04]  /*16cd0*/  LDL.LU R25, [R1+0x69c] ;  /* 0x00069c0001197983 */ /* 0x000ea80000300800 */
[----:B------:R0:W2:Y:S02]  /*16ce0*/  @!P0 LDG.E.U8 R20, desc[UR6][R4.64] ;  /* 0x0000000604148981 */ /* 0x0000a4000c1e1100 */
[----:B0-----:R-:W-:-:S02]  /*16cf0*/  @!P0 IMAD.MOV.U32 R5, RZ, RZ, R28 ;  /* 0x000000ffff058224 */ /* 0x001fc400078e001c */
[----:B------:R-:W2:Y:S01]  /*16d00*/  LDL.LU R28, [R1+0x67c] ;  /* 0x00067c00011c7983 */ /* 0x000ea20000300800 */
[----:B------:R-:W-:-:S06]  /*16d10*/  PRMT R219, RZ, 0x7610, R219 ;  /* 0x00007610ffdb7816 */ /* 0x000fcc00000000db */
[----:B------:R-:W2:Y:S01]  /*16d20*/  @!P0 LDG.E.U8 R219, desc[UR6][R8.64] ;  /* 0x0000000608db8981 */ /* 0x000ea2000c1e1100 */
[----:B----4-:R-:W-:-:S03]  /*16d30*/  @!P0 IMAD.MOV.U32 R4, RZ, RZ, R24 ;  /* 0x000000ffff048224 */ /* 0x010fc600078e0018 */
[----:B------:R-:W4:Y:S01]  /*16d40*/  LDL.LU R24, [R1+0x680] ;  /* 0x0006800001187983 */ /* 0x000f220000300800 */
        /* <DEDUP_REMOVED lines=10> */
[----:B------:R3:W4:Y:S02]  /*16df0*/  @!P0 LDG.E.U8 R17, desc[UR6][R4.64] ;  /* 0x0000000604118981 */ /* 0x000724000c1e1100 */
[----:B---3--:R-:W-:Y:S02]  /*16e00*/  @!P0 IMAD.MOV.U32 R4, RZ, RZ, R65 ;  /* 0x000000ffff048224 */ /* 0x008fe400078e0041 */
[----:B------:R-:W-:-:S05]  /*16e10*/  @!P0 IMAD.MOV.U32 R5, RZ, RZ, R66 ;  /* 0x000000ffff058224 */ /* 0x000fca00078e0042 */
[----:B------:R2:W3:Y:S02]  /*16e20*/  @!P0 LDG.E.U8 R16, desc[UR6][R4.64] ;  /* 0x0000000604108981 */ /* 0x0004e4000c1e1100 */
[----:B--2---:R-:W-:Y:S02]  /*16e30*/  @!P0 IMAD.MOV.U32 R4, RZ, RZ, R50 ;  /* 0x000000ffff048224 */ /* 0x004fe400078e0032 */
[----:B------:R-:W0:Y:S01]  /*16e40*/  S2R R50, SR_TID.X ;  /* 0x0000000000327919 */ /* 0x000e220000002100 */
[----:B------:R-:W-:Y:S01]  /*16e50*/  PRMT R11, RZ, 0x7610, R11 ;  /* 0x00007610ff0b7816 */ /* 0x000fe2000000000b */
[----:B------:R-:W-:Y:S01]  /*16e60*/  @!P0 IMAD.MOV.U32 R5, RZ, RZ, R64 ;  /* 0x000000ffff058224 */ /* 0x000fe200078e0040 */
[----:B------:R-:W1:Y:S01]  /*16e70*/  S2R R146, SR_TID.X ;  /* 0x0000000000927919 */ /* 0x000e620000002100 */
[----:B------:R-:W-:-:S03]  /*16e80*/  PRMT R10, RZ, 0x7610, R10 ;  /* 0x00007610ff0a7816 */ /* 0x000fc6000000000a */
[----:B------:R2:W3:Y:S01]  /*16e90*/  @!P0 LDG.E.U8 R11, desc[UR6][R4.64] ;  /* 0x00000006040b8981 */ /* 0x0004e2000c1e1100 */
[----:B------:R-:W-:Y:S01]  /*16ea0*/  PRMT R9, RZ, 0x7610, R9 ;  /* 0x00007610ff097816 */ /* 0x000fe20000000009 */
[----:B--2---:R-:W-:Y:S02]  /*16eb0*/  @!P0 IMAD.MOV.U32 R4, RZ, RZ, R63 ;  /* 0x000000ffff048224 */ /* 0x004fe400078e003f */
[----:B------:R-:W-:-:S05]  /*16ec0*/  @!P0 IMAD.MOV.U32 R5, RZ, RZ, R2 ;  /* 0x000000ffff058224 */ /* 0x000fca00078e0002 */
[----:B------:R2:W3:Y:S01]  /*16ed0*/  @!P0 LDG.E.U8 R10, desc[UR6][R4.64] ;  /* 0x00000006040a8981 */ /* 0x0004e2000c1e1100 */
[----:B0-----:R-:W-:-:S05]  /*16ee0*/  LOP3.LUT R50, R50, 0x7f, RZ, 0xc0, !PT ;  /* 0x0000007f32327812 */ /* 0x001fca00078ec0ff */
[----:B------:R-:W-:Y:S01]  /*16ef0*/  STS.U8 [R50+UR4+0x4000], R62 ;  /* 0x0040003e32007988 */ /* 0x000fe20008000004 */
[----:B--2---:R-:W-:-:S03]  /*16f00*/  @!P0 IMAD.MOV.U32 R4, RZ, RZ, R3 ;  /* 0x000000ffff048224 */ /* 0x004fc600078e0003 */
[----:B------:R-:W-:Y:S01]  /*16f10*/  STS.U8 [R50+UR4+0x4200], R61 ;  /* 0x0042003d32007988 */ /* 0x000fe20008000004 */
[----:B------:R-:W-:-:S03]  /*16f20*/  @!P0 IMAD.MOV.U32 R5, RZ, RZ, R34 ;  /* 0x000000ffff058224 */ /* 0x000fc600078e0022 */
[----:B------:R-:W-:Y:S04]  /*16f30*/  STS.U8 [R50+UR4+0x4400], R60 ;  /* 0x0044003c32007988 */ /* 0x000fe80008000004 */
[----:B------:R-:W-:Y:S04]  /*16f40*/  STS.U8 [R50+UR4+0x4600], R59 ;  /* 0x0046003b32007988 */ /* 0x000fe80008000004 */
[----:B------:R-:W-:Y:S01]  /*16f50*/  STS.U8 [R50+UR4+0x4800], R58 ;  /* 0x0048003a32007988 */ /* 0x000fe20008000004 */
[----:B------:R-:W-:-:S03]  /*16f60*/  PRMT R8, RZ, 0x7610, R8 ;  /* 0x00007610ff087816 */ /* 0x000fc60000000008 */
[----:B------:R-:W-:Y:S04]  /*16f70*/  STS.U8 [R50+UR4+0x4a00], R57 ;  /* 0x004a003932007988 */ /* 0x000fe80008000004 */
[----:B------:R-:W-:Y:S04]  /*16f80*/  STS.U8 [R50+UR4+0x4c00], R56 ;  /* 0x004c003832007988 */ /* 0x000fe80008000004 */
[----:B------:R-:W-:Y:S04]  /*16f90*/  STS.U8 [R50+UR4+0x4e00], R55 ;  /* 0x004e003732007988 */ /* 0x000fe80008000004 */
[----:B------:R0:W2:Y:S04]  /*16fa0*/  @!P0 LDG.E.U8 R9, desc[UR6][R4.64] ;  /* 0x0000000604098981 */ /* 0x0000a8000c1e1100 */
[----:B------:R-:W-:Y:S04]  /*16fb0*/  STS.U8 [R50+UR4+0x5000], R54 ;  /* 0x0050003632007988 */ /* 0x000fe80008000004 */
[----:B------:R-:W-:Y:S01]  /*16fc0*/  STS.U8 [R50+UR4+0x5200], R53 ;  /* 0x0052003532007988 */ /* 0x000fe20008000004 */
[----:B0-----:R-:W-:-:S02]  /*16fd0*/  @!P0 IMAD.MOV.U32 R4, RZ, RZ, R0 ;  /* 0x000000ffff048224 */ /* 0x001fc400078e0000 */
[----:B------:R-:W-:Y:S01]  /*16fe0*/  @!P0 IMAD.MOV.U32 R5, RZ, RZ, R42 ;  /* 0x000000ffff058224 */ /* 0x000fe200078e002a */
        /* <DEDUP_REMOVED lines=14> */
[----:B------:R-:W-:Y:S01]  /*170d0*/  STS.U8 [R50+UR4+0x6600], R245 ;  /* 0x006600f532007988 */ /* 0x000fe20008000004 */
[----:B-1----:R-:W-:-:S03]  /*170e0*/  LOP3.LUT R146, R146, 0x7f, RZ, 0xc0, !PT ;  /* 0x0000007f92927812 */ /* 0x002fc600078ec0ff */
[----:B------:R0:W2:Y:S04]  /*170f0*/  @!P0 LDG.E.U8 R7, desc[UR6][R4.64] ;  /* 0x0000000604078981 */ /* 0x0000a8000c1e1100 */
[----:B------:R-:W-:Y:S04]  /*17100*/  STS.U8 [R50+UR4+0x6800], R244 ;  /* 0x006800f432007988 */ /* 0x000fe80008000004 */
[----:B------:R-:W-:Y:S01]  /*17110*/  STS.U8 [R50+UR4+0x6a00], R243 ;  /* 0x006a00f332007988 */ /* 0x000fe20008000004 */
[----:B0-----:R-:W-:-:S03]  /*17120*/  @!P0 IMAD.MOV.U32 R5, RZ, RZ, R28 ;  /* 0x000000ffff058224 */ /* 0x001fc600078e001c */
[----:B------:R-:W-:Y:S04]  /*17130*/  STS.U8 [R50+UR4+0x6c00], R242 ;  /* 0x006c00f232007988 */ /* 0x000fe80008000004 */
        /* <DEDUP_REMOVED lines=8> */
[----:B------:R-:W-:Y:S01]  /*171c0*/  STS.U8 [R50+UR4+0x7e00], R233 ;  /* 0x007e00e932007988 */ /* 0x000fe20008000004 */
[----:B----4-:R-:W-:-:S05]  /*171d0*/  @!P0 IMAD.MOV.U32 R4, RZ, RZ, R24 ;  /* 0x000000ffff048224 */ /* 0x010fca00078e0018 */
[----:B------:R0:W4:Y:S02]  /*171e0*/  @!P0 LDG.E.U8 R6, desc[UR6][R4.64] ;  /* 0x0000000604068981 */ /* 0x000124000c1e1100 */
[----:B0-----:R-:W-:-:S05]  /*171f0*/  LOP3.LUT R4, R146, 0x10, RZ, 0x3c, !PT ;  /* 0x0000001092047812 */ /* 0x001fca00078e3cff */
        /* <DEDUP_REMOVED lines=31> */
[----:B------:R0:W-:Y:S02]  /*173f0*/  STS.U8 [R4+UR4+0x7e80], R201 ;  /* 0x007e80c904007988 */ /* 0x0001e40008000004 */
        /* <DEDUP_REMOVED lines=28> */
[----:B------:R-:W-:-:S03]  /*175c0*/  IMAD.MOV.U32 R248, RZ, RZ, R25 ;  /* 0x000000fffff87224 */ /* 0x000fc600078e0019 */
        /* <DEDUP_REMOVED lines=8> */
[----:B------:R0:W-:Y:S01]  /*17650*/  STS.U8 [R4+UR4+0x7f00], R169 ;  /* 0x007f00a904007988 */ /* 0x0001e20008000004 */
[----:B------:R-:W-:-:S03]  /*17660*/  IMAD.MOV.U32 R229, RZ, RZ, R31 ;  /* 0x000000ffffe57224 */ /* 0x000fc600078e001f */
[----:B------:R-:W3:Y:S01]  /*17670*/  LDL.LU.64 R24, [R1] ;  /* 0x0000000001187983 */ /* 0x000ee20000300a00 */
[----:B------:R-:W-:-:S03]  /*17680*/  IMAD.MOV.U32 R5, RZ, RZ, R30 ;  /* 0x000000ffff057224 */ /* 0x000fc600078e001e */
[----:B------:R-:W2:Y:S01]  /*17690*/  LDL.LU.64 R26, [R1+0x8] ;  /* 0x00000800011a7983 */ /* 0x000ea20000300a00 */
[----:B0-----:R-:W-:-:S03]  /*176a0*/  IMAD.MOV.U32 R4, RZ, RZ, R29 ;  /* 0x000000ffff047224 */ /* 0x001fc600078e001d */
[----:B------:R-:W4:Y:S01]  /*176b0*/  LDL.LU.64 R28, [R1+0x10] ;  /* 0x00001000011c7983 */ /* 0x000f220000300a00 */
[----:B------:R-:W-:Y:S02]  /*176c0*/  IMAD.MOV.U32 R231, RZ, RZ, R33 ;  /* 0x000000ffffe77224 */ /* 0x000fe400078e0021 */
[----:B------:R-:W-:Y:S01]  /*176d0*/  IMAD.MOV.U32 R230, RZ, RZ, R32 ;  /* 0x000000ffffe67224 */ /* 0x000fe200078e0020 */
[----:B------:R-:W3:Y:S01]  /*176e0*/  LDL.LU.64 R30, [R1+0x18] ;  /* 0x00001800011e7983 */ /* 0x000ee20000300a00 */
[----:B------:R-:W-:Y:S02]  /*176f0*/  IMAD.MOV.U32 R233, RZ, RZ, R35 ;  /* 0x000000ffffe97224 */ /* 0x000fe400078e0023 */
[----:B------:R-:W-:Y:S01]  /*17700*/  IMAD.MOV.U32 R232, RZ, RZ, R34 ;  /* 0x000000ffffe87224 */ /* 0x000fe200078e0022 */
[----:B------:R-:W2:Y:S01]  /*17710*/  LDL.LU.64 R32, [R1+0x20] ;  /* 0x0000200001207983 */ /* 0x000ea20000300a00 */
[----:B------:R-:W-:Y:S01]  /*17720*/  IMAD.MOV.U32 R235, RZ, RZ, R37 ;  /* 0x000000ffffeb7224 */ /* 0x000fe200078e0025 */
[----:B------:R-:W-:Y:S01]  /*17730*/  LOP3.LUT R202, R50, 0x30, RZ, 0x3c, !PT ;  /* 0x0000003032ca7812 */ /* 0x000fe200078e3cff */
[----:B------:R-:W-:Y:S01]  /*17740*/  IMAD.MOV.U32 R234, RZ, RZ, R36 ;  /* 0x000000ffffea7224 */ /* 0x000fe200078e0024 */
[----:B------:R-:W4:Y:S01]  /*17750*/  LDL.LU.64 R34, [R1+0x28] ;  /* 0x0000280001227983 */ /* 0x000f220000300a00 */
[----:B------:R-:W-:-:S02]  /*17760*/  IMAD.MOV.U32 R237, RZ, RZ, R39 ;  /* 0x000000ffffed7224 */ /* 0x000fc400078e0027 */
[----:B------:R-:W-:Y:S01]  /*17770*/  IMAD.MOV.U32 R236, RZ, RZ, R38 ;  /* 0x000000ffffec7224 */ /* 0x000fe200078e0026 */
[----:B------:R-:W3:Y:S01]  /*17780*/  LDL.LU.64 R36, [R1+0x30] ;  /* 0x0000300001247983 */ /* 0x000ee20000300a00 */
[----:B------:R-:W-:Y:S02]  /*17790*/  IMAD.MOV.U32 R239, RZ, RZ, R41 ;  /* 0x000000ffffef7224 */ /* 0x000fe400078e0029 */
[----:B------:R-:W-:Y:S01]  /*177a0*/  IMAD.MOV.U32 R238, RZ, RZ, R40 ;  /* 0x000000ffffee7224 */ /* 0x000fe200078e0028 */
[----:B------:R-:W2:Y:S01]  /*177b0*/  LDL.LU.64 R38, [R1+0x38] ;  /* 0x0000380001267983 */ /* 0x000ea20000300a00 */
[----:B------:R-:W-:Y:S02]  /*177c0*/  IMAD.MOV.U32 R241, RZ, RZ, R43 ;  /* 0x000000fffff17224 */ /* 0x000fe400078e002b */
        /* <DEDUP_REMOVED lines=8> */
[----:B------:R-:W-:-:S03]  /*17850*/  IMAD.MOV.U32 R250, RZ, RZ, R48 ;  /* 0x000000fffffa7224 */ /* 0x000fc600078e0030 */
[----:B------:R0:W-:Y:S04]  /*17860*/  STS.U8 [R202+UR4+0x7f80], R49 ;  /* 0x007f8031ca007988 */ /* 0x0001e80008000004 */
[----:B------:R-:W4:Y:S04]  /*17870*/  LDL.LU.64 R46, [R1+0x58] ;  /* 0x00005800012e7983 */ /* 0x000f280000300a00 */
[----:B0-----:R-:W3:Y:S04]  /*17880*/  LDL.LU.64 R48, [R1+0x60] ;  /* 0x0000600001307983 */ /* 0x001ee80000300a00 */
[----:B------:R-:W2:Y:S04]  /*17890*/  LDL.LU.64 R50, [R1+0x68] ;  /* 0x0000680001327983 */ /* 0x000ea80000300a00 */
[----:B------:R-:W4:Y:S04]  /*178a0*/  LDL.LU.64 R52, [R1+0x70] ;  /* 0x0000700001347983 */ /* 0x000f280000300a00 */
[----:B------:R-:W3:Y:S04]  /*178b0*/  LDL.LU.64 R54, [R1+0x78] ;  /* 0x0000780001367983 */ /* 0x000ee80000300a00 */
        /* <DEDUP_REMOVED lines=40> */
[----:B------:R-:W4:Y:S01]  /*17b40*/  LDL.LU.64 R136, [R1+0x1c0] ;  /* 0x0001c00001887983 */ /* 0x000f220000300a00 */
[----:B------:R-:W-:-:S03]  /*17b50*/  IMAD.MOV.U32 R243, RZ, RZ, R147 ;  /* 0x000000fffff37224 */ /* 0x000fc600078e0093 */
[----:B------:R-:W3:Y:S01]  /*17b60*/  LDL.LU.64 R138, [R1+0x1c8] ;  /* 0x0001c800018a7983 */ /* 0x000ee20000300a00 */
[----:B------:R-:W-:-:S03]  /*17b70*/  IMAD.MOV.U32 R228, RZ, RZ, R148 ;  /* 0x000000ffffe47224 */ /* 0x000fc600078e0094 */
[----:B------:R-:W2:Y:S01]  /*17b80*/  LDL.LU.64 R140, [R1+0x1d0] ;  /* 0x0001d000018c7983 */ /* 0x000ea20000300a00 */
[----:B------:R-:W-:-:S03]  /*17b90*/  IMAD.MOV.U32 R227, RZ, RZ, R149 ;  /* 0x000000ffffe37224 */ /* 0x000fc600078e0095 */
[----:B------:R-:W4:Y:S01]  /*17ba0*/  LDL.LU.64 R142, [R1+0x1d8] ;  /* 0x0001d800018e7983 */ /* 0x000f220000300a00 */
[----:B------:R-:W-:-:S03]  /*17bb0*/  IMAD.MOV.U32 R226, RZ, RZ, R150 ;  /* 0x000000ffffe27224 */ /* 0x000fc600078e0096 */
[----:B------:R-:W3:Y:S01]  /*17bc0*/  LDL.LU.64 R144, [R1+0x1e0] ;  /* 0x0001e00001907983 */ /* 0x000ee20000300a00 */
[----:B------:R-:W-:-:S03]  /*17bd0*/  IMAD.MOV.U32 R225, RZ, RZ, R151 ;  /* 0x000000ffffe17224 */ /* 0x000fc600078e0097 */
[----:B------:R-:W2:Y:S04]  /*17be0*/  LDL.LU.64 R146, [R1+0x1e8] ;  /* 0x0001e80001927983 */ /* 0x000ea80000300a00 */
[----:B------:R-:W4:Y:S04]  /*17bf0*/  LDL.LU.64 R148, [R1+0x1f0] ;  /* 0x0001f00001947983 */ /* 0x000f280000300a00 */
[----:B------:R-:W3:Y:S04]  /*17c00*/  LDL.LU.64 R150, [R1+0x1f8] ;  /* 0x0001f80001967983 */ /* 0x000ee80000300a00 */
[----:B---3--:R-:W-:Y:S04]  /*17c10*/  STL.64 [R1+0x16e8], R150 ;  /* 0x0016e89601007387 */ /* 0x008fe80000100a00 */
[----:B----4-:R-:W-:Y:S04]  /*17c20*/  STL.64 [R1+0x16e0], R148 ;  /* 0x0016e09401007387 */ /* 0x010fe80000100a00 */
[----:B--2---:R-:W-:Y:S04]  /*17c30*/  STL.64 [R1+0x16d8], R146 ;  /* 0x0016d89201007387 */ /* 0x004fe80000100a00 */
        /* <DEDUP_REMOVED lines=61> */
[----:B0-----:R-:W2:Y:S04]  /*18010*/  LDL.LU.64 R24, [R1+0x400] ;  /* 0x0004000001187983 */ /* 0x001ea80000300a00 */
[----:B------:R-:W2:Y:S04]  /*18020*/  LDL.LU.64 R26, [R1+0x408] ;  /* 0x00040800011a7983 */ /* 0x000ea80000300a00 */
        /* <DEDUP_REMOVED lines=93> */
[----:B------:R0:W-:Y:S06]  /*18600*/  MEMBAR.ALL.CTA ;  /* 0x0000000000007992 */ /* 0x0001ec0000008000 */
[----:B0-----:R-:W0:Y:S02]  /*18610*/  FENCE.VIEW.ASYNC.S ;  /* 0x00000000000073c6 */ /* 0x001e240000000000 */
[----:B0-----:R-:W-:Y:S06]  /*18620*/  BAR.SYNC.DEFER_BLOCKING 0x0 ;  /* 0x0000000000007b1d */ /* 0x001fec0000010000 */
[----:B------:R-:W-:Y:S01]  /*18630*/  UMOV UR41, 0x80000020 ;  /* 0x8000002000297882 */ /* 0x000fe20000000000 */
[----:B--2---:R-:W-:-:S06]  /*18640*/  WARPGROUP.ARRIVE ;  /* 0x00000000000079c5 */ /* 0x004fcc0000000000 */
[----:B------:R-:W-:Y:S03]  /*18650*/  QGMMA.64x256x32.F32.E5M2.E5M2 R24, gdesc[UR40], R24, gsb0 ;  /* 0x03e00000281879f3 */ /* 0x000fe60008003818 */
[----:B------:R-:W-:Y:S02]  /*18660*/  WARPGROUP.DEPBAR.LE gsb0, 0x0 ;  /* 0x00008000000079c5 */ /* 0x000fe40000010000 */
[----:B------:R-:W-:-:S15]  /*18670*/  WARPGROUP.ARRIVE ;  /* 0x00000000000079c5 */ /* 0x000fde0000000000 */
[----:B------:R-:W-:-:S08]  /*18680*/  NOP ;  /* 0x0000000000007918 */ /* 0x000fd00000000000 */
[----:B------:R-:W-:Y:S03]  /*18690*/  QGMMA.64x256x32.F32.E5M2.E5M2 R24, gdesc[UR12], R24, gsb0 ;  /* 0x03e000000c1879f3 */ /* 0x000fe60008003818 */
[----:B------:R-:W-:Y:S02]  /*186a0*/  WARPGROUP.DEPBAR.LE gsb0, 0x0 ;  /* 0x00008000000079c5 */ /* 0x000fe40000010000 */
[----:B------:R0:W-:Y:S04]  /*186b0*/  STL.64 [R1+0x400], R24 ;  /* 0x0004001801007387 */ /* 0x0001e80000100a00 */
        /* <DEDUP_REMOVED lines=63> */
[----:B0-----:R-:W4:Y:S04]  /*18ab0*/  LDL.LU.64 R24, [R1+0x200] ;  /* 0x0002000001187983 */ /* 0x001f280000300a00 */
[----:B-1----:R-:W4:Y:S04]  /*18ac0*/  LDL.LU.64 R26, [R1+0x208] ;  /* 0x00020800011a7983 */ /* 0x002f280000300a00 */
[----:B--2---:R-:W2:Y:S04]  /*18ad0*/  LDL.LU.64 R28, [R1+0x210] ;  /* 0x00021000011c7983 */ /* 0x004ea80000300a00 */
[----:B---3--:R-:W2:Y:S04]  /*18ae0*/  LDL.LU.64 R30, [R1+0x218] ;  /* 0x00021800011e7983 */ /* 0x008ea80000300a00 */
[----:B----4-:R-:W2:Y:S04]  /*18af0*/  LDL.LU.64 R32, [R1+0x220] ;  /* 0x0002200001207983 */ /* 0x010ea80000300a00 */
        /* <DEDUP_REMOVED lines=58> */
[----:B------:R-:W2:Y:S01]  /*18ea0*/  LDL.LU.64 R150, [R1+0x3f8] ;  /* 0x0003f80001967983 */ /* 0x000ea20000300a00 */
[----:B------:R-:W-:Y:S01]  /*18eb0*/  UMOV UR18, UR42 ;  /* 0x0000002a00127c82 */ /* 0x000fe20008000000 */
[----:B------:R-:W-:Y:S01]  /*18ec0*/  UMOV UR19, UR43 ;  /* 0x0000002b00137c82 */ /* 0x000fe20008000000 */
[----:B------:R-:W-:Y:S01]  /*18ed0*/  UMOV UR22, UR14 ;  /* 0x0000000e00167c82 */ /* 0x000fe20008000000 */
[----:B------:R-:W-:Y:S01]  /*18ee0*/  UMOV UR23, UR15 ;  /* 0x0000000f00177c82 */ /* 0x000fe20008000000 */
[----:B--2---:R-:W-:-:S06]  /*18ef0*/  WARPGROUP.ARRIVE ;  /* 0x00000000000079c5 */ /* 0x004fcc0000000000 */
[----:B------:R-:W-:Y:S03]  /*18f00*/  QGMMA.64x256x32.F32.E5M2.E5M2 R24, gdesc[UR16], R24, gsb0 ;  /* 0x03e00000101879f3 */ /* 0x000fe60008003818 */
[----:B------:R-:W-:Y:S02]  /*18f10*/  WARPGROUP.DEPBAR.LE gsb0, 0x0 ;  /* 0x00008000000079c5 */ /* 0x000fe40000010000 */
[----:B------:R-:W-:-:S15]  /*18f20*/  WARPGROUP.ARRIVE ;  /* 0x00000000000079c5 */ /* 0x000fde0000000000 */
[----:B------:R-:W-:-:S08]  /*18f30*/  NOP ;  /* 0x0000000000007918 */ /* 0x000fd00000000000 */
[----:B------:R-:W-:Y:S01]  /*18f40*/  QGMMA.64x256x32.F32.E5M2.E5M2 R24, gdesc[UR20], R24, gsb0 ;  /* 0x03e00000141879f3 */ /* 0x000fe20008003818 */
[----:B------:R-:W-:Y:S02]  /*18f50*/  IMAD.MOV.U32 R224, RZ, RZ, R243 ;  /* 0x000000ffffe07224 */ /* 0x000fe400078e00f3 */
[----:B------:R-:W-:Y:S02]  /*18f60*/  IMAD.MOV.U32 R243, RZ, RZ, R250 ;  /* 0x000000fffff37224 */ /* 0x000fe400078e00fa */
[----:B------:R-:W-:Y:S01]  /*18f70*/  IMAD.MOV.U32 R250, RZ, RZ, R13 ;  /* 0x000000fffffa7224 */ /* 0x000fe200078e000d */
[----:B------:R-:W-:Y:S02]  /*18f80*/  WARPGROUP.DEPBAR.LE gsb0, 0x0 ;  /* 0x00008000000079c5 */ /* 0x000fe40000010000 */
        /* <DEDUP_REMOVED lines=128> */
[----:B------:R-:W3:Y:S04]  /*19790*/  LDL.LU R13, [R1+0x14ec] ;  /* 0x0014ec00010d7983 */ /* 0x000ee80000300800 */
[----:B------:R-:W4:Y:S01]  /*197a0*/  LDL R6, [R1+0xe60] ;  /* 0x000e600001067983 */ /* 0x000f220000100800 */
[----:B------:R-:W-:-:S05]  /*197b0*/  VIADD R224, R224, 0x1 ;  /* 0x00000001e0e07836 */ /* 0x000fca0000000000 */
[----:B------:R0:W-:Y:S01]  /*197c0*/  STL [R1+0x64c], R224 ;  /* 0x00064ce001007387 */ /* 0x0001e20000100800 */
[----:B----4-:R-:W-:Y:S01]  /*197d0*/  ISETP.NE.U32.AND P0, PT, R224, R6, PT ;  /* 0x00000006e000720c */ /* 0x010fe20003f05070 */
[----:B0-----:R-:W-:Y:S02]  /*197e0*/  IMAD.MOV.U32 R224, RZ, RZ, R225 ;  /* 0x000000ffffe07224 */ /* 0x001fe400078e00e1 */
[----:B------:R-:W-:Y:S02]  /*197f0*/  IMAD.MOV.U32 R225, RZ, RZ, R226 ;  /* 0x000000ffffe17224 */ /* 0x000fe400078e00e2 */
[----:B------:R-:W-:Y:S02]  /*19800*/  IMAD.MOV.U32 R226, RZ, RZ, R227 ;  /* 0x000000ffffe27224 */ /* 0x000fe400078e00e3 */
[----:B------:R-:W-:Y:S02]  /*19810*/  IMAD.MOV.U32 R227, RZ, RZ, R228 ;  /* 0x000000ffffe37224 */ /* 0x000fe400078e00e4 */
[----:B------:R-:W-:-:S02]  /*19820*/  IMAD.MOV.U32 R228, RZ, RZ, R229 ;  /* 0x000000ffffe47224 */ /* 0x000fc400078e00e5 */
[----:B------:R-:W-:Y:S02]  /*19830*/  IMAD.MOV.U32 R229, RZ, RZ, R230 ;  /* 0x000000ffffe57224 */ /* 0x000fe400078e00e6 */
[----:B------:R-:W-:Y:S02]  /*19840*/  IMAD.MOV.U32 R230, RZ, RZ, R231 ;  /* 0x000000ffffe67224 */ /* 0x000fe400078e00e7 */
        /* <DEDUP_REMOVED lines=12> */
[----:B------:R-:W-:Y:S01]  /*19910*/  IMAD.MOV.U32 R243, RZ, RZ, R244 ;  /* 0x000000fffff37224 */ /* 0x000fe200078e00f4 */
[----:B------:R-:W-:Y:S01]  /*19920*/  IADD3 R224, P4, R224, UR11, RZ ;  /* 0x0000000be0e07c10 */ /* 0x000fe2000ff9e0ff */
[----:B------:R-:W-:Y:S02]  /*19930*/  IMAD.MOV.U32 R244, RZ, RZ, R245 ;  /* 0x000000fffff47224 */ /* 0x000fe400078e00f5 */
[----:B------:R-:W-:Y:S02]  /*19940*/  IMAD.MOV.U32 R245, RZ, RZ, R246 ;  /* 0x000000fffff57224 */ /* 0x000fe400078e00f6 */
[----:B------:R-:W-:-:S02]  /*19950*/  IMAD.MOV.U32 R246, RZ, RZ, R247 ;  /* 0x000000fffff67224 */ /* 0x000fc400078e00f7 */
[----:B------:R-:W-:Y:S02]  /*19960*/  IMAD.MOV.U32 R247, RZ, RZ, R248 ;  /* 0x000000fffff77224 */ /* 0x000fe400078e00f8 */
[----:B------:R-:W-:Y:S02]  /*19970*/  IMAD.MOV.U32 R248, RZ, RZ, R12 ;  /* 0x000000fffff87224 */ /* 0x000fe400078e000c */
[----:B------:R-:W4:Y:S04]  /*19980*/  LDL.LU R12, [R1+0x14e8] ;  /* 0x0014e800010c7983 */ /* 0x000f280000300800 */
[----:B------:R0:W-:Y:S04]  /*19990*/  STL [R1+0xe24], R224 ;  /* 0x000e24e001007387 */ /* 0x0001e80000100800 */
[----:B0-----:R-:W2:Y:S02]  /*199a0*/  LDL.LU R224, [R1+0xe1c] ;  /* 0x000e1c0001e07983 */ /* 0x001ea40000300800 */
[----:B--2---:R-:W-:-:S05]  /*199b0*/  IADD3 R224, P5, R224, UR11, RZ ;  /* 0x0000000be0e07c10 */ /* 0x004fca000ffbe0ff */
[----:B------:R0:W-:Y:S04]  /*199c0*/  STL [R1+0xe1c], R224 ;  /* 0x000e1ce001007387 */ /* 0x0001e80000100800 */
[----:B0-----:R-:W2:Y:S01]  /*199d0*/  LDL.LU R224, [R1+0xe14] ;  /* 0x000e140001e07983 */ /* 0x001ea20000300800 */
[----:B----4-:R-:W-:Y:S02]  /*199e0*/  IADD3 R12, P1, R12, UR11, RZ ;  /* 0x0000000b0c0c7c10 */ /* 0x010fe4000ff3e0ff */
[----:B--2---:R-:W-:-:S05]  /*199f0*/  IADD3 R224, P6, R224, UR11, RZ ;  /* 0x0000000be0e07c10 */ /* 0x004fca000ffde0ff */
[----:B------:R0:W-:Y:S04]  /*19a00*/  STL [R1+0xe14], R224 ;  /* 0x000e14e001007387 */ /* 0x0001e80000100800 */
[----:B------:R1:W-:Y:S01]  /*19a10*/  STL [R1+0xe0c], R12 ;  /* 0x000e0c0c01007387 */ /* 0x0003e20000100800 */
[----:B0-----:R-:W-:-:S03]  /*19a20*/  IMAD.MOV.U32 R224, RZ, RZ, R225 ;  /* 0x000000ffffe07224 */ /* 0x001fc600078e00e1 */
[----:B-1----:R-:W2:Y:S01]  /*19a30*/  LDL.LU R12, [R1+0x14e4] ;  /* 0x0014e400010c7983 */ /* 0x002ea20000300800 */
        /* <DEDUP_REMOVED lines=26> */
[----:B------:R-:W4:Y:S01]  /*19be0*/  LDL.LU R14, [R1+0x14e0] ;  /* 0x0014e000010e7983 */ /* 0x000f220000300800 */
[----:B---3--:R-:W-:Y:S02]  /*19bf0*/  IADD3 R13, P2, R13, UR11, RZ ;  /* 0x0000000b0d0d7c10 */ /* 0x008fe4000ff5e0ff */
[----:B------:R-:W-:Y:S02]  /*19c00*/  IADD3 R15, P3, R15, UR11, RZ ;  /* 0x0000000b0f0f7c10 */ /* 0x000fe4000ff7e0ff */
[----:B--2---:R-:W-:Y:S02]  /*19c10*/  IADD3.X R12, R12, UR9, RZ, P2, !PT ;  /* 0x000000090c0c7c10 */ /* 0x004fe400097fe4ff */
[----:B------:R-:W-:-:S05]  /*19c20*/  IADD3 R224, P2, R224, UR11, RZ ;  /* 0x0000000be0e07c10 */ /* 0x000fca000ff5e0ff */
[----:B------:R0:W-:Y:S02]  /*19c30*/  STL [R1+0xe04], R224 ;  /* 0x000e04e001007387 */ /* 0x0001e40000100800 */
        /* <DEDUP_REMOVED lines=20> */
[----:B------:R-:W-:Y:S01]  /*19d80*/  IMAD.MOV.U32 R244, RZ, RZ, R245 ;  /* 0x000000fffff47224 */ /* 0x000fe200078e00f5 */
[----:B----4-:R-:W-:Y:S01]  /*19d90*/  IADD3.X R14, R14, UR9, RZ, P3, !PT ;  /* 0x000000090e0e7c10 */ /* 0x010fe20009ffe4ff */
[----:B------:R-:W-:Y:S01]  /*19da0*/  IMAD.MOV.U32 R245, RZ, RZ, R246 ;  /* 0x000000fffff57224 */ /* 0x000fe200078e00f6 */
[----:B------:R-:W-:Y:S01]  /*19db0*/  IADD3 R224, P3, R224, UR11, RZ ;  /* 0x0000000be0e07c10 */ /* 0x000fe2000ff7e0ff */
[----:B------:R-:W-:-:S02]  /*19dc0*/  IMAD.MOV.U32 R246, RZ, RZ, R247 ;  /* 0x000000fffff67224 */ /* 0x000fc400078e00f7 */
[----:B------:R-:W-:Y:S02]  /*19dd0*/  IMAD.MOV.U32 R247, RZ, RZ, R248 ;  /* 0x000000fffff77224 */ /* 0x000fe400078e00f8 */
[----:B------:R-:W-:Y:S02]  /*19de0*/  IMAD.MOV.U32 R248, RZ, RZ, R249 ;  /* 0x000000fffff87224 */ /* 0x000fe400078e00f9 */
[----:B------:R-:W-:Y:S02]  /*19df0*/  IMAD.MOV.U32 R249, RZ, RZ, R250 ;  /* 0x000000fffff97224 */ /* 0x000fe400078e00fa */
[----:B------:R-:W-:Y:S02]  /*19e00*/  IMAD.MOV.U32 R250, RZ, RZ, R251 ;  /* 0x000000fffffa7224 */ /* 0x000fe400078e00fb */
[----:B------:R-:W2:Y:S04]  /*19e10*/  LDL.LU R251, [R1+0x684] ;  /* 0x0006840001fb7983 */ /* 0x000ea80000300800 */
[----:B------:R0:W-:Y:S04]  /*19e20*/  STL [R1+0xdfc], R224 ;  /* 0x000dfce001007387 */ /* 0x0001e80000100800 */
[----:B0-----:R-:W3:Y:S02]  /*19e30*/  LDL.LU R224, [R1+0xe20] ;  /* 0x000e200001e07983 */ /* 0x001ee40000300800 */
[----:B---3--:R-:W-:-:S05]  /*19e40*/  IADD3.X R224, R224, UR9, RZ, P4, !PT ;  /* 0x00000009e0e07c10 */ /* 0x008fca000a7fe4ff */
[----:B------:R0:W-:Y:S04]  /*19e50*/  STL [R1+0xe20], R224 ;  /* 0x000e20e001007387 */ /* 0x0001e80000100800 */
[----:B0-----:R-:W3:Y:S02]  /*19e60*/  LDL.LU R224, [R1+0xdf4] ;  /* 0x000df40001e07983 */ /* 0x001ee40000300800 */
[----:B---3--:R-:W-:-:S05]  /*19e70*/  IADD3 R224, P4, R224, UR11, RZ ;  /* 0x0000000be0e07c10 */ /* 0x008fca000ff9e0ff */
        /* <DEDUP_REMOVED lines=403> */
[----:B0-----:R-:W3:Y:S01]  /*1b7b0*/  LDL.LU R224, [R1+0xc00] ;  /* 0x000c000001e07983 */ /* 0x001ee20000300800 */
[----:B------:R-:W-:Y:S01]  /*1b7c0*/  WARPGROUP.ARRIVE ;  /* 0x00000000000079c5 */ /* 0x000fe20000000000 */
[----:B------:R-:W-:Y:S01]  /*1b7d0*/  UMOV UR26, UR42 ;  /* 0x0000002a001a7c82 */ /* 0x000fe20008000000 */
[----:B------:R-:W-:-:S04]  /*1b7e0*/  UMOV UR27, UR43 ;  /* 0x0000002b001b7c82 */ /* 0x000fc80008000000 */
[----:B------:R-:W-:Y:S01]  /*1b7f0*/  QGMMA.64x256x32.F32.E5M2.E5M2 R24, gdesc[UR24], R24, gsb0 ;  /* 0x03e00000181879f3 */ /* 0x000fe20008003818 */
[----:B---3--:R-:W-:-:S05]  /*1b800*/  IADD3.X R224, R224, UR9, RZ, P6, !PT ;  /* 0x00000009e0e07c10 */ /* 0x008fca000b7fe4ff */
[----:B------:R0:W-:Y:S04]  /*1b810*/  STL [R1+0xc00], R224 ;  /* 0x000c00e001007387 */ /* 0x0001e80000100800 */
[----:B0-----:R-:W3:Y:S01]  /*1b820*/  LDL.LU R224, [R1+0xbd4] ;  /* 0x000bd40001e07983 */ /* 0x001ee20000300800 */
[----:B------:R-:W-:Y:S02]  /*1b830*/  WARPGROUP.DEPBAR.LE gsb0, 0x0 ;  /* 0x00008000000079c5 */ /* 0x000fe40000010000 */
[----:B------:R-:W-:Y:S01]  /*1b840*/  WARPGROUP.ARRIVE ;  /* 0x00000000000079c5 */ /* 0x000fe20000000000 */
[----:B------:R-:W-:Y:S01]  /*1b850*/  UMOV UR30, UR14 ;  /* 0x0000000e001e7c82 */ /* 0x000fe20008000000 */
[----:B------:R-:W-:-:S13]  /*1b860*/  UMOV UR31, UR15 ;  /* 0x0000000f001f7c82 */ /* 0x000fda0008000000 */
[----:B------:R-:W-:Y:S01]  /*1b870*/  QGMMA.64x256x32.F32.E5M2.E5M2 R24, gdesc[UR28], R24, gsb0 ;  /* 0x03e000001c1879f3 */ /* 0x000fe20008003818 */
[----:B---3--:R-:W-:-:S05]  /*1b880*/  IADD3 R224, P6, R224, UR11, RZ ;  /* 0x0000000be0e07c10 */ /* 0x008fca000ffde0ff */
[----:B------:R0:W-:Y:S04]  /*1b890*/  STL [R1+0xbd4], R224 ;  /* 0x000bd4e001007387 */ /* 0x0001e80000100800 */
[----:B0-----:R-:W3:Y:S01]  /*1b8a0*/  LDL.LU R224, [R1+0xbf8] ;  /* 0x000bf80001e07983 */ /* 0x001ee20000300800 */
[----:B------:R-:W-:Y:S02]  /*1b8b0*/  WARPGROUP.DEPBAR.LE gsb0, 0x0 ;  /* 0x00008000000079c5 */ /* 0x000fe40000010000 */
[----:B---3--:R-:W-:-:S05]  /*1b8c0*/  IADD3.X R224, R224, UR9, RZ, P1, !PT ;  /* 0x00000009e0e07c10 */ /* 0x008fca0008ffe4ff */
[----:B------:R-:W-:Y:S04]  /*1b8d0*/  STL [R1+0xbf8], R224 ;  /* 0x000bf8e001007387 */ /* 0x000fe80000100800 */
[----:B------:R-:W-:Y:S04]  /*1b8e0*/  STL.64 [R1], R24 ;  /* 0x0000001801007387 */ /* 0x000fe80000100a00 */
        /* <DEDUP_REMOVED lines=63> */
[----:B0-----:R-:W3:Y:S04]  /*1bce0*/  LDL.LU.64 R150, [R1+0x14d8] ;  /* 0x0014d80001967983 */ /* 0x001ee80000300a00 */
[----:B------:R-:W4:Y:S04]  /*1bcf0*/  LDL.LU.64 R148, [R1+0x14d0] ;  /* 0x0014d00001947983 */ /* 0x000f280000300a00 */
[----:B------:R-:W2:Y:S04]  /*1bd00*/  LDL.LU.64 R146, [R1+0x14c8] ;  /* 0x0014c80001927983 */ /* 0x000ea80000300a00 */
[----:B------:R-:W3:Y:S04]  /*1bd10*/  LDL.LU.64 R144, [R1+0x14c0] ;  /* 0x0014c00001907983 */ /* 0x000ee80000300a00 */
[----:B------:R-:W4:Y:S04]  /*1bd20*/  LDL.LU.64 R142, [R1+0x14b8] ;  /* 0x0014b800018e7983 */ /* 0x000f280000300a00 */
[----:B------:R-:W2:Y:S04]  /*1bd30*/  LDL.LU.64 R140, [R1+0x14b0] ;  /* 0x0014b000018c7983 */ /* 0x000ea80000300a00 */
[----:B------:R-:W3:Y:S04]  /*1bd40*/  LDL.LU.64 R138, [R1+0x14a8] ;  /* 0x0014a800018a7983 */ /* 0x000ee80000300a00 */
[----:B------:R-:W4:Y:S04]  /*1bd50*/  LDL.LU.64 R136, [R1+0x14a0] ;  /* 0x0014a00001887983 */ /* 0x000f280000300a00 */
[----:B------:R-:W2:Y:S04]  /*1bd60*/  LDL.LU.64 R134, [R1+0x1498] ;  /* 0x0014980001867983 */ /* 0x000ea80000300a00 */
[----:B------:R-:W3:Y:S04]  /*1bd70*/  LDL.LU.64 R132, [R1+0x1490] ;  /* 0x0014900001847983 */ /* 0x000ee80000300a00 */
[----:B------:R-:W4:Y:S04]  /*1bd80*/  LDL.LU.64 R130, [R1+0x1488] ;  /* 0x0014880001827983 */ /* 0x000f280000300a00 */
        /* <DEDUP_REMOVED lines=52> */
[----:B------:R-:W4:Y:S01]  /*1c0d0*/  LDL.LU.64 R24, [R1+0x12e0] ;  /* 0x0012e00001187983 */ /* 0x000f220000300a00 */
        /* <DEDUP_REMOVED lines=23> */
[----:B--2---:R-:W-:Y:S02]  /*1c250*/  IADD3.X R134, R134, UR9, RZ, P6, !PT ;  /* 0x0000000986867c10 */ /* 0x004fe4000b7fe4ff */
[----:B---3--:R-:W-:Y:S02]  /*1c260*/  IADD3.X R132, R132, UR9, RZ, P5, !PT ;  /* 0x0000000984847c10 */ /* 0x008fe4000affe4ff */
[----:B----4-:R-:W-:-:S02]  /*1c270*/  IADD3.X R130, R130, UR9, RZ, P4, !PT ;  /* 0x0000000982827c10 */ /* 0x010fc4000a7fe4ff */
[----:B------:R-:W-:Y:S02]  /*1c280*/  IADD3.X R128, R128, UR9, RZ, P3, !PT ;  /* 0x0000000980807c10 */ /* 0x000fe40009ffe4ff */
[----:B------:R-:W-:Y:S02]  /*1c290*/  IADD3.X R126, R126, UR9, RZ, P2, !PT ;  /* 0x000000097e7e7c10 */ /* 0x000fe400097fe4ff */
[----:B------:R-:W-:Y:S02]  /*1c2a0*/  IADD3 R125, P1, R125, UR11, RZ ;  /* 0x0000000b7d7d7c10 */ /* 0x000fe4000ff3e0ff */
[----:B------:R-:W-:-:S03]  /*1c2b0*/  IADD3 R127, P2, R127, UR11, RZ ;  /* 0x0000000b7f7f7c10 */ /* 0x000fc6000ff5e0ff */
[----:B------:R0:W-:Y:S01]  /*1c2c0*/  STL [R1+0xbcc], R125 ;  /* 0x000bcc7d01007387 */ /* 0x0001e20000100800 */
[----:B------:R-:W-:Y:S02]  /*1c2d0*/  IADD3 R129, P3, R129, UR11, RZ ;  /* 0x0000000b81817c10 */ /* 0x000fe4000ff7e0ff */
[----:B------:R-:W-:Y:S01]  /*1c2e0*/  IADD3 R131, P4, R131, UR11, RZ ;  /* 0x0000000b83837c10 */ /* 0x000fe2000ff9e0ff */
[----:B0-----:R-:W2:Y:S04]  /*1c2f0*/  LDL.LU R125, [R1+0x12d8] ;  /* 0x0012d800017d7983 */ /* 0x001ea80000300800 */
[----:B------:R0:W-:Y:S01]  /*1c300*/  STL [R1+0xbf0], R126 ;  /* 0x000bf07e01007387 */ /* 0x0001e20000100800 */
[----:B------:R-:W-:-:S03]  /*1c310*/  IADD3 R133, P5, R133, UR11, RZ ;  /* 0x0000000b85857c10 */ /* 0x000fc6000ffbe0ff */
[----:B0-----:R-:W2:Y:S04]  /*1c320*/  LDL.LU R126, [R1+0x12d4] ;  /* 0x0012d400017e7983 */ /* 0x001ea80000300800 */
[----:B------:R0:W-:Y:S04]  /*1c330*/  STL [R1+0xbc4], R127 ;  /* 0x000bc47f01007387 */ /* 0x0001e80000100800 */
[----:B0-----:R-:W2:Y:S04]  /*1c340*/  LDL.LU R127, [R1+0x12d0] ;  /* 0x0012d000017f7983 */ /* 0x001ea80000300800 */
[----:B------:R0:W-:Y:S01]  /*1c350*/  STL [R1+0xbe8], R128 ;  /* 0x000be88001007387 */ /* 0x0001e20000100800 */
[----:B------:R-:W-:-:S03]  /*1c360*/  IADD3 R135, P6, R135, UR11, RZ ;  /* 0x0000000b87877c10 */ /* 0x000fc6000ffde0ff */
[----:B0-----:R-:W2:Y:S04]  /*1c370*/  LDL.LU R128, [R1+0x12cc] ;  /* 0x0012cc0001807983 */ /* 0x001ea80000300800 */
[----:B------:R0:W-:Y:S01]  /*1c380*/  STL [R1+0xbbc], R129 ;  /* 0x000bbc8101007387 */ /* 0x0001e20000100800 */
[----:B------:R-:W-:-:S03]  /*1c390*/  IADD3.X R136, R136, UR9, RZ, P1, !PT ;  /* 0x0000000988887c10 */ /* 0x000fc60008ffe4ff */
        /* <DEDUP_REMOVED lines=47> */
[----:B------:R-:W-:-:S03]  /*1c690*/  IMAD.MOV.U32 R247, RZ, RZ, R248 ;  /* 0x000000fffff77224 */ /* 0x000fc600078e00f8 */
[----:B0-----:R-:W2:Y:S04]  /*1c6a0*/  LDL.LU R145, [R1+0x1288] ;  /* 0x0012880001917983 */ /* 0x001ea80000300800 */
[----:B------:R0:W-:Y:S01]  /*1c6b0*/  STL [R1+0xba0], R146 ;  /* 0x000ba09201007387 */ /* 0x0001e20000100800 */
[----:B------:R-:W-:Y:S01]  /*1c6c0*/  IMAD.MOV.U32 R248, RZ, RZ, R249 ;  /* 0x000000fffff87224 */ /* 0x000fe200078e00f9 */
[----:B------:R-:W-:Y:S02]  /*1c6d0*/  IADD3.X R224, R224, UR9, RZ, P3, !PT ;  /* 0x00000009e0e07c10 */ /* 0x000fe40009ffe4ff */
[----:B0-----:R-:W2:Y:S04]  /*1c6e0*/  LDL.LU R146, [R1+0x1284] ;  /* 0x0012840001927983 */ /* 0x001ea80000300800 */
[----:B------:R0:W-:Y:S01]  /*1c6f0*/  STL [R1+0xb74], R147 ;  /* 0x000b749301007387 */ /* 0x0001e20000100800 */
[----:B------:R-:W-:-:S02]  /*1c700*/  IMAD.MOV.U32 R249, RZ, RZ, R250 ;  /* 0x000000fffff97224 */ /* 0x000fc400078e00fa */
[----:B------:R-:W-:Y:S01]  /*1c710*/  IMAD.MOV.U32 R250, RZ, RZ, R251 ;  /* 0x000000fffffa7224 */ /* 0x000fe200078e00fb */
[----:B0-----:R-:W2:Y:S04]  /*1c720*/  LDL.LU R147, [R1+0x1280] ;  /* 0x0012800001937983 */ /* 0x001ea80000300800 */
[----:B------:R0:W-:Y:S01]  /*1c730*/  STL [R1+0xb98], R148 ;  /* 0x000b989401007387 */ /* 0x0001e20000100800 */
[----:B------:R-:W-:-:S03]  /*1c740*/  IMAD.MOV.U32 R251, RZ, RZ, R252 ;  /* 0x000000fffffb7224 */ /* 0x000fc600078e00fc */
[----:B0-----:R-:W2:Y:S04]  /*1c750*/  LDL.LU R148, [R1+0x127c] ;  /* 0x00127c0001947983 */ /* 0x001ea80000300800 */
[----:B------:R0:W-:Y:S04]  /*1c760*/  STL [R1+0xb6c], R149 ;  /* 0x000b6c9501007387 */ /* 0x0001e80000100800 */
[----:B0-----:R-:W2:Y:S04]  /*1c770*/  LDL.LU R149, [R1+0x1278] ;  /* 0x0012780001957983 */ /* 0x001ea80000300800 */
[----:B------:R0:W-:Y:S04]  /*1c780*/  STL [R1+0xb90], R150 ;  /* 0x000b909601007387 */ /* 0x0001e80000100800 */
[----:B0-----:R-:W2:Y:S04]  /*1c790*/  LDL.LU R150, [R1+0x1274] ;  /* 0x0012740001967983 */ /* 0x001ea80000300800 */
[----:B------:R0:W-:Y:S04]  /*1c7a0*/  STL [R1+0xb64], R151 ;  /* 0x000b649701007387 */ /* 0x0001e80000100800 */
[----:B0-----:R-:W2:Y:S04]  /*1c7b0*/  LDL.LU R151, [R1+0x1270] ;  /* 0x0012700001977983 */ /* 0x001ea80000300800 */
[----:B------:R-:W3:Y:S04]  /*1c7c0*/  LDL.LU R252, [R1+0x674] ;  /* 0x0006740001fc7983 */ /* 0x000ee80000300800 */
[----:B------:R0:W-:Y:S04]  /*1c7d0*/  STL [R1+0xb88], R224 ;  /* 0x000b88e001007387 */ /* 0x0001e80000100800 */
[----:B0-----:R-:W4:Y:S02]  /*1c7e0*/  LDL.LU R224, [R1+0xb5c] ;  /* 0x000b5c0001e07983 */ /* 0x001f240000300800 */
[----:B----4-:R-:W-:-:S05]  /*1c7f0*/  IADD3 R224, P3, R224, UR11, RZ ;  /* 0x0000000be0e07c10 */ /* 0x010fca000ff7e0ff */
[----:B------:R0:W-:Y:S04]  /*1c800*/  STL [R1+0xb5c], R224 ;  /* 0x000b5ce001007387 */ /* 0x0001e80000100800 */
[----:B0-----:R-:W4:Y:S02]  /*1c810*/  LDL.LU R224, [R1+0xb80] ;  /* 0x000b800001e07983 */ /* 0x001f240000300800 */
[----:B----4-:R-:W-:-:S05]  /*1c820*/  IADD3.X R224, R224, UR9, RZ, P4, !PT ;  /* 0x00000009e0e07c10 */ /* 0x010fca000a7fe4ff */
        /* <DEDUP_REMOVED lines=533> */
[----:B---3--:R-:W-:Y:S02]  /*1e980*/  IMAD.MOV.U32 R251, RZ, RZ, R252 ;  /* 0x000000fffffb7224 */ /* 0x008fe400078e00fc */
[----:B------:R-:W-:-:S02]  /*1e990*/  IMAD.MOV.U32 R252, RZ, RZ, R4 ;  /* 0x000000fffffc7224 */ /* 0x000fc400078e0004 */
[----:B------:R-:W3:Y:S04]  /*1e9a0*/  LDL.LU R4, [R1+0x664] ;  /* 0x0006640001047983 */ /* 0x000ee80000300800 */
        /* <DEDUP_REMOVED lines=374> */
[----:B----4-:R-:W-:Y:S02]  /*20110*/  IADD3.X R224, R224, UR5, RZ, P1, !PT ;  /* 0x00000005e0e07c10 */ /* 0x010fe40008ffe4ff */
[----:B------:R-:W-:-:S03]  /*20120*/  IADD3 R3, P1, R3, UR10, RZ ;  /* 0x0000000a03037c10 */ /* 0x000fc6000ff3e0ff */
[----:B------:R-:W-:Y:S04]  /*20130*/  STL [R1+0x70c], R224 ;  /* 0x00070ce001007387 */ /* 0x000fe80000100800 */
[----:B------:R0:W-:Y:S04]  /*20140*/  STL [R1+0x6e0], R3 ;  /* 0x0006e00301007387 */ /* 0x0001e80000100800 */
[----:B0-----:R-:W4:Y:S04]  /*20150*/  LDL.LU R3, [R1+0x126c] ;  /* 0x00126c0001037983 */ /* 0x001f280000300800 */
[----:B------:R-:W2:Y:S02]  /*20160*/  LDL.LU R224, [R1+0x704] ;  /* 0x0007040001e07983 */ /* 0x000ea40000300800 */
[----:B--2---:R-:W-:-:S05]  /*20170*/  IADD3.X R224, R224, UR5, RZ, P2, !PT ;  /* 0x00000005e0e07c10 */ /* 0x004fca00097fe4ff */
[----:B------:R0:W-:Y:S04]  /*20180*/  STL [R1+0x704], R224 ;  /* 0x000704e001007387 */ /* 0x0001e80000100800 */
[----:B0-----:R-:W2:Y:S01]  /*20190*/  LDL.LU R224, [R1+0x6d8] ;  /* 0x0006d80001e07983 */ /* 0x001ea20000300800 */
[----:B------:R-:W-:Y:S02]  /*201a0*/  IADD3.X R2, R2, UR5, RZ, P3, !PT ;  /* 0x0000000502027c10 */ /* 0x000fe40009ffe4ff */
[----:B--2---:R-:W-:-:S05]  /*201b0*/  IADD3 R224, P2, R224, UR10, RZ ;  /* 0x0000000ae0e07c10 */ /* 0x004fca000ff5e0ff */
[----:B------:R-:W-:Y:S04]  /*201c0*/  STL [R1+0x6d8], R224 ;  /* 0x0006d8e001007387 */ /* 0x000fe80000100800 */
[----:B------:R0:W-:Y:S04]  /*201d0*/  STL [R1+0x6fc], R2 ;  /* 0x0006fc0201007387 */ /* 0x0001e80000100800 */
[----:B0-----:R-:W2:Y:S04]  /*201e0*/  LDL.LU R2, [R1+0x1268] ;  /* 0x0012680001027983 */ /* 0x001ea80000300800 */
[----:B------:R-:W3:Y:S01]  /*201f0*/  LDL.LU R224, [R1+0x6d0] ;  /* 0x0006d00001e07983 */ /* 0x000ee20000300800 */
[----:B------:R-:W-:Y:S01]  /*20200*/  WARPGROUP.ARRIVE ;  /* 0x00000000000079c5 */ /* 0x000fe20000000000 */
[----:B------:R-:W-:Y:S01]  /*20210*/  UMOV UR34, UR42 ;  /* 0x0000002a00227c82 */ /* 0x000fe20008000000 */
[----:B------:R-:W-:-:S04]  /*20220*/  UMOV UR35, UR43 ;  /* 0x0000002b00237c82 */ /* 0x000fc80008000000 */
[----:B------:R-:W-:Y:S01]  /*20230*/  QGMMA.64x256x32.F32.E5M2.E5M2 R24, gdesc[UR32], R24, gsb0 ;  /* 0x03e00000201879f3 */ /* 0x000fe20008003818 */
[----:B------:R-:W-:Y:S01]  /*20240*/  UMOV UR38, UR14 ;  /* 0x0000000e00267c82 */ /* 0x000fe20008000000 */
[----:B------:R-:W-:Y:S01]  /*20250*/  UMOV UR39, UR15 ;  /* 0x0000000f00277c82 */ /* 0x000fe20008000000 */
[----:B---3--:R-:W-:-:S05]  /*20260*/  IADD3 R224, P3, R224, UR10, RZ ;  /* 0x0000000ae0e07c10 */ /* 0x008fca000ff7e0ff */
[----:B------:R0:W-:Y:S04]  /*20270*/  STL [R1+0x6d0], R224 ;  /* 0x0006d0e001007387 */ /* 0x0001e80000100800 */
[----:B0-----:R-:W3:Y:S01]  /*20280*/  LDL.LU R224, [R1+0x6f4] ;  /* 0x0006f40001e07983 */ /* 0x001ee20000300800 */
[----:B------:R-:W-:Y:S02]  /*20290*/  WARPGROUP.DEPBAR.LE gsb0, 0x0 ;  /* 0x00008000000079c5 */ /* 0x000fe40000010000 */
[----:B------:R-:W-:-:S13]  /*202a0*/  WARPGROUP.ARRIVE ;  /* 0x00000000000079c5 */ /* 0x000fda0000000000 */
[----:B------:R-:W-:Y:S01]  /*202b0*/  QGMMA.64x256x32.F32.E5M2.E5M2 R24, gdesc[UR36], R24, gsb0 ;  /* 0x03e00000241879f3 */ /* 0x000fe20008003818 */
[----:B--2---:R-:W-:Y:S02]  /*202c0*/  IADD3.X R2, R2, UR5, RZ, P5, !PT ;  /* 0x0000000502027c10 */ /* 0x004fe4000affe4ff */
[----:B------:R-:W-:Y:S02]  /*202d0*/  IADD3 R0, P5, R0, UR10, RZ ;  /* 0x0000000a00007c10 */ /* 0x000fe4000ffbe0ff */
[----:B------:R-:W-:Y:S02]  /*202e0*/  IADD3.X R225, R225, UR5, RZ, P6, !PT ;  /* 0x00000005e1e17c10 */ /* 0x000fe4000b7fe4ff */
[----:B------:R-:W-:Y:S02]  /*202f0*/  IADD3 R226, P6, R226, UR10, RZ ;  /* 0x0000000ae2e27c10 */ /* 0x000fe4000ffde0ff */
[----:B------:R-:W-:Y:S02]  /*20300*/  IADD3.X R227, R227, UR5, RZ, P1, !PT ;  /* 0x00000005e3e37c10 */ /* 0x000fe40008ffe4ff */
[----:B------:R-:W-:-:S02]  /*20310*/  IADD3 R228, P1, R228, UR10, RZ ;  /* 0x0000000ae4e47c10 */ /* 0x000fc4000ff3e0ff */
[----:B------:R-:W-:Y:S02]  /*20320*/  IADD3.X R229, R229, UR5, RZ, P2, !PT ;  /* 0x00000005e5e57c10 */ /* 0x000fe400097fe4ff */
        /* <DEDUP_REMOVED lines=16> */
[----:B------:R-:W-:-:S02]  /*20430*/  IADD3.X R250, R250, UR5, RZ, P1, !PT ;  /* 0x00000005fafa7c10 */ /* 0x000fc40008ffe4ff */
[----:B------:R-:W-:Y:S02]  /*20440*/  IADD3.X R251, R251, UR5, RZ, P2, !PT ;  /* 0x00000005fbfb7c10 */ /* 0x000fe400097fe4ff */
[----:B------:R-:W-:Y:S02]  /*20450*/  IADD3.X R5, R5, UR5, RZ, P5, !PT ;  /* 0x0000000505057c10 */ /* 0x000fe4000affe4ff */
[----:B------:R-:W-:Y:S02]  /*20460*/  IADD3.X R252, R252, UR5, RZ, P3, !PT ;  /* 0x00000005fcfc7c10 */ /* 0x000fe40009ffe4ff */
[----:B---3--:R-:W-:Y:S02]  /*20470*/  IADD3.X R224, R224, UR5, RZ, P4, !PT ;  /* 0x00000005e0e07c10 */ /* 0x008fe4000a7fe4ff */
[----:B----4-:R-:W-:-:S03]  /*20480*/  IADD3 R3, P4, R3, UR10, RZ ;  /* 0x0000000a03037c10 */ /* 0x010fc6000ff9e0ff */
[----:B------:R-:W-:Y:S04]  /*20490*/  STL [R1+0x6f4], R224 ;  /* 0x0006f4e001007387 */ /* 0x000fe80000100800 */
[----:B------:R0:W-:Y:S01]  /*204a0*/  STL [R1+0x6c8], R3 ;  /* 0x0006c80301007387 */ /* 0x0001e20000100800 */
[----:B------:R-:W-:-:S03]  /*204b0*/  IADD3.X R233, R233, UR5, RZ, P4, !PT ;  /* 0x00000005e9e97c10 */ /* 0x000fc6000a7fe4ff */
[----:B0-----:R0:W5:Y:S04]  /*204c0*/  LDL.LU R3, [R1+0x1264] ;  /* 0x0012640001037983 */ /* 0x0011680000300800 */
[----:B------:R1:W-:Y:S01]  /*204d0*/  STL [R1+0x6ec], R2 ;  /* 0x0006ec0201007387 */ /* 0x0003e20000100800 */
[----:B------:R-:W-:-:S03]  /*204e0*/  IADD3 R234, P4, R234, UR10, RZ ;  /* 0x0000000aeaea7c10 */ /* 0x000fc6000ff9e0ff */
[----:B-1----:R0:W5:Y:S04]  /*204f0*/  LDL.LU R2, [R1+0x1260] ;  /* 0x0012600001027983 */ /* 0x0021680000300800 */
[----:B------:R1:W-:Y:S04]  /*20500*/  STL [R1+0x6c0], R0 ;  /* 0x0006c00001007387 */ /* 0x0003e80000100800 */
[----:B-1----:R0:W5:Y:S04]  /*20510*/  LDL.LU R0, [R1+0x125c] ;  /* 0x00125c0001007983 */ /* 0x0021680000300800 */
[----:B------:R0:W-:Y:S04]  /*20520*/  STL [R1+0x6e4], R225 ;  /* 0x0006e4e101007387 */ /* 0x0001e80000100800 */
        /* <DEDUP_REMOVED lines=14> */
[----:B------:R0:W-:Y:S01]  /*20610*/  STL [R1+0x680], R240 ;  /* 0x000680f001007387 */ /* 0x0001e20000100800 */
[----:B------:R-:W-:-:S03]  /*20620*/  IADD3.X R245, R245, UR5, RZ, P4, !PT ;  /* 0x00000005f5f57c10 */ /* 0x000fc6000a7fe4ff */
[----:B------:R0:W-:Y:S01]  /*20630*/  STL [R1+0x6a4], R241 ;  /* 0x0006a4f101007387 */ /* 0x0001e20000100800 */
[----:B------:R-:W-:-:S03]  /*20640*/  IADD3 R246, P4, R246, UR10, RZ ;  /* 0x0000000af6f67c10 */ /* 0x000fc6000ff9e0ff */
        /* <DEDUP_REMOVED lines=9> */
[----:B------:R0:W-:Y:S04]  /*206e0*/  STL [R1+0x67c], R250 ;  /* 0x00067cfa01007387 */ /* 0x0001e80000100800 */
[----:B------:R0:W-:Y:S04]  /*206f0*/  STL [R1+0x674], R251 ;  /* 0x000674fb01007387 */ /* 0x0001e80000100800 */
[----:B------:R0:W-:Y:S04]  /*20700*/  STL [R1+0x65c], R5 ;  /* 0x00065c0501007387 */ /* 0x0001e80000100800 */
[----:B------:R0:W-:Y:S04]  /*20710*/  STL [R1+0x66c], R252 ;  /* 0x00066cfc01007387 */ /* 0x0001e80000100800 */
[----:B------:R0:W-:Y:S01]  /*20720*/  STL [R1+0x664], R4 ;  /* 0x0006640401007387 */ /* 0x0001e20000100800 */
[----:B------:R-:W-:-:S02]  /*20730*/  WARPGROUP.DEPBAR.LE gsb0, 0x0 ;  /* 0x00008000000079c5 */ /* 0x000fc40000010000 */
[----:B------:R-:W-:Y:S05]  /*20740*/  @P0 BRA `(.L_x_2) ;  /* 0xfffffeec001c0947 */ /* 0x000fea000383ffff */
.L_x_1:
[----:B------:R-:W2:Y:S01]  /*20750*/  LDL.LU R179, [R1+0x408] ;  /* 0x0004080001b37983 */ /* 0x000ea20000300800 */
[----:B------:R-:W-:Y:S01]  /*20760*/  F2FP.SATFINITE.E5M2.F32.PACK_AB_MERGE_C R28, R29, R28, RZ ;  /* 0x0000001c1d1c723e */ /* 0x000fe200048060ff */
[----:B------:R-:W-:Y:S01]  /*20770*/  ULDC UR5, c[0x0][0x22c] ;  /* 0x00008b0000057ab9 */ /* 0x000fe20000000800 */
[----:B------:R-:W-:Y:S01]  /*20780*/  F2FP.SATFINITE.E5M2.F32.PACK_AB_MERGE_C R38, R39, R38, RZ ;  /* 0x000000262726723e */ /* 0x000fe200048060ff */
[----:B------:R-:W2:Y:S01]  /*20790*/  LDL.LU R178, [R1+0x40c] ;  /* 0x00040c0001b27983 */ /* 0x000ea20000300800 */
[----:B------:R-:W-:Y:S01]  /*207a0*/  F2FP.SATFINITE.E5M2.F32.PACK_AB_MERGE_C R36, R37, R36, RZ ;  /* 0x000000242524723e */ /* 0x000fe200048060ff */
[----:B------:R-:W-:Y:S01]  /*207b0*/  ULDC.64 UR60, c[0x0][0x228] ;  /* 0x00008a00003c7ab9 */ /* 0x000fe20000000a00 */
[----:B------:R-:W-:Y:S01]  /*207c0*/  F2FP.SATFINITE.E5M2.F32.PACK_AB_MERGE_C R30, R31, R30, RZ ;  /* 0x0000001e1f1e723e */ /* 0x000fe200048060ff */
[----:B------:R-:W3:Y:S01]  /*207d0*/  LDL.LU R177, [R1+0x410] ;  /* 0x0004100001b17983 */ /* 0x000ee20000300800 */
[----:B------:R-:W-:Y:S01]  /*207e0*/  F2FP.SATFINITE.E5M2.F32.PACK_AB_MERGE_C R32, R33, R32, RZ ;  /* 0x000000202120723e */ /* 0x000fe200048060ff */
[----:B------:R-:W-:Y:S01]  /*207f0*/  ULDC UR8, c[0x0][0x248] ;  /* 0x0000920000087ab9 */ /* 0x000fe20000000800 */
[----:B------:R-:W-:Y:S01]  /*20800*/  F2FP.SATFINITE.E5M2.F32.PACK_AB_MERGE_C R34, R35, R34, RZ ;  /* 0x000000222322723e */ /* 0x000fe200048060ff */
[----:B------:R-:W3:Y:S01]  /*20810*/  LDL.LU R176, [R1+0x414] ;  /* 0x0004140001b07983 */ /* 0x000ee20000300800 */
[----:B------:R-:W-:Y:S01]  /*20820*/  F2FP.SATFINITE.E5M2.F32.PACK_AB_MERGE_C R42, R43, R42, RZ ;  /* 0x0000002a2b2a723e */ /* 0x000fe200048060ff */
[----:B------:R-:W-:Y:S01]  /*20830*/  ULDC UR9, c[0x0][0x248] ;  /* 0x0000920000097ab9 */ /* 0x000fe20000000800 */
[----:B------:R-:W-:Y:S01]  /*20840*/  F2FP.SATFINITE.E5M2.F32.PACK_AB_MERGE_C R40, R41, R40, RZ ;  /* 0x000000282928723e */ /* 0x000fe200048060ff */
[----:B------:R-:W4:Y:S01]  /*20850*/  LDL.LU R175, [R1+0x418] ;  /* 0x0004180001af7983 */ /* 0x000f220000300800 */
        /* <DEDUP_REMOVED lines=48> */
[----:B------:R-:W-:Y:S01]  /*20b60*/  ULDC UR38, c[0x0][0x248] ;  /* 0x0000920000267ab9 */ /* 0x000fe20000000800 */
[----:B------:R-:W-:Y:S01]  /*20b70*/  ULDC UR41, c[0x0][0x248] ;  /* 0x0000920000297ab9 */ /* 0x000fe20000000800 */
[----:B------:R-:W-:Y:S01]  /*20b80*/  ULDC UR44, c[0x0][0x248] ;  /* 0x00009200002c7ab9 */ /* 0x000fe20000000800 */
        /* <DEDUP_REMOVED lines=46> */
[----:B------:R-:W-:-:S02]  /*20e70*/  ULDC UR59, c[0x0][0x248] ;  /* 0x00009200003b7ab9 */ /* 0x000fc40000000800 */
[----:B------:R-:W4:Y:S04]  /*20e80*/  LDL.LU R22, [R1+0x47c] ;  /* 0x00047c0001167983 */ /* 0x000f280000300800 */
[----:B------:R-:W2:Y:S04]  /*20e90*/  LDL.LU R21, [R1+0x488] ;  /* 0x0004880001157983 */ /* 0x000ea80000300800 */
[----:B------:R-:W4:Y:S04]  /*20ea0*/  LDL.LU R20, [R1+0x48c] ;  /* 0x00048c0001147983 */ /* 0x000f280000300800 */
[----:B------:R-:W4:Y:S04]  /*20eb0*/  LDL.LU R19, [R1+0x498] ;  /* 0x0004980001137983 */ /* 0x000f280000300800 */
[----:B------:R-:W4:Y:S04]  /*20ec0*/  LDL.LU R18, [R1+0x49c] ;  /* 0x00049c0001127983 */ /* 0x000f280000300800 */
[----:B------:R-:W4:Y:S04]  /*20ed0*/  LDL.LU R181, [R1+0x400] ;  /* 0x0004000001b57983 */ /* 0x000f280000300800 */
[----:B------:R-:W4:Y:S04]  /*20ee0*/  LDL.LU R180, [R1+0x404] ;  /* 0x0004040001b47983 */ /* 0x000f280000300800 */
[----:B------:R-:W-:Y:S04]  /*20ef0*/  STL [R1+0x13b8], R89 ;  /* 0x0013b85901007387 */ /* 0x000fe80000100800 */
        /* <DEDUP_REMOVED lines=58> */
[----:B-----5:R-:W-:Y:S04]  /*212a0*/  STL [R1+0x12cc], R0 ;  /* 0x0012cc0001007387 */ /* 0x020fe80000100800 */
[----:B------:R-:W-:Y:S04]  /*212b0*/  STL [R1+0x12c8], R148 ;  /* 0x0012c89401007387 */ /* 0x000fe80000100800 */
[----:B------:R-:W-:Y:S04]  /*212c0*/  STL [R1+0x12c4], R149 ;  /* 0x0012c49501007387 */ /* 0x000fe80000100800 */
[----:B------:R-:W-:Y:S04]  /*212d0*/  STL [R1+0x12c0], R151 ;  /* 0x0012c09701007387 */ /* 0x000fe80000100800 */
[----:B------:R-:W-:Y:S04]  /*212e0*/  STL [R1+0x12bc], R150 ;  /* 0x0012bc9601007387 */ /* 0x000fe80000100800 */
[----:B------:R3:W-:Y:S04]  /*212f0*/  STL [R1+0x129c], R2 ;  /* 0x00129c0201007387 */ /* 0x0007e80000100800 */
[----:B------:R-:W-:Y:S04]  /*21300*/  STL [R1+0x1298], R9 ;  /* 0x0012980901007387 */ /* 0x000fe80000100800 */
[----:B------:R-:W-:Y:S01]  /*21310*/  STL [R1+0x1294], R14 ;  /* 0x0012940e01007387 */ /* 0x000fe20000100800 */
[----:B---3--:R-:W-:-:S03]  /*21320*/  F2FP.SATFINITE.E5M2.F32.PACK_AB_MERGE_C R2, R176, R177, RZ ;  /* 0x000000b1b002723e */ /* 0x008fc600048060ff */
[----:B------:R3:W-:Y:S04]  /*21330*/  STL [R1+0x1290], R3 ;  /* 0x0012900301007387 */ /* 0x0007e80000100800 */
[----:B------:R-:W-:Y:S04]  /*21340*/  STL [R1+0x128c], R13 ;  /* 0x00128c0d01007387 */ /* 0x000fe80000100800 */
[----:B------:R-:W-:Y:S01]  /*21350*/  STL [R1+0x1288], R15 ;  /* 0x0012880f01007387 */ /* 0x000fe20000100800 */
[----:B--2---:R-:W-:Y:S01]  /*21360*/  IMAD.MOV.U32 R202, RZ, RZ, R21 ;  /* 0x000000ffffca7224 */ /* 0x004fe200078e0015 */
[----:B---3--:R-:W-:-:S02]  /*21370*/  F2FP.SATFINITE.E5M2.F32.PACK_AB_MERGE_C R3, R178, R179, RZ ;  /* 0x000000b3b203723e */ /* 0x008fc400048060ff */
[----:B------:R-:W-:Y:S01]  /*21380*/  STL [R1+0x1284], R16 ;  /* 0x0012841001007387 */ /* 0x000fe20000100800 */
[----:B----4-:R-:W-:-:S03]  /*21390*/  IMAD.MOV.U32 R201, RZ, RZ, R20 ;  /* 0x000000ffffc97224 */ /* 0x010fc600078e0014 */
[----:B------:R-:W-:Y:S04]  /*213a0*/  STL [R1+0x1280], R17 ;  /* 0x0012801101007387 */ /* 0x000fe80000100800 */
[----:B------:R-:W-:Y:S04]  /*213b0*/  STL [R1+0x127c], R12 ;  /* 0x00127c0c01007387 */ /* 0x000fe80000100800 */
[----:B------:R-:W-:Y:S04]  /*213c0*/  STL [R1+0x1278], R10 ;  /* 0x0012780a01007387 */ /* 0x000fe80000100800 */
[----:B------:R-:W-:Y:S01]  /*213d0*/  STL [R1+0x1274], R11 ;  /* 0x0012740b01007387 */ /* 0x000fe20000100800 */
[----:B------:R-:W-:-:S03]  /*213e0*/  F2FP.SATFINITE.E5M2.F32.PACK_AB_MERGE_C R0, R180, R181, RZ ;  /* 0x000000b5b400723e */ /* 0x000fc600048060ff */
[----:B------:R-:W-:Y:S04]  /*213f0*/  STL [R1+0x1270], R4 ;  /* 0x0012700401007387 */ /* 0x000fe80000100800 */
[----:B------:R-:W-:Y:S04]  /*21400*/  STL [R1+0x126c], R5 ;  /* 0x00126c0501007387 */ /* 0x000fe80000100800 */
[----:B------:R-:W-:Y:S04]  /*21410*/  STL [R1+0x1268], R6 ;  /* 0x0012680601007387 */ /* 0x000fe80000100800 */
[----:B------:R-:W-:Y:S04]  /*21420*/  STL [R1+0x1264], R7 ;  /* 0x0012640701007387 */ /* 0x000fe80000100800 */
[----:B------:R-:W-:Y:S04]  /*21430*/  STL [R1+0x1260], R8 ;  /* 0x0012600801007387 */ /* 0x000fe80000100800 */
[----:B------:R-:W-:Y:S04]  /*21440*/  STL [R1+0x125c], R190 ;  /* 0x00125cbe01007387 */ /* 0x000fe80000100800 */
[----:B------:R2:W-:Y:S04]  /*21450*/  STL [R1+0x624], R0 ;  /* 0x0006240001007387 */ /* 0x0005e80000100800 */
[----:B------:R3:W-:Y:S04]  /*21460*/  STL [R1+0x620], R3 ;  /* 0x0006200301007387 */ /* 0x0007e80000100800 */
[----:B------:R4:W-:Y:S01]  /*21470*/  STL [R1+0x61c], R2 ;  /* 0x00061c0201007387 */ /* 0x0009e20000100800 */
[----:B--2---:R-:W-:-:S02]  /*21480*/  F2FP.SATFINITE.E5M2.F32.PACK_AB_MERGE_C R0, R174, R175, RZ ;  /* 0x000000afae00723e */ /* 0x004fc400048060ff */
[----:B---3--:R-:W-:-:S03]  /*21490*/  F2FP.SATFINITE.E5M2.F32.PACK_AB_MERGE_C R3, R172, R173, RZ ;  /* 0x000000adac03723e */ /* 0x008fc600048060ff */
[----:B------:R2:W-:Y:S01]  /*214a0*/  STL [R1+0x618], R0 ;  /* 0x0006180001007387 */ /* 0x0005e20000100800 */
[----:B----4-:R-:W-:-:S03]  /*214b0*/  F2FP.SATFINITE.E5M2.F32.PACK_AB_MERGE_C R2, R170, R171, RZ ;  /* 0x000000abaa02723e */ /* 0x010fc600048060ff */
[----:B------:R3:W-:Y:S04]  /*214c0*/  STL [R1+0x614], R3 ;  /* 0x0006140301007387 */ /* 0x0007e80000100800 */
[----:B------:R4:W-:Y:S01]  /*214d0*/  STL [R1+0x60c], R2 ;  /* 0x00060c0201007387 */ /* 0x0009e20000100800 */
[----:B--2---:R-:W-:Y:S02]  /*214e0*/  F2FP.SATFINITE.E5M2.F32.PACK_AB_MERGE_C R0, R168, R169, RZ ;  /* 0x000000a9a800723e */ /* 0x004fe400048060ff */
        /* <DEDUP_REMOVED lines=16> */
[----:B------:R-:W-:Y:S01]  /*215f0*/  STL [R1+0x63c], R2 ;  /* 0x00063c0201007387 */ /* 0x000fe20000100800 */
[----:B--2---:R-:W-:-:S05]  /*21600*/  F2FP.SATFINITE.E5M2.F32.PACK_AB_MERGE_C R0, R22, R23, RZ ;  /* 0x000000171600723e */ /* 0x004fca00048060ff */
[----:B------:R-:W-:Y:S04]  /*21610*/  STL [R1+0x638], R0 ;  /* 0x0006380001007387 */ /* 0x000fe80000100800 */
[----:B------:R-:W3:Y:S04]  /*21620*/  LDL.LU R200, [R1+0x490] ;  /* 0x0004900001c87983 */ /* 0x000ee80000300800 */
[----:B------:R-:W3:Y:S01]  /*21630*/  LDL.LU R199, [R1+0x494] ;  /* 0x0004940001c77983 */ /* 0x000ee20000300800 */
[----:B------:R-:W-:Y:S02]  /*21640*/  IMAD.MOV.U32 R198, RZ, RZ, R19 ;  /* 0x000000ffffc67224 */ /* 0x000fe400078e0013 */
[----:B------:R-:W-:Y:S01]  /*21650*/  IMAD.MOV.U32 R197, RZ, RZ, R18 ;  /* 0x000000ffffc57224 */ /* 0x000fe200078e0012 */
[----:B------:R-:W2:Y:S04]  /*21660*/  LDL.LU R204, [R1+0x480] ;  /* 0x0004800001cc7983 */ /* 0x000ea80000300800 */
[----:B------:R-:W2:Y:S04]  /*21670*/  LDL.LU R203, [R1+0x484] ;  /* 0x0004840001cb7983 */ /* 0x000ea80000300800 */
[----:B------:R-:W4:Y:S04]  /*21680*/  LDL.LU R196, [R1+0x4a0] ;  /* 0x0004a00001c47983 */ /* 0x000f280000300800 */
        /* <DEDUP_REMOVED lines=48> */
[----:B------:R-:W4:Y:S01]  /*21990*/  LDL.LU R18, [R1+0x564] ;  /* 0x0005640001127983 */ /* 0x000f220000300800 */
[----:B------:R-:W-:-:S02]  /*219a0*/  F2FP.SATFINITE.E5M2.F32.PACK_AB_MERGE_C R16, R201, R202, RZ ;  /* 0x000000cac910723e */ /* 0x000fc400048060ff */
[----:B------:R-:W-:Y:S02]  /*219b0*/  F2FP.SATFINITE.E5M2.F32.PACK_AB_MERGE_C R13, R197, R198, RZ ;  /* 0x000000c6c50d723e */ /* 0x000fe400048060ff */
[----:B---3--:R-:W-:Y:S02]  /*219c0*/  F2FP.SATFINITE.E5M2.F32.PACK_AB_MERGE_C R3, R199, R200, RZ ;  /* 0x000000c8c703723e */ /* 0x008fe400048060ff */
[----:B--2---:R-:W-:-:S05]  /*219d0*/  F2FP.SATFINITE.E5M2.F32.PACK_AB_MERGE_C R15, R203, R204, RZ ;  /* 0x000000cccb0f723e */ /* 0x004fca00048060ff */
[----:B------:R-:W-:Y:S04]  /*219e0*/  STL [R1+0x12a0], R15 ;  /* 0x0012a00f01007387 */ /* 0x000fe80000100800 */
[----:B------:R-:W-:Y:S04]  /*219f0*/  STL [R1+0x12a4], R16 ;  /* 0x0012a41001007387 */ /* 0x000fe80000100800 */
[----:B------:R2:W-:Y:S01]  /*21a00*/  STL [R1+0x12a8], R3 ;  /* 0x0012a80301007387 */ /* 0x0005e20000100800 */
[----:B----4-:R-:W-:-:S03]  /*21a10*/  F2FP.SATFINITE.E5M2.F32.PACK_AB_MERGE_C R9, R193, R194, RZ ;  /* 0x000000c2c109723e */ /* 0x010fc600048060ff */
[----:B------:R-:W-:Y:S01]  /*21a20*/  STL [R1+0x12ac], R13 ;  /* 0x0012ac0d01007387 */ /* 0x000fe20000100800 */
[----:B--2---:R-:W-:Y:S02]  /*21a30*/  F2FP.SATFINITE.E5M2.F32.PACK_AB_MERGE_C R3, R195, R196, RZ ;  /* 0x000000c4c303723e */ /* 0x004fe400048060ff */
[----:B------:R-:W-:-:S03]  /*21a40*/  F2FP.SATFINITE.E5M2.F32.PACK_AB_MERGE_C R2, R191, R192, RZ ;  /* 0x000000c0bf02723e */ /* 0x000fc600048060ff */
[----:B------:R2:W-:Y:S01]  /*21a50*/  STL [R1+0x12b0], R3 ;  /* 0x0012b00301007387 */ /* 0x0005e20000100800 */
[----:B------:R-:W-:-:S03]  /*21a60*/  F2FP.SATFINITE.E5M2.F32.PACK_AB_MERGE_C R0, R188, R189, RZ ;  /* 0x000000bdbc00723e */ /* 0x000fc600048060ff */
[----:B------:R-:W-:Y:S04]  /*21a70*/  STL [R1+0x12b4], R9 ;  /* 0x0012b40901007387 */ /* 0x000fe80000100800 */
[----:B------:R3:W-:Y:S01]  /*21a80*/  STL [R1+0x490], R2 ;  /* 0x0004900201007387 */ /* 0x0007e20000100800 */
[----:B--2---:R-:W-:-:S03]  /*21a90*/  F2FP.SATFINITE.E5M2.F32.PACK_AB_MERGE_C R3, R186, R187, RZ ;  /* 0x000000bbba03723e */ /* 0x004fc600048060ff */
[----:B------:R2:W-:Y:S04]  /*21aa0*/  STL [R1+0x494], R0 ;  /* 0x0004940001007387 */ /* 0x0005e80000100800 */
[----:B------:R4:W-:Y:S01]  /*21ab0*/  STL [R1+0x48c], R3 ;  /* 0x00048c0301007387 */ /* 0x0009e20000100800 */
[----:B---3--:R-:W-:-:S05]  /*21ac0*/  F2FP.SATFINITE.E5M2.F32.PACK_AB_MERGE_C R2, R184, R185, RZ ;  /* 0x000000b9b802723e */ /* 0x008fca00048060ff */
[----:B------:R3:W-:Y:S01]  /*21ad0*/  STL [R1+0x488], R2 ;  /* 0x0004880201007387 */ /* 0x0007e20000100800 */
[----:B--2---:R-:W-:-:S05]  /*21ae0*/  F2FP.SATFINITE.E5M2.F32.PACK_AB_MERGE_C R0, R182, R183, RZ ;  /* 0x000000b7b600723e */ /* 0x004fca00048060ff */
[----:B------:R2:W-:Y:S01]  /*21af0*/  STL [R1+0x480], R0 ;  /* 0x0004800001007387 */ /* 0x0005e20000100800 */
[----:B----4-:R-:W-:-:S05]  /*21b00*/  F2FP.SATFINITE.E5M2.F32.PACK_AB_MERGE_C R3, R180, R181, RZ ;  /* 0x000000b5b403723e */ /* 0x010fca00048060ff */
        /* <DEDUP_REMOVED lines=31> */
[----:B---3--:R-:W-:-:S03]  /*21d00*/  F2FP.SATFINITE.E5M2.F32.PACK_AB_MERGE_C R2, R20, R21, RZ ;  /* 0x000000151402723e */ /* 0x008fc600048060ff */
[----:B------:R-:W4:Y:S04]  /*21d10*/  LDL.LU R208, [R1+0x568] ;  /* 0x0005680001d07983 */ /* 0x000f280000300800 */
[----:B------:R3:W-:Y:S01]  /*21d20*/  STL [R1+0x440], R2 ;  /* 0x0004400201007387 */ /* 0x0007e20000100800 */
[----:B--2---:R-:W-:-:S03]  /*21d30*/  F2FP.SATFINITE.E5M2.F32.PACK_AB_MERGE_C R0, R18, R19, RZ ;  /* 0x000000131200723e */ /* 0x004fc600048060ff */
[----:B------:R-:W4:Y:S04]  /*21d40*/  LDL.LU R207, [R1+0x56c] ;  /* 0x00056c0001cf7983 */ /* 0x000f280000300800 */
[----:B------:R2:W-:Y:S04]  /*21d50*/  STL [R1+0x43c], R0 ;  /* 0x00043c0001007387 */ /* 0x0005e80000100800 */
[----:B------:R-:W3:Y:S04]  /*21d60*/  LDL.LU R206, [R1+0x570] ;  /* 0x0005700001ce7983 */ /* 0x000ee80000300800 */
[----:B------:R-:W3:Y:S04]  /*21d70*/  LDL.LU R205, [R1+0x574] ;  /* 0x0005740001cd7983 */ /* 0x000ee80000300800 */
[----:B------:R-:W2:Y:S04]  /*21d80*/  LDL.LU R204, [R1+0x578] ;  /* 0x0005780001cc7983 */ /* 0x000ea80000300800 */
        /* <DEDUP_REMOVED lines=25> */
[----:B------:R-:W0:Y:S04]  /*21f20*/  LDL.LU R177, [R1+0x5e0] ;  /* 0x0005e00001b17983 */ /* 0x000e280000300800 */
[----:B------:R-:W0:Y:S04]  /*21f30*/  LDL.LU R176, [R1+0x5e4] ;  /* 0x0005e40001b07983 */ /* 0x000e280000300800 */
        /* <DEDUP_REMOVED lines=29> */
[----:B------:R-:W2:Y:S01]  /*22110*/  LDL.LU R18, [R1+0x25c] ;  /* 0x00025c0001127983 */ /* 0x000ea20000300800 */
[----:B----4-:R-:W-:-:S05]  /*22120*/  F2FP.SATFINITE.E5M2.F32.PACK_AB_MERGE_C R3, R207, R208, RZ ;  /* 0x000000d0cf03723e */ /* 0x010fca00048060ff */
[----:B------:R4:W-:Y:S01]  /*22130*/  STL [R1+0x438], R3 ;  /* 0x0004380301007387 */ /* 0x0009e20000100800 */
[----:B---3--:R-:W-:-:S05]  /*22140*/  F2FP.SATFINITE.E5M2.F32.PACK_AB_MERGE_C R2, R205, R206, RZ ;  /* 0x000000cecd02723e */ /* 0x008fca00048060ff */
[----:B------:R3:W-:Y:S01]  /*22150*/  STL [R1+0x434], R2 ;  /* 0x0004340201007387 */ /* 0x0007e20000100800 */
[----:B--2---:R-:W-:-:S05]  /*22160*/  F2FP.SATFINITE.E5M2.F32.PACK_AB_MERGE_C R0, R203, R204, RZ ;  /* 0x000000cccb00723e */ /* 0x004fca00048060ff */
[----:B------:R2:W-:Y:S01]  /*22170*/  STL [R1+0x430], R0 ;  /* 0x0004300001007387 */ /* 0x0005e20000100800 */
[----:B----4-:R-:W-:Y:S02]  /*22180*/  F2FP.SATFINITE.E5M2.F32.PACK_AB_MERGE_C R3, R201, R202, RZ ;  /* 0x000000cac903723e */ /* 0x010fe400048060ff */
[----:B---3--:R-:W-:-:S03]  /*22190*/  F2FP.SATFINITE.E5M2.F32.PACK_AB_MERGE_C R2, R199, R200, RZ ;  /* 0x000000c8c702723e */ /* 0x008fc600048060ff */
[----:B------:R3:W-:Y:S04]  /*221a0*/  STL [R1+0x42c], R3 ;  /* 0x00042c0301007387 */ /* 0x0007e80000100800 */
[----:B------:R4:W-:Y:S01]  /*221b0*/  STL [R1+0x428], R2 ;  /* 0x0004280201007387 */ /* 0x0009e20000100800 */
[----:B--2---:R-:W-:-:S05]  /*221c0*/  F2FP.SATFINITE.E5M2.F32.PACK_AB_MERGE_C R0, R197, R198, RZ ;  /* 0x000000c6c500723e */ /* 0x004fca00048060ff */
[----:B------:R2:W-:Y:S01]  /*221d0*/  STL [R1+0x424], R0 ;  /* 0x0004240001007387 */ /* 0x0005e20000100800 */
[----:B---3--:R-:W-:Y:S02]  /*221e0*/  F2FP.SATFINITE.E5M2.F32.PACK_AB_MERGE_C R3, R195, R196, RZ ;  /* 0x000000c4c303723e */ /* 0x008fe400048060ff */
[----:B----4-:R-:W-:-:S03]  /*221f0*/  F2FP.SATFINITE.E5M2.F32.PACK_AB_MERGE_C R2, R193, R194, RZ ;  /* 0x000000c2c102723e */ /* 0x010fc600048060ff */
        /* <DEDUP_REMOVED lines=12> */
[----:B------:R-:W-:Y:S04]  /*222c0*/  STL [R1+0x408], R3 ;  /* 0x0004080301007387 */ /* 0x000fe80000100800 */
[----:B------:R3:W-:Y:S01]  /*222d0*/  STL [R1+0x404], R2 ;  /* 0x0004040201007387 */ /* 0x0007e20000100800 */
[----:B--2---:R-:W-:-:S05]  /*222e0*/  F2FP.SATFINITE.E5M2.F32.PACK_AB_MERGE_C R0, R178, R179, RZ ;  /* 0x000000b3b200723e */ /* 0x004fca00048060ff */
[----:B------:R2:W-:Y:S04]  /*222f0*/  STL [R1+0x400], R0 ;  /* 0x0004000001007387 */ /* 0x0005e80000100800 */
[----:B------:R-:W4:Y:S01]  /*22300*/  LDL.LU R100, [R1+0x260] ;  /* 0x0002600001647983 */ /* 0x000f220000300800 */
[----:B0-----:R-:W-:Y:S02]  /*22310*/  F2FP.SATFINITE.E5M2.F32.PACK_AB_MERGE_C R252, R176, R177, RZ ;  /* 0x000000b1b0fc723e */ /* 0x001fe400048060ff */
[----:B------:R-:W-:Y:S02]  /*22320*/  F2FP.SATFINITE.E5M2.F32.PACK_AB_MERGE_C R251, R174, R175, RZ ;  /* 0x000000afaefb723e */ /* 0x000fe400048060ff */
[----:B------:R-:W-:Y:S02]  /*22330*/  F2FP.SATFINITE.E5M2.F32.PACK_AB_MERGE_C R250, R172, R173, RZ ;  /* 0x000000adacfa723e */ /* 0x000fe400048060ff */
[----:B------:R-:W-:-:S02]  /*22340*/  F2FP.SATFINITE.E5M2.F32.PACK_AB_MERGE_C R246, R170, R171, RZ ;  /* 0x000000abaaf6723e */ /* 0x000fc400048060ff */
[----:B---3--:R-:W-:-:S05]  /*22350*/  F2FP.SATFINITE.E5M2.F32.PACK_AB_MERGE_C R2, R20, R21, RZ ;  /* 0x000000151402723e */ /* 0x008fca00048060ff */
        /* <DEDUP_REMOVED lines=8> */
[----:B------:R-:W0:Y:S04]  /*223e0*/  LDL.LU R94, [R1+0x278] ;  /* 0x00027800015e7983 */ /* 0x000e280000300800 */
[----:B------:R-:W0:Y:S04]  /*223f0*/  LDL.LU R93, [R1+0x27c] ;  /* 0x00027c00015d7983 */ /* 0x000e280000300800 */
[----:B------:R-:W3:Y:S04]  /*22400*/  LDL.LU R92, [R1+0x280] ;  /* 0x00028000015c7983 */ /* 0x000ee80000300800 */
[----:B------:R-:W3:Y:S04]  /*22410*/  LDL.LU R91, [R1+0x284] ;  /* 0x00028400015b7983 */ /* 0x000ee80000300800 */
[----:B------:R-:W2:Y:S04]  /*22420*/  LDL.LU R90, [R1+0x288] ;  /* 0x00028800015a7983 */ /* 0x000ea80000300800 */
[----:B------:R-:W2:Y:S04]  /*22430*/  LDL.LU R89, [R1+0x28c] ;  /* 0x00028c0001597983 */ /* 0x000ea80000300800 */
[----:B------:R-:W3:Y:S04]  /*22440*/  LDL.LU R249, [R1+0x290] ;  /* 0x0002900001f97983 */ /* 0x000ee80000300800 */
[----:B------:R-:W3:Y:S04]  /*22450*/  LDL.LU R248, [R1+0x294] ;  /* 0x0002940001f87983 */ /* 0x000ee80000300800 */
[----:B------:R-:W3:Y:S04]  /*22460*/  LDL.LU R247, [R1+0x298] ;  /* 0x0002980001f77983 */ /* 0x000ee80000300800 */
[----:B------:R-:W3:Y:S04]  /*22470*/  LDL.LU R245, [R1+0x29c] ;  /* 0x00029c0001f57983 */ /* 0x000ee80000300800 */
[----:B------:R-:W3:Y:S04]  /*22480*/  LDL.LU R243, [R1+0x2a0] ;  /* 0x0002a00001f37983 */ /* 0x000ee80000300800 */
[----:B------:R-:W3:Y:S04]  /*22490*/  LDL.LU R241, [R1+0x2a4] ;  /* 0x0002a40001f17983 */ /* 0x000ee80000300800 */
[----:B------:R-:W1:Y:S04]  /*224a0*/  LDL.LU R239, [R1+0x2a8] ;  /* 0x0002a80001ef7983 */ /* 0x000e680000300800 */
[----:B------:R-:W1:Y:S04]  /*224b0*/  LDL.LU R237, [R1+0x2ac] ;  /* 0x0002ac0001ed7983 */ /* 0x000e680000300800 */
[----:B------:R-:W3:Y:S04]  /*224c0*/  LDL.LU R235, [R1+0x2b0] ;  /* 0x0002b00001eb7983 */ /* 0x000ee80000300800 */
        /* <DEDUP_REMOVED lines=54> */
[----:B------:R-:W3:Y:S01]  /*22830*/  LDL.LU R174, [R1+0x38c] ;  /* 0x00038c0001ae7983 */ /* 0x000ee20000300800 */
[----:B------:R-:W-:-:S03]  /*22840*/  F2FP.SATFINITE.E5M2.F32.PACK_AB_MERGE_C R244, R168, R169, RZ ;  /* 0x000000a9a8f4723e */ /* 0x000fc600048060ff */
        /* <DEDUP_REMOVED lines=37> */
[----:B----4-:R-:W-:-:S05]  /*22aa0*/  F2FP.SATFINITE.E5M2.F32.PACK_AB_MERGE_C R9, R98, R100, RZ ;  /* 0x000000646209723e */ /* 0x010fca00048060ff */
[----:B------:R-:W-:Y:S01]  /*22ab0*/  STL [R1+0x12b8], R9 ;  /* 0x0012b80901007387 */ /* 0x000fe20000100800 */
[----:B--2---:R-:W-:Y:S02]  /*22ac0*/  F2FP.SATFINITE.E5M2.F32.PACK_AB_MERGE_C R12, R89, R90, RZ ;  /* 0x0000005a590c723e */ /* 0x004fe400048060ff */
[----:B---3--:R-:W-:Y:S02]  /*22ad0*/  F2FP.SATFINITE.E5M2.F32.PACK_AB_MERGE_C R17, R91, R92, RZ ;  /* 0x0000005c5b11723e */ /* 0x008fe400048060ff */
[----:B------:R-:W-:Y:S02]  /*22ae0*/  F2FP.SATFINITE.E5M2.F32.PACK_AB_MERGE_C R5, R223, R224, RZ ;  /* 0x000000e0df05723e */ /* 0x000fe400048060ff */
[----:B------:R-:W-:Y:S02]  /*22af0*/  F2FP.SATFINITE.E5M2.F32.PACK_AB_MERGE_C R224, R221, R222, RZ ;  /* 0x000000dedde0723e */ /* 0x000fe400048060ff */
[----:B------:R-:W-:Y:S02]  /*22b00*/  F2FP.SATFINITE.E5M2.F32.PACK_AB_MERGE_C R222, R219, R220, RZ ;  /* 0x000000dcdbde723e */ /* 0x000fe400048060ff */
[----:B0-----:R-:W-:-:S02]  /*22b10*/  F2FP.SATFINITE.E5M2.F32.PACK_AB_MERGE_C R2, R93, R94, RZ ;  /* 0x0000005e5d02723e */ /* 0x001fc400048060ff */
[----:B------:R-:W-:Y:S02]  /*22b20*/  F2FP.SATFINITE.E5M2.F32.PACK_AB_MERGE_C R220, R217, R218, RZ ;  /* 0x000000dad9dc723e */ /* 0x000fe400048060ff */
[----:B------:R-:W-:Y:S02]  /*22b30*/  F2FP.SATFINITE.E5M2.F32.PACK_AB_MERGE_C R15, R95, R96, RZ ;  /* 0x000000605f0f723e */ /* 0x000fe400048060ff */
[----:B------:R-:W-:Y:S02]  /*22b40*/  F2FP.SATFINITE.E5M2.F32.PACK_AB_MERGE_C R6, R215, R216, RZ ;  /* 0x000000d8d706723e */ /* 0x000fe400048060ff */
[----:B------:R-:W-:Y:S02]  /*22b50*/  F2FP.SATFINITE.E5M2.F32.PACK_AB_MERGE_C R218, R213, R214, RZ ;  /* 0x000000d6d5da723e */ /* 0x000fe400048060ff */
[----:B------:R-:W-:Y:S02]  /*22b60*/  F2FP.SATFINITE.E5M2.F32.PACK_AB_MERGE_C R216, R211, R212, RZ ;  /* 0x000000d4d3d8723e */ /* 0x000fe400048060ff */
[----:B------:R-:W-:-:S02]  /*22b70*/  F2FP.SATFINITE.E5M2.F32.PACK_AB_MERGE_C R7, R207, R208, RZ ;  /* 0x000000d0cf07723e */ /* 0x000fc400048060ff */
        /* <DEDUP_REMOVED lines=8> */
[----:B------:R-:W-:-:S05]  /*22c00*/  F2FP.SATFINITE.E5M2.F32.PACK_AB_MERGE_C R0, R182, R183, RZ ;  /* 0x000000b7b600723e */ /* 0x000fca00048060ff */
[----:B------:R0:W-:Y:S01]  /*22c10*/  STL [R1+0xe90], R0 ;  /* 0x000e900001007387 */ /* 0x0001e20000100800 */
[----:B------:R-:W-:Y:S02]  /*22c20*/  F2FP.SATFINITE.E5M2.F32.PACK_AB_MERGE_C R194, R180, R181, RZ ;  /* 0x000000b5b4c2723e */ /* 0x000fe400048060ff */
[----:B0-----:R-:W-:-:S05]  /*22c30*/  F2FP.SATFINITE.E5M2.F32.PACK_AB_MERGE_C R0, R174, R175, RZ ;  /* 0x000000afae00723e */ /* 0x001fca00048060ff */
[----:B------:R0:W-:Y:S01]  /*22c40*/  STL [R1+0xe84], R0 ;  /* 0x000e840001007387 */ /* 0x0001e20000100800 */
[----:B------:R-:W-:Y:S02]  /*22c50*/  F2FP.SATFINITE.E5M2.F32.PACK_AB_MERGE_C R192, R178, R179, RZ ;  /* 0x000000b3b2c0723e */ /* 0x000fe400048060ff */
[----:B------:R-:W-:Y:S02]  /*22c60*/  F2FP.SATFINITE.E5M2.F32.PACK_AB_MERGE_C R200, R188, R189, RZ ;  /* 0x000000bdbcc8723e */ /* 0x000fe400048060ff */
        /* <DEDUP_REMOVED lines=11> */
[----:B------:R-:W-:Y:S02]  /*22d20*/  F2FP.SATFINITE.E5M2.F32.PACK_AB_MERGE_C R187, R172, R173, RZ ;  /* 0x000000adacbb723e */ /* 0x000fe400048060ff */
[----:B------:R-:W-:-:S05]  /*22d30*/  F2FP.SATFINITE.E5M2.F32.PACK_AB_MERGE_C R22, R22, R23, RZ ;  /* 0x000000171616723e */ /* 0x000fca00048060ff */
[----:B------:R2:W-:Y:S04]  /*22d40*/  STL [R1+0xe94], R22 ;  /* 0x000e941601007387 */ /* 0x0005e80000100800 */
[----:B------:R-:W3:Y:S04]  /*22d50*/  LDL.LU R89, [R1] ;  /* 0x0000000001597983 */ /* 0x000ee80000300800 */
[----:B------:R-:W3:Y:S01]  /*22d60*/  LDL.LU R167, [R1+0x4] ;  /* 0x0000040001a77983 */ /* 0x000ee20000300800 */
[----:B0-----:R-:W-:-:S05]  /*22d70*/  F2FP.SATFINITE.E5M2.F32.PACK_AB_MERGE_C R0, R18, R19, RZ ;  /* 0x000000131200723e */ /* 0x001fca00048060ff */
[----:B------:R0:W-:Y:S04]  /*22d80*/  STL [R1+0xe8c], R0 ;  /* 0x000e8c0001007387 */ /* 0x0001e80000100800 */
[----:B------:R-:W4:Y:S04]  /*22d90*/  LDL.LU R90, [R1+0x8] ;  /* 0x00000800015a7983 */ /* 0x000f280000300800 */
[----:B------:R-:W4:Y:S04]  /*22da0*/  LDL.LU R165, [R1+0xc] ;  /* 0x00000c0001a57983 */ /* 0x000f280000300800 */
[----:B------:R-:W4:Y:S04]  /*22db0*/  LDL.LU R91, [R1+0x10] ;  /* 0x00001000015b7983 */ /* 0x000f280000300800 */
[----:B------:R-:W4:Y:S04]  /*22dc0*/  LDL.LU R163, [R1+0x14] ;  /* 0x0000140001a37983 */ /* 0x000f280000300800 */
[----:B------:R-:W4:Y:S04]  /*22dd0*/  LDL.LU R92, [R1+0x18] ;  /* 0x00001800015c7983 */ /* 0x000f280000300800 */
[----:B------:R-:W4:Y:S04]  /*22de0*/  LDL.LU R161, [R1+0x1c] ;  /* 0x00001c0001a17983 */ /* 0x000f280000300800 */
[----:B------:R-:W4:Y:S01]  /*22df0*/  LDL.LU R93, [R1+0x20] ;  /* 0x00002000015d7983 */ /* 0x000f220000300800 */
[----:B------:R-:W-:-:S03]  /*22e00*/  F2FP.SATFINITE.E5M2.F32.PACK_AB_MERGE_C R196, R184, R185, RZ ;  /* 0x000000b9b8c4723e */ /* 0x000fc600048060ff */
        /* <DEDUP_REMOVED lines=24> */
[----:B--2---:R-:W2:Y:S04]  /*22f90*/  LDL.LU R22, [R1+0x6c] ;  /* 0x00006c0001167983 */ /* 0x004ea80000300800 */
        /* <DEDUP_REMOVED lines=69> */
[----:B------:R-:W-:-:S03]  /*233f0*/  F2FP.SATFINITE.E5M2.F32.PACK_AB_MERGE_C R9, R225, R227, RZ ;  /* 0x000000e3e109723e */ /* 0x000fc600048060ff */
        /* <DEDUP_REMOVED lines=14> */
[----:B-1----:R-:W-:-:S03]  /*234e0*/  F2FP.SATFINITE.E5M2.F32.PACK_AB_MERGE_C R4, R237, R239, RZ ;  /* 0x000000efed04723e */ /* 0x002fc600048060ff */
        /* <DEDUP_REMOVED lines=11> */
[----:B0-----:R-:W2:Y:S04]  /*235a0*/  LDL.LU R0, [R1+0x1d8] ;  /* 0x0001d80001007983 */ /* 0x001ea80000300800 */
[----:B------:R-:W2:Y:S04]  /*235b0*/  LDL.LU R243, [R1+0x1dc] ;  /* 0x0001dc0001f37983 */ /* 0x000ea80000300800 */
[----:B------:R-:W2:Y:S01]  /*235c0*/  LDL.LU R148, [R1+0x1e0] ;  /* 0x0001e00001947983 */ /* 0x000ea20000300800 */
[----:B------:R-:W-:-:S03]  /*235d0*/  F2FP.SATFINITE.E5M2.F32.PACK_AB_MERGE_C R10, R248, R249, RZ ;  /* 0x000000f9f80a723e */ /* 0x000fc600048060ff */
[----:B------:R-:W2:Y:S04]  /*235e0*/  LDL.LU R245, [R1+0x1e4] ;  /* 0x0001e40001f57983 */ /* 0x000ea80000300800 */
[----:B------:R-:W2:Y:S04]  /*235f0*/  LDL.LU R149, [R1+0x1e8] ;  /* 0x0001e80001957983 */ /* 0x000ea80000300800 */
[----:B------:R-:W2:Y:S01]  /*23600*/  LDL.LU R247, [R1+0x1ec] ;  /* 0x0001ec0001f77983 */ /* 0x000ea20000300800 */
[----:B---3--:R-:W-:-:S03]  /*23610*/  F2FP.SATFINITE.E5M2.F32.PACK_AB_MERGE_C R167, R167, R89, RZ ;  /* 0x00000059a7a7723e */ /* 0x008fc600048060ff */
[----:B------:R-:W3:Y:S01]  /*23620*/  LDL.LU R151, [R1+0x1f0] ;  /* 0x0001f00001977983 */ /* 0x000ee20000300800 */
[----:B----4-:R-:W-:-:S03]  /*23630*/  F2FP.SATFINITE.E5M2.F32.PACK_AB_MERGE_C R165, R165, R90, RZ ;  /* 0x0000005aa5a5723e */ /* 0x010fc600048060ff */
[----:B------:R-:W3:Y:S01]  /*23640*/  LDL.LU R248, [R1+0x1f4] ;  /* 0x0001f40001f87983 */ /* 0x000ee20000300800 */
        /* <DEDUP_REMOVED lines=22> */
[----:B--2---:R-:W-:-:S03]  /*237b0*/  F2FP.SATFINITE.E5M2.F32.PACK_AB_MERGE_C R22, R22, R102, RZ ;  /* 0x000000661616723e */ /* 0x004fc600048060ff */
[----:B------:R-:W2:Y:S01]  /*237c0*/  LDL.LU R99, [R1+0x1394] ;  /* 0x0013940001637983 */ /* 0x000ea20000300800 */
[----:B------:R-:W-:-:S03]  /*237d0*/  F2FP.SATFINITE.E5M2.F32.PACK_AB_MERGE_C R152, R152, R103, RZ ;  /* 0x000000679898723e */ /* 0x000fc600048060ff */
        /* <DEDUP_REMOVED lines=56> */
[----:B------:R-:W2:Y:S04]  /*23b60*/  LDL.LU R127, [R1+0x1320] ;  /* 0x00132000017f7983 */ /* 0x000ea80000300800 */
[----:B------:R-:W2:Y:S04]  /*23b70*/  LDL.LU R128, [R1+0x131c] ;  /* 0x00131c0001807983 */ /* 0x000ea80000300800 */
[----:B------:R-:W2:Y:S04]  /*23b80*/  LDL.LU R129, [R1+0x1318] ;  /* 0x0013180001817983 */ /* 0x000ea80000300800 */
[----:B------:R-:W2:Y:S04]  /*23b90*/  LDL.LU R131, [R1+0x1314] ;  /* 0x0013140001837983 */ /* 0x000ea80000300800 */
[----:B------:R-:W2:Y:S01]  /*23ba0*/  LDL.LU R130, [R1+0x1310] ;  /* 0x0013100001827983 */ /* 0x000ea20000300800 */
[----:B------:R-:W-:-:S02]  /*23bb0*/  F2FP.SATFINITE.E5M2.F32.PACK_AB_MERGE_C R211, R211, R132, RZ ;  /* 0x00000084d3d3723e */ /* 0x000fc400048060ff */
[----:B------:R-:W-:Y:S01]  /*23bc0*/  F2FP.SATFINITE.E5M2.F32.PACK_AB_MERGE_C R213, R213, R133, RZ ;  /* 0x00000085d5d5723e */ /* 0x000fe200048060ff */
[----:B------:R-:W2:Y:S01]  /*23bd0*/  LDL.LU R132, [R1+0x130c] ;  /* 0x00130c0001847983 */ /* 0x000ea20000300800 */
[----:B------:R-:W-:Y:S02]  /*23be0*/  F2FP.SATFINITE.E5M2.F32.PACK_AB_MERGE_C R215, R215, R134, RZ ;  /* 0x00000086d7d7723e */ /* 0x000fe400048060ff */
[----:B------:R-:W-:Y:S01]  /*23bf0*/  F2FP.SATFINITE.E5M2.F32.PACK_AB_MERGE_C R217, R217, R135, RZ ;  /* 0x00000087d9d9723e */ /* 0x000fe200048060ff */
[----:B------:R-:W2:Y:S01]  /*23c00*/  LDL.LU R133, [R1+0x1308] ;  /* 0x0013080001857983 */ /* 0x000ea20000300800 */
[----:B------:R-:W-:-:S03]  /*23c10*/  F2FP.SATFINITE.E5M2.F32.PACK_AB_MERGE_C R219, R219, R136, RZ ;  /* 0x00000088dbdb723e */ /* 0x000fc600048060ff */
[----:B------:R-:W2:Y:S01]  /*23c20*/  LDL.LU R134, [R1+0x1304] ;  /* 0x0013040001867983 */ /* 0x000ea20000300800 */
[----:B------:R-:W-:-:S03]  /*23c30*/  F2FP.SATFINITE.E5M2.F32.PACK_AB_MERGE_C R221, R221, R137, RZ ;  /* 0x00000089dddd723e */ /* 0x000fc600048060ff */
[----:B------:R-:W2:Y:S01]  /*23c40*/  LDL.LU R135, [R1+0x1300] ;  /* 0x0013000001877983 */ /* 0x000ea20000300800 */
[----:B------:R-:W-:-:S03]  /*23c50*/  F2FP.SATFINITE.E5M2.F32.PACK_AB_MERGE_C R223, R223, R139, RZ ;  /* 0x0000008bdfdf723e */ /* 0x000fc600048060ff */
[----:B------:R-:W2:Y:S04]  /*23c60*/  LDL.LU R136, [R1+0x12fc] ;  /* 0x0012fc0001887983 */ /* 0x000ea80000300800 */
[----:B------:R-:W2:Y:S01]  /*23c70*/  LDL.LU R137, [R1+0x12f8] ;  /* 0x0012f80001897983 */ /* 0x000ea20000300800 */
[----:B------:R-:W-:-:S03]  /*23c80*/  F2FP.SATFINITE.E5M2.F32.PACK_AB_MERGE_C R225, R225, R138, RZ ;  /* 0x0000008ae1e1723e */ /* 0x000fc600048060ff */
[----:B------:R-:W2:Y:S04]  /*23c90*/  LDL.LU R139, [R1+0x12f4] ;  /* 0x0012f400018b7983 */ /* 0x000ea80000300800 */
        /* <DEDUP_REMOVED lines=23> */
[----:B---3--:R-:W-:-:S03]  /*23e10*/  F2FP.SATFINITE.E5M2.F32.PACK_AB_MERGE_C R248, R248, R151, RZ ;  /* 0x00000097f8f8723e */ /* 0x008fc600048060ff */
[----:B------:R-:W3:Y:S01]  /*23e20*/  LDL.LU R151, [R1+0x12c0] ;  /* 0x0012c00001977983 */ /* 0x000ee20000300800 */
[----:B----4-:R-:W-:-:S03]  /*23e30*/  F2FP.SATFINITE.E5M2.F32.PACK_AB_MERGE_C R249, R249, R150, RZ ;  /* 0x00000096f9f9723e */ /* 0x010fc600048060ff */
[----:B------:R-:W3:Y:S01]  /*23e40*/  LDL.LU R150, [R1+0x12bc] ;  /* 0x0012bc0001967983 */ /* 0x000ee20000300800 */
[----:B--2---:R-:W-:-:S05]  /*23e50*/  F2FP.SATFINITE.E5M2.F32.PACK_AB_MERGE_C R29, R115, R114, RZ ;  /* 0x00000072731d723e */ /* 0x004fca00048060ff */
[----:B------:R0:W-:Y:S02]  /*23e60*/  STL [R1+0xe74], R29 ;  /* 0x000e741d01007387 */ /* 0x0001e40000100800 */
[----:B0-----:R-:W-:-:S05]  /*23e70*/  F2FP.SATFINITE.E5M2.F32.PACK_AB_MERGE_C R29, R123, R122, RZ ;  /* 0x0000007a7b1d723e */ /* 0x001fca00048060ff */
[----:B------:R0:W-:Y:S02]  /*23e80*/  STL [R1+0xe6c], R29 ;  /* 0x000e6c1d01007387 */ /* 0x0001e40000100800 */
[----:B0-----:R-:W-:-:S05]  /*23e90*/  F2FP.SATFINITE.E5M2.F32.PACK_AB_MERGE_C R29, R131, R130, RZ ;  /* 0x00000082831d723e */ /* 0x001fca00048060ff */
[----:B------:R0:W-:Y:S04]  /*23ea0*/  STL [R1+0xe48], R29 ;  /* 0x000e481d01007387 */ /* 0x0001e80000100800 */
[----:B------:R-:W2:Y:S04]  /*23eb0*/  LDL.LU R39, [R1+0x404] ;  /* 0x0004040001277983 */ /* 0x000ea80000300800 */
[----:B------:R-:W4:Y:S01]  /*23ec0*/  LDL.LU R37, [R1+0x400] ;  /* 0x0004000001257983 */ /* 0x000f220000300800 */
[----:B------:R-:W-:Y:S02]  /*23ed0*/  LOP3.LUT R246, R246, 0xffff, RZ, 0xc0, !PT ;  /* 0x0000fffff6f67812 */ /* 0x000fe400078ec0ff */
[----:B------:R-:W-:-:S02]  /*23ee0*/  LOP3.LUT R249, R249, 0xffff, RZ, 0xc0, !PT ;  /* 0x0000fffff9f97812 */ /* 0x000fc400078ec0ff */
[----:B0-----:R-:W-:-:S05]  /*23ef0*/  F2FP.SATFINITE.E5M2.F32.PACK_AB_MERGE_C R29, R139, R138, RZ ;  /* 0x0000008a8b1d723e */ /* 0x001fca00048060ff */
[----:B------:R0:W-:Y:S01]  /*23f00*/  STL [R1+0xe7c], R29 ;  /* 0x000e7c1d01007387 */ /* 0x0001e20000100800 */
[----:B------:R-:W-:Y:S02]  /*23f10*/  LOP3.LUT R169, R169, 0xffff, RZ, 0xc0, !PT ;  /* 0x0000ffffa9a97812 */ /* 0x000fe400078ec0ff */
[----:B------:R-:W-:Y:S02]  /*23f20*/  SHF.R.U32.HI R33, RZ, 0x8, R246 ;  /* 0x00000008ff217819 */ /* 0x000fe400000116f6 */
[--C-:B------:R-:W-:Y:S02]  /*23f30*/  SHF.R.U32.HI R35, RZ, 0x8, R249.reuse ;  /* 0x00000008ff237819 */ /* 0x100fe400000116f9 */
[----:B------:R-:W-:Y:S02]  /*23f40*/  LOP3.LUT R33, R33, 0xffff, RZ, 0xc0, !PT ;  /* 0x0000ffff21217812 */ /* 0x000fe400078ec0ff */
[----:B------:R-:W-:Y:S02]  /*23f50*/  LOP3.LUT R35, R35, 0xffff, RZ, 0xc0, !PT ;  /* 0x0000ffff23237812 */ /* 0x000fe400078ec0ff */
[----:B------:R-:W-:-:S02]  /*23f60*/  PRMT R43, R246, 0x3340, R249 ;  /* 0x00003340f62b7816 */ /* 0x000fc400000000f9 */
[----:B------:R-:W-:Y:S02]  /*23f70*/  PRMT R35, R33, 0x3340, R35 ;  /* 0x0000334021237816 */ /* 0x000fe40000000023 */
[----:B------:R-:W-:-:S05]  /*23f80*/  F2FP.SATFINITE.E5M2.F32.PACK_AB_MERGE_C R31, R147, R146, RZ ;  /* 0x00000092931f723e */ /* 0x000fca00048060ff */
[----:B------:R3:W-:Y:S01]  /*23f90*/  STL [R1+0xe78], R31 ;  /* 0x000e781f01007387 */ /* 0x0007e20000100800 */
[----:B0-----:R-:W-:-:S05]  /*23fa0*/  VIADD R29, R0, 0x3e ;  /* 0x0000003e001d7836 */ /* 0x001fca0000000000 */
[----:B------:R-:W-:Y:S01]  /*23fb0*/  ISETP.GE.AND P2, PT, R29, UR5, PT ;  /* 0x000000051d007c0c */ /* 0x000fe2000bf46270 */
[----:B------:R-:W-:Y:S01]  /*23fc0*/  VIADD R29, R0, 0x2 ;  /* 0x00000002001d7836 */ /* 0x000fe20000000000 */
[----:B------:R-:W-:Y:S01]  /*23fd0*/  ULDC UR5, c[0x0][0x22c] ;  /* 0x00008b0000057ab9 */ /* 0x000fe20000000800 */
[----:B------:R-:W-:-:S04]  /*23fe0*/  F2FP.SATFINITE.E5M2.F32.PACK_AB_MERGE_C R148, R149, R148, RZ ;  /* 0x000000949594723e */ /* 0x000fc800048060ff */
[----:B------:R-:W-:Y:S02]  /*23ff0*/  LOP3.LUT R148, R148, 0xffff, RZ, 0xc0, !PT ;  /* 0x0000ffff94947812 */ /* 0x000fe400078ec0ff */
[----:B---3--:R-:W-:-:S05]  /*24000*/  F2FP.SATFINITE.E5M2.F32.PACK_AB_MERGE_C R31, R151, R150, RZ ;  /* 0x00000096971f723e */ /* 0x008fca00048060ff */
[----:B------:R0:W-:Y:S01]  /*24010*/  STL [R1+0xe70], R31 ;  /* 0x000e701f01007387 */ /* 0x0001e20000100800 */
[----:B------:R-:W-:Y:S02]  /*24020*/  ISETP.GE.AND P1, PT, R29, UR61, PT ;  /* 0x0000003d1d007c0c */ /* 0x000fe4000bf26270 */
[----:B------:R-:W-:Y:S01]  /*24030*/  SHF.R.U32.HI R29, RZ, 0x8, R169 ;  /* 0x00000008ff1d7819 */ /* 0x000fe200000116a9 */
[----:B0-----:R-:W-:-:S05]  /*24040*/  VIADD R31, R0, 0x3f ;  /* 0x0000003f001f7836 */ /* 0x001fca0000000000 */
[----:B------:R-:W-:Y:S02]  /*24050*/  ISETP.GE.AND P0, PT, R31, UR5, PT ;  /* 0x000000051f007c0c */ /* 0x000fe4000bf06270 */
[--C-:B------:R-:W-:Y:S01]  /*24060*/  PRMT R41, R169, 0x3340, R148.reuse ;  /* 0x00003340a9297816 */ /* 0x100fe20000000094 */
[----:B------:R-:W-:Y:S01]  /*24070*/  STL [R1+0x1258], R43 ;  /* 0x0012582b01007387 */ /* 0x000fe20000100800 */
[----:B------:R-:W-:Y:S01]  /*24080*/  SHF.R.U32.HI R31, RZ, 0x8, R148 ;  /* 0x00000008ff1f7819 */ /* 0x000fe20000011694 */
[----:B------:R-:W-:Y:S01]  /*24090*/  ULDC UR5, c[0x0][0x248] ;  /* 0x0000920000057ab9 */ /* 0x000fe20000000800 */
[----:B------:R-:W-:Y:S02]  /*240a0*/  LOP3.LUT R29, R29, 0xffff, RZ, 0xc0, !PT ;  /* 0x0000ffff1d1d7812 */ /* 0x000fe400078ec0ff */
[----:B------:R-:W-:Y:S01]  /*240b0*/  LOP3.LUT R31, R31, 0xffff, RZ, 0xc0, !PT ;  /* 0x0000ffff1f1f7812 */ /* 0x000fe200078ec0ff */
[----:B------:R0:W-:Y:S03]  /*240c0*/  STL [R1+0x1254], R41 ;  /* 0x0012542901007387 */ /* 0x0001e60000100800 */
[----:B------:R-:W-:Y:S01]  /*240d0*/  PRMT R33, R29, 0x3340, R31 ;  /* 0x000033401d217816 */ /* 0x000fe2000000001f */
[----:B------:R-:W-:Y:S04]  /*240e0*/  STL [R1+0x1150], R35 ;  /* 0x0011502301007387 */ /* 0x000fe80000100800 */
[----:B------:R1:W-:Y:S01]  /*240f0*/  STL [R1+0x1148], R33 ;  /* 0x0011482101007387 */ /* 0x0003e20000100800 */
[----:B------:R-:W-:-:S02]  /*24100*/  F2FP.SATFINITE.E5M2.F32.PACK_AB_MERGE_C R144, R145, R144, RZ ;  /* 0x000000909190723e */ /* 0x000fc400048060ff */
[----:B------:R-:W-:Y:S02]  /*24110*/  LOP3.LUT R251, R251, 0xffff, RZ, 0xc0, !PT ;  /* 0x0000fffffbfb7812 */ /* 0x000fe400078ec0ff */
[----:B------:R-:W-:Y:S02]  /*24120*/  LOP3.LUT R247, R247, 0xffff, RZ, 0xc0, !PT ;  /* 0x0000fffff7f77812 */ /* 0x000fe400078ec0ff */
[----:B------:R-:W-:Y:S02]  /*24130*/  LOP3.LUT R171, R171, 0xffff, RZ, 0xc0, !PT ;  /* 0x0000ffffabab7812 */ /* 0x000fe400078ec0ff */
[----:B------:R-:W-:Y:S02]  /*24140*/  LOP3.LUT R144, R144, 0xffff, RZ, 0xc0, !PT ;  /* 0x0000ffff90907812 */ /* 0x000fe400078ec0ff */
[----:B------:R-:W-:Y:S02]  /*24150*/  LOP3.LUT R241, R241, 0xffff, RZ, 0xc0, !PT ;  /* 0x0000fffff1f17812 */ /* 0x000fe400078ec0ff */
[----:B0-----:R-:W-:-:S02]  /*24160*/  PRMT R41, R171, 0x3340, R144 ;  /* 0x00003340ab297816 */ /* 0x001fc40000000090 */
[----:B------:R-:W-:Y:S02]  /*24170*/  LOP3.LUT R243, R243, 0xffff, RZ, 0xc0, !PT ;  /* 0x0000fffff3f37812 */ /* 0x000fe400078ec0ff */
[----:B-1----:R-:W-:Y:S02]  /*24180*/  SHF.R.U32.HI R33, RZ, 0x8, R251 ;  /* 0x00000008ff217819 */ /* 0x002fe400000116fb */
[----:B------:R-:W-:Y:S02]  /*24190*/  SHF.R.U32.HI R35, RZ, 0x8, R171 ;  /* 0x00000008ff237819 */ /* 0x000fe400000116ab */
[----:B------:R-:W-:Y:S02]  /*241a0*/  SHF.R.U32.HI R144, RZ, 0x8, R144 ;  /* 0x00000008ff907819 */ /* 0x000fe40000011690 */
[----:B------:R-:W-:Y:S02]  /*241b0*/  LOP3.LUT R33, R33, 0xffff, RZ, 0xc0, !PT ;  /* 0x0000ffff21217812 */ /* 0x000fe400078ec0ff */
[----:B------:R-:W-:-:S02]  /*241c0*/  LOP3.LUT R35, R35, 0xffff, RZ, 0xc0, !PT ;  /* 0x0000ffff23237812 */ /* 0x000fc400078ec0ff */
[----:B------:R-:W-:-:S04]  /*241d0*/  LOP3.LUT R144, R144, 0xffff, RZ, 0xc0, !PT ;  /* 0x0000ffff90907812 */ /* 0x000fc800078ec0ff */
[----:B------:R-:W-:Y:S02]  /*241e0*/  PRMT R35, R35, 0x3340, R144 ;  /* 0x0000334023237816 */ /* 0x000fe40000000090 */
[----:B--2---:R-:W-:Y:S02]  /*241f0*/  LOP3.LUT R29, R39, 0xffff, RZ, 0xc0, !PT ;  /* 0x0000ffff271d7812 */ /* 0x004fe400078ec0ff */
[----:B------:R-:W2:Y:S01]  /*24200*/  LDL.LU R39, [R1+0x408] ;  /* 0x0004080001277983 */ /* 0x000ea20000300800 */
[----:B----4-:R-:W-:Y:S02]  /*24210*/  LOP3.LUT R31, R37, 0xffff, RZ, 0xc0, !PT ;  /* 0x0000ffff251f7812 */ /* 0x010fe400078ec0ff */
[--C-:B------:R-:W-:Y:S02]  /*24220*/  PRMT R37, R251, 0x3340, R247.reuse ;  /* 0x00003340fb257816 */ /* 0x100fe400000000f7 */
[----:B------:R-:W-:-:S03]  /*24230*/  SHF.R.U32.HI R247, RZ, 0x8, R247 ;  /* 0x00000008fff77819 */ /* 0x000fc600000116f7 */
[----:B------:R0:W-:Y:S04]  /*24240*/  STL [R1+0x11f4], R37 ;  /* 0x0011f42501007387 */ /* 0x0001e80000100800 */
[----:B------:R1:W-:Y:S01]  /*24250*/  STL [R1+0x11f0], R41 ;  /* 0x0011f02901007387 */ /* 0x0003e20000100800 */
[----:B------:R-:W-:Y:S02]  /*24260*/  LOP3.LUT R247, R247, 0xffff, RZ, 0xc0, !PT ;  /* 0x0000fffff7f77812 */ /* 0x000fe400078ec0ff */
[----:B0-----:R-:W-:Y:S02]  /*24270*/  SHF.R.U32.HI R37, RZ, 0x8, R29 ;  /* 0x00000008ff257819 */ /* 0x001fe4000001161d */
[----:B-1----:R-:W-:Y:S02]  /*24280*/  PRMT R41, R29, 0x3340, R241 ;  /* 0x000033401d297816 */ /* 0x002fe400000000f1 */
[----:B------:R-:W-:-:S02]  /*24290*/  SHF.R.U32.HI R29, RZ, 0x8, R31 ;  /* 0x00000008ff1d7819 */ /* 0x000fc4000001161f */
[----:B------:R-:W-:Y:S02]  /*242a0*/  SHF.R.U32.HI R241, RZ, 0x8, R241 ;  /* 0x00000008fff17819 */ /* 0x000fe400000116f1 */
[----:B------:R-:W-:Y:S01]  /*242b0*/  PRMT R31, R31, 0x3340, R243 ;  /* 0x000033401f1f7816 */ /* 0x000fe200000000f3 */
[----:B------:R-:W-:Y:S01]  /*242c0*/  STL [R1+0x11ec], R41 ;  /* 0x0011ec2901007387 */ /* 0x000fe20000100800 */
[----:B------:R-:W-:Y:S02]  /*242d0*/  LOP3.LUT R37, R37, 0xffff, RZ, 0xc0, !PT ;  /* 0x0000ffff25257812 */ /* 0x000fe400078ec0ff */
[----:B------:R-:W-:Y:S01]  /*242e0*/  LOP3.LUT R241, R241, 0xffff, RZ, 0xc0, !PT ;  /* 0x0000fffff1f17812 */ /* 0x000fe200078ec0ff */
[----:B------:R0:W-:Y:S02]  /*242f0*/  STL [R1+0x1250], R31 ;  /* 0x0012501f01007387 */ /* 0x0001e40000100800 */
[----:B0-----:R-:W-:Y:S02]  /*24300*/  PRMT R31, R33, 0x3340, R247 ;  /* 0x00003340211f7816 */ /* 0x001fe400000000f7 */
[----:B------:R-:W-:-:S03]  /*24310*/  PRMT R33, R37, 0x3340, R241 ;  /* 0x0000334025217816 */ /* 0x000fc600000000f1 */
[----:B------:R0:W-:Y:S04]  /*24320*/  STL [R1+0xfb8], R31 ;  /* 0x000fb81f01007387 */ /* 0x0001e80000100800 */
[----:B------:R1:W-:Y:S04]  /*24330*/  STL [R1+0xfb4], R35 ;  /* 0x000fb42301007387 */ /* 0x0003e80000100800 */
[----:B------:R-:W-:Y:S04]  /*24340*/  STL [R1+0xfb0], R33 ;  /* 0x000fb02101007387 */ /* 0x000fe80000100800 */
[----:B------:R-:W3:Y:S01]  /*24350*/  LDL.LU R41, [R1+0x414] ;  /* 0x0004140001297983 */ /* 0x000ee20000300800 */
[----:B------:R-:W-:-:S02]  /*24360*/  SHF.R.U32.HI R243, RZ, 0x8, R243 ;  /* 0x00000008fff37819 */ /* 0x000fc400000116f3 */
[----:B------:R-:W-:Y:S02]  /*24370*/  LOP3.LUT R29, R29, 0xffff, RZ, 0xc0, !PT ;  /* 0x0000ffff1d1d7812 */ /* 0x000fe400078ec0ff */
[----:B------:R-:W-:-:S04]  /*24380*/  LOP3.LUT R243, R243, 0xffff, RZ, 0xc0, !PT ;  /* 0x0000fffff3f37812 */ /* 0x000fc800078ec0ff */
[----:B0-----:R-:W-:Y:S02]  /*24390*/  PRMT R31, R29, 0x3340, R243 ;  /* 0x000033401d1f7816 */ /* 0x001fe400000000f3 */
[----:B------:R-:W-:-:S03]  /*243a0*/  F2FP.SATFINITE.E5M2.F32.PACK_AB_MERGE_C R140, R141, R140, RZ ;  /* 0x0000008c8d8c723e */ /* 0x000fc600048060ff */
[----:B------:R0:W-:Y:S01]  /*243b0*/  STL [R1+0x10f8], R31 ;  /* 0x0010f81f01007387 */ /* 0x0001e20000100800 */
[----:B------:R-:W-:Y:S02]  /*243c0*/  LOP3.LUT R175, R175, 0xffff, RZ, 0xc0, !PT ;  /* 0x0000ffffafaf7812 */ /* 0x000fe400078ec0ff */
[----:B------:R-:W-:Y:S02]  /*243d0*/  LOP3.LUT R140, R140, 0xffff, RZ, 0xc0, !PT ;  /* 0x0000ffff8c8c7812 */ /* 0x000fe400078ec0ff */
[----:B------:R-:W-:Y:S02]  /*243e0*/  F2FP.SATFINITE.E5M2.F32.PACK_AB_MERGE_C R136, R137, R136, RZ ;  /* 0x000000888988723e */ /* 0x000fe400048060ff */
[----:B-1----:R-:W-:Y:S02]  /*243f0*/  PRMT R35, R175, 0x3340, R140 ;  /* 0x00003340af237816 */ /* 0x002fe4000000008c */
[----:B------:R-:W-:Y:S02]  /*24400*/  LOP3.LUT R239, R239, 0xffff, RZ, 0xc0, !PT ;  /* 0x0000ffffefef7812 */ /* 0x000fe400078ec0ff */
[----:B------:R-:W-:-:S02]  /*24410*/  LOP3.LUT R177, R177, 0xffff, RZ, 0xc0, !PT ;  /* 0x0000ffffb1b17812 */ /* 0x000fc400078ec0ff */
[----:B------:R-:W-:Y:S02]  /*24420*/  LOP3.LUT R136, R136, 0xffff, RZ, 0xc0, !PT ;  /* 0x0000ffff88887812 */ /* 0x000fe400078ec0ff */
[----:B------:R-:W-:Y:S02]  /*24430*/  LOP3.LUT R250, R250, 0xffff, RZ, 0xc0, !PT ;  /* 0x0000fffffafa7812 */ /* 0x000fe400078ec0ff */
[----:B------:R-:W-:Y:S02]  /*24440*/  PRMT R37, R177, 0x3340, R136 ;  /* 0x00003340b1257816 */ /* 0x000fe40000000088 */
[----:B------:R-:W-:Y:S02]  /*24450*/  LOP3.LUT R248, R248, 0xffff, RZ, 0xc0, !PT ;  /* 0x0000fffff8f87812 */ /* 0x000fe400078ec0ff */
[----:B0-----:R-:W-:Y:S02]  /*24460*/  SHF.R.U32.HI R31, RZ, 0x8, R175 ;  /* 0x00000008ff1f7819 */ /* 0x001fe400000116af */
[----:B------:R-:W-:-:S02]  /*24470*/  SHF.R.U32.HI R140, RZ, 0x8, R140 ;  /* 0x00000008ff8c7819 */ /* 0x000fc4000001168c */
[----:B------:R-:W-:Y:S02]  /*24480*/  SHF.R.U32.HI R136, RZ, 0x8, R136 ;  /* 0x00000008ff887819 */ /* 0x000fe40000011688 */
[----:B------:R-:W-:Y:S02]  /*24490*/  LOP3.LUT R31, R31, 0xffff, RZ, 0xc0, !PT ;  /* 0x0000ffff1f1f7812 */ /* 0x000fe400078ec0ff */
[----:B------:R-:W-:Y:S02]  /*244a0*/  LOP3.LUT R140, R140, 0xffff, RZ, 0xc0, !PT ;  /* 0x0000ffff8c8c7812 */ /* 0x000fe400078ec0ff */
[----:B------:R-:W-:Y:S02]  /*244b0*/  LOP3.LUT R136, R136, 0xffff, RZ, 0xc0, !PT ;  /* 0x0000ffff88887812 */ /* 0x000fe400078ec0ff */
[----:B------:R-:W-:Y:S02]  /*244c0*/  PRMT R43, R31, 0x3340, R140 ;  /* 0x000033401f2b7816 */ /* 0x000fe4000000008c */
[----:B--2---:R-:W-:-:S02]  /*244d0*/  LOP3.LUT R29, R39, 0xffff, RZ, 0xc0, !PT ;  /* 0x0000ffff271d7812 */ /* 0x004fc400078ec0ff */
[----:B------:R-:W2:Y:S04]  /*244e0*/  LDL.LU R39, [R1+0x40c] ;  /* 0x00040c0001277983 */ /* 0x000ea80000300800 */
[----:B------:R0:W-:Y:S01]  /*244f0*/  STL [R1+0x1248], R35 ;  /* 0x0012482301007387 */ /* 0x0001e20000100800 */
[----:B------:R-:W-:Y:S02]  /*24500*/  SHF.R.U32.HI R33, RZ, 0x8, R29 ;  /* 0x00000008ff217819 */ /* 0x000fe4000001161d */
[--C-:B0-----:R-:W-:Y:S02]  /*24510*/  PRMT R35, R29, 0x3340, R239.reuse ;  /* 0x000033401d237816 */ /* 0x101fe400000000ef */
[----:B------:R-:W-:-:S03]  /*24520*/  SHF.R.U32.HI R239, RZ, 0x8, R239 ;  /* 0x00000008ffef7819 */ /* 0x000fc600000116ef */
[----:B------:R0:W-:Y:S01]  /*24530*/  STL [R1+0x11e0], R35 ;  /* 0x0011e02301007387 */ /* 0x0001e20000100800 */
[----:B------:R-:W-:-:S03]  /*24540*/  SHF.R.U32.HI R29, RZ, 0x8, R177 ;  /* 0x00000008ff1d7819 */ /* 0x000fc600000116b1 */
[----:B------:R1:W-:Y:S01]  /*24550*/  STL [R1+0x11d0], R37 ;  /* 0x0011d02501007387 */ /* 0x0003e20000100800 */
[----:B------:R-:W-:Y:S02]  /*24560*/  LOP3.LUT R33, R33, 0xffff, RZ, 0xc0, !PT ;  /* 0x0000ffff21217812 */ /* 0x000fe400078ec0ff */
[----:B------:R-:W-:Y:S02]  /*24570*/  LOP3.LUT R239, R239, 0xffff, RZ, 0xc0, !PT ;  /* 0x0000ffffefef7812 */ /* 0x000fe400078ec0ff */
[----:B0-----:R-:W-:Y:S02]  /*24580*/  SHF.R.U32.HI R35, RZ, 0x8, R250 ;  /* 0x00000008ff237819 */ /* 0x001fe400000116fa */
[--C-:B-1----:R-:W-:Y:S02]  /*24590*/  PRMT R37, R250, 0x3340, R248.reuse ;  /* 0x00003340fa257816 */ /* 0x102fe400000000f8 */
[----:B------:R-:W-:Y:S02]  /*245a0*/  SHF.R.U32.HI R248, RZ, 0x8, R248 ;  /* 0x00000008fff87819 */ /* 0x000fe400000116f8 */
[----:B------:R-:W-:Y:S01]  /*245b0*/  LOP3.LUT R29, R29, 0xffff, RZ, 0xc0, !PT ;  /* 0x0000ffff1d1d7812 */ /* 0x000fe200078ec0ff */
[----:B------:R0:W-:Y:S01]  /*245c0*/  STL [R1+0x124c], R37 ;  /* 0x00124c2501007387 */ /* 0x0001e20000100800 */
[----:B------:R-:W-:-:S02]  /*245d0*/  LOP3.LUT R35, R35, 0xffff, RZ, 0xc0, !PT ;  /* 0x0000ffff23237812 */ /* 0x000fc400078ec0ff */
[----:B------:R-:W-:Y:S02]  /*245e0*/  LOP3.LUT R248, R248, 0xffff, RZ, 0xc0, !PT ;  /* 0x0000fffff8f87812 */ /* 0x000fe400078ec0ff */
[----:B------:R-:W-:Y:S01]  /*245f0*/  PRMT R31, R29, 0x3340, R136 ;  /* 0x000033401d1f7816 */ /* 0x000fe20000000088 */
[----:B------:R-:W-:Y:S01]  /*24600*/  STL [R1+0x10c4], R43 ;  /* 0x0010c42b01007387 */ /* 0x000fe20000100800 */
[----:B0-----:R-:W-:Y:S02]  /*24610*/  PRMT R37, R33, 0x3340, R239 ;  /* 0x0000334021257816 */ /* 0x001fe400000000ef */
[----:B------:R-:W-:-:S03]  /*24620*/  PRMT R33, R35, 0x3340, R248 ;  /* 0x0000334023217816 */ /* 0x000fc600000000f8 */
[----:B------:R0:W-:Y:S04]  /*24630*/  STL [R1+0xf9c], R37 ;  /* 0x000f9c2501007387 */ /* 0x0001e80000100800 */
[----:B------:R-:W-:Y:S01]  /*24640*/  STL [R1+0xf94], R31 ;  /* 0x000f941f01007387 */ /* 0x000fe20000100800 */
[----:B---3--:R-:W-:-:S03]  /*24650*/  LOP3.LUT R29, R41, 0xffff, RZ, 0xc0, !PT ;  /* 0x0000ffff291d7812 */ /* 0x008fc600078ec0ff */
[----:B------:R1:W-:Y:S04]  /*24660*/  STL [R1+0x10cc], R33 ;  /* 0x0010cc2101007387 */ /* 0x0003e80000100800 */
[----:B------:R-:W3:Y:S01]  /*24670*/  LDL.LU R41, [R1+0x41c] ;  /* 0x00041c0001297983 */ /* 0x000ee20000300800 */
[----:B------:R-:W-:Y:S02]  /*24680*/  F2FP.SATFINITE.E5M2.F32.PACK_AB_MERGE_C R142, R143, R142, RZ ;  /* 0x0000008e8f8e723e */ /* 0x000fe400048060ff */
[----:B------:R-:W-:Y:S02]  /*24690*/  LOP3.LUT R252, R252, 0xffff, RZ, 0xc0, !PT ;  /* 0x0000fffffcfc7812 */ /* 0x000fe400078ec0ff */
[----:B------:R-:W-:Y:S02]  /*246a0*/  LOP3.LUT R245, R245, 0xffff, RZ, 0xc0, !PT ;  /* 0x0000fffff5f57812 */ /* 0x000fe400078ec0ff */
[----:B------:R-:W-:-:S02]  /*246b0*/  LOP3.LUT R173, R173, 0xffff, RZ, 0xc0, !PT ;  /* 0x0000ffffadad7812 */ /* 0x000fc400078ec0ff */
[----:B------:R-:W-:Y:S02]  /*246c0*/  LOP3.LUT R142, R142, 0xffff, RZ, 0xc0, !PT ;  /* 0x0000ffff8e8e7812 */ /* 0x000fe400078ec0ff */
[--C-:B0-----:R-:W-:Y:S02]  /*246d0*/  PRMT R37, R252, 0x3340, R245.reuse ;  /* 0x00003340fc257816 */ /* 0x101fe400000000f5 */
[----:B------:R-:W-:Y:S02]  /*246e0*/  PRMT R43, R173, 0x3340, R142 ;  /* 0x00003340ad2b7816 */ /* 0x000fe4000000008e */
[----:B------:R-:W-:Y:S02]  /*246f0*/  LOP3.LUT R237, R237, 0xffff, RZ, 0xc0, !PT ;  /* 0x0000ffffeded7812 */ /* 0x000fe400078ec0ff */
[----:B-1----:R-:W-:Y:S02]  /*24700*/  SHF.R.U32.HI R33, RZ, 0x8, R252 ;  /* 0x00000008ff217819 */ /* 0x002fe400000116fc */
[----:B------:R-:W-:-:S02]  /*24710*/  SHF.R.U32.HI R245, RZ, 0x8, R245 ;  /* 0x00000008fff57819 */ /* 0x000fc400000116f5 */
[----:B------:R-:W-:Y:S02]  /*24720*/  LOP3.LUT R233, R233, 0xffff, RZ, 0xc0, !PT ;  /* 0x0000ffffe9e97812 */ /* 0x000fe400078ec0ff */
[----:B------:R-:W-:Y:S02]  /*24730*/  SHF.R.U32.HI R35, RZ, 0x8, R173 ;  /* 0x00000008ff237819 */ /* 0x000fe400000116ad */
[----:B------:R-:W-:Y:S02]  /*24740*/  SHF.R.U32.HI R142, RZ, 0x8, R142 ;  /* 0x00000008ff8e7819 */ /* 0x000fe4000001168e */
[----:B------:R-:W-:Y:S02]  /*24750*/  LOP3.LUT R33, R33, 0xffff, RZ, 0xc0, !PT ;  /* 0x0000ffff21217812 */ /* 0x000fe400078ec0ff */
[----:B------:R-:W-:Y:S02]  /*24760*/  LOP3.LUT R245, R245, 0xffff, RZ, 0xc0, !PT ;  /* 0x0000fffff5f57812 */ /* 0x000fe400078ec0ff */
[----:B------:R-:W-:-:S02]  /*24770*/  LOP3.LUT R35, R35, 0xffff, RZ, 0xc0, !PT ;  /* 0x0000ffff23237812 */ /* 0x000fc400078ec0ff */
[----:B------:R-:W-:Y:S02]  /*24780*/  LOP3.LUT R142, R142, 0xffff, RZ, 0xc0, !PT ;  /* 0x0000ffff8e8e7812 */ /* 0x000fe400078ec0ff */
[----:B------:R-:W-:Y:S02]  /*24790*/  PRMT R33, R33, 0x3340, R245 ;  /* 0x0000334021217816 */ /* 0x000fe400000000f5 */
[----:B--2---:R-:W-:Y:S02]  /*247a0*/  LOP3.LUT R31, R39, 0xffff, RZ, 0xc0, !PT ;  /* 0x0000ffff271f7812 */ /* 0x004fe400078ec0ff */
[----:B------:R-:W2:Y:S04]  /*247b0*/  LDL.LU R39, [R1+0x410] ;  /* 0x0004100001277983 */ /* 0x000ea80000300800 */
[----:B------:R0:W-:Y:S04]  /*247c0*/  STL [R1+0x1244], R37 ;  /* 0x0012442501007387 */ /* 0x0001e80000100800 */
[----:B------:R1:W-:Y:S01]  /*247d0*/  STL [R1+0x1240], R43 ;  /* 0x0012402b01007387 */ /* 0x0003e20000100800 */
[----:B0-----:R-:W-:-:S02]  /*247e0*/  SHF.R.U32.HI R37, RZ, 0x8, R31 ;  /* 0x00000008ff257819 */ /* 0x001fc4000001161f */
[----:B-1----:R-:W-:Y:S02]  /*247f0*/  PRMT R43, R31, 0x3340, R237 ;  /* 0x000033401f2b7816 */ /* 0x002fe400000000ed */
[----:B------:R-:W-:Y:S02]  /*24800*/  SHF.R.U32.HI R31, RZ, 0x8, R29 ;  /* 0x00000008ff1f7819 */ /* 0x000fe4000001161d */
[----:B------:R-:W-:Y:S02]  /*24810*/  SHF.R.U32.HI R237, RZ, 0x8, R237 ;  /* 0x00000008ffed7819 */ /* 0x000fe400000116ed */
[--C-:B------:R-:W-:Y:S02]  /*24820*/  PRMT R29, R29, 0x3340, R233.reuse ;  /* 0x000033401d1d7816 */ /* 0x100fe400000000e9 */
[----:B------:R-:W-:Y:S01]  /*24830*/  SHF.R.U32.HI R233, RZ, 0x8, R233 ;  /* 0x00000008ffe97819 */ /* 0x000fe200000116e9 */
[----:B------:R-:W-:Y:S01]  /*24840*/  STL [R1+0x11b0], R43 ;  /* 0x0011b02b01007387 */ /* 0x000fe20000100800 */
[----:B------:R-:W-:-:S02]  /*24850*/  LOP3.LUT R37, R37, 0xffff, RZ, 0xc0, !PT ;  /* 0x0000ffff25257812 */ /* 0x000fc400078ec0ff */
[----:B------:R-:W-:Y:S01]  /*24860*/  LOP3.LUT R237, R237, 0xffff, RZ, 0xc0, !PT ;  /* 0x0000ffffeded7812 */ /* 0x000fe200078ec0ff */
[----:B------:R0:W-:Y:S01]  /*24870*/  STL [R1+0x123c], R29 ;  /* 0x00123c1d01007387 */ /* 0x0001e20000100800 */
[----:B------:R-:W-:Y:S02]  /*24880*/  LOP3.LUT R31, R31, 0xffff, RZ, 0xc0, !PT ;  /* 0x0000ffff1f1f7812 */ /* 0x000fe400078ec0ff */
[----:B------:R-:W-:Y:S01]  /*24890*/  LOP3.LUT R233, R233, 0xffff, RZ, 0xc0, !PT ;  /* 0x0000ffffe9e97812 */ /* 0x000fe200078ec0ff */
[----:B------:R1:W-:Y:S01]  /*248a0*/  STL [R1+0x10a8], R33 ;  /* 0x0010a82101007387 */ /* 0x0003e20000100800 */
[----:B0-----:R-:W-:Y:S02]  /*248b0*/  PRMT R29, R35, 0x3340, R142 ;  /* 0x00003340231d7816 */ /* 0x001fe4000000008e */
[----:B------:R-:W-:Y:S02]  /*248c0*/  PRMT R35, R37, 0x3340, R237 ;  /* 0x0000334025237816 */ /* 0x000fe400000000ed */
[----:B-1----:R-:W-:Y:S01]  /*248d0*/  PRMT R33, R31, 0x3340, R233 ;  /* 0x000033401f217816 */ /* 0x002fe200000000e9 */
[----:B------:R3:W-:Y:S04]  /*248e0*/  STL [R1+0x10a0], R29 ;  /* 0x0010a01d01007387 */ /* 0x0007e80000100800 */
[----:B------:R0:W-:Y:S04]  /*248f0*/  STL [R1+0xf88], R35 ;  /* 0x000f882301007387 */ /* 0x0001e80000100800 */
[----:B------:R1:W-:Y:S04]  /*24900*/  STL [R1+0x108c], R33 ;  /* 0x00108c2101007387 */ /* 0x0003e80000100800 */
[----:B------:R-:W4:Y:S01]  /*24910*/  LDL.LU R43, [R1+0x424] ;  /* 0x00042400012b7983 */ /* 0x000f220000300800 */
[----:B---3--:R-:W-:-:S03]  /*24920*/  LOP3.LUT R29, R41, 0xffff, RZ, 0xc0, !PT ;  /* 0x0000ffff291d7812 */ /* 0x008fc600078ec0ff */
[----:B------:R-:W3:Y:S01]  /*24930*/  LDL.LU R41, [R1+0x420] ;  /* 0x0004200001297983 */ /* 0x000ee20000300800 */
[----:B------:R-:W-:Y:S02]  /*24940*/  F2FP.SATFINITE.E5M2.F32.PACK_AB_MERGE_C R132, R133, R132, RZ ;  /* 0x000000848584723e */ /* 0x000fe400048060ff */
[----:B------:R-:W-:Y:S02]  /*24950*/  LOP3.LUT R235, R235, 0xffff, RZ, 0xc0, !PT ;  /* 0x0000ffffebeb7812 */ /* 0x000fe400078ec0ff */
[----:B------:R-:W-:Y:S02]  /*24960*/  LOP3.LUT R181, R181, 0xffff, RZ, 0xc0, !PT ;  /* 0x0000ffffb5b57812 */ /* 0x000fe400078ec0ff */
[----:B------:R-:W-:Y:S02]  /*24970*/  LOP3.LUT R132, R132, 0xffff, RZ, 0xc0, !PT ;  /* 0x0000ffff84847812 */ /* 0x000fe400078ec0ff */
[----:B------:R-:W-:Y:S02]  /*24980*/  LOP3.LUT R229, R229, 0xffff, RZ, 0xc0, !PT ;  /* 0x0000ffffe5e57812 */ /* 0x000fe400078ec0ff */
[----:B------:R-:W-:-:S02]  /*24990*/  PRMT R37, R181, 0x3340, R132 ;  /* 0x00003340b5257816 */ /* 0x000fc40000000084 */
[----:B------:R-:W-:Y:S02]  /*249a0*/  F2FP.SATFINITE.E5M2.F32.PACK_AB_MERGE_C R134, R135, R134, RZ ;  /* 0x000000868786723e */ /* 0x000fe400048060ff */
[----:B------:R-:W-:Y:S02]  /*249b0*/  LOP3.LUT R179, R179, 0xffff, RZ, 0xc0, !PT ;  /* 0x0000ffffb3b37812 */ /* 0x000fe400078ec0ff */
[----:B------:R-:W-:Y:S02]  /*249c0*/  LOP3.LUT R134, R134, 0xffff, RZ, 0xc0, !PT ;  /* 0x0000ffff86867812 */ /* 0x000fe400078ec0ff */
[----:B------:R-:W-:-:S04]  /*249d0*/  SHF.R.U32.HI R132, RZ, 0x8, R132 ;  /* 0x00000008ff847819 */ /* 0x000fc80000011684 */
[----:B------:R-:W-:Y:S02]  /*249e0*/  LOP3.LUT R132, R132, 0xffff, RZ, 0xc0, !PT ;  /* 0x0000ffff84847812 */ /* 0x000fe400078ec0ff */
[----:B--2---:R-:W-:Y:S02]  /*249f0*/  LOP3.LUT R31, R39, 0xffff, RZ, 0xc0, !PT ;  /* 0x0000ffff271f7812 */ /* 0x004fe400078ec0ff */
[----:B------:R-:W2:Y:S02]  /*24a00*/  LDL.LU R39, [R1+0x418] ;  /* 0x0004180001277983 */ /* 0x000ea40000300800 */
[----:B0-----:R-:W-:-:S05]  /*24a10*/  PRMT R35, R31, 0x3340, R235 ;  /* 0x000033401f237816 */ /* 0x001fca00000000eb */
[----:B------:R-:W-:Y:S01]  /*24a20*/  STL [R1+0x1238], R35 ;  /* 0x0012382301007387 */ /* 0x000fe20000100800 */
[----:B-1----:R-:W-:-:S03]  /*24a30*/  SHF.R.U32.HI R33, RZ, 0x8, R31 ;  /* 0x00000008ff217819 */ /* 0x002fc6000001161f */
[----:B------:R0:W-:Y:S01]  /*24a40*/  STL [R1+0x1234], R37 ;  /* 0x0012342501007387 */ /* 0x0001e20000100800 */
[----:B------:R-:W-:Y:S02]  /*24a50*/  SHF.R.U32.HI R235, RZ, 0x8, R235 ;  /* 0x00000008ffeb7819 */ /* 0x000fe400000116eb */
[----:B------:R-:W-:Y:S02]  /*24a60*/  SHF.R.U32.HI R31, RZ, 0x8, R181 ;  /* 0x00000008ff1f7819 */ /* 0x000fe400000116b5 */
[----:B0-----:R-:W-:Y:S02]  /*24a70*/  PRMT R37, R29, 0x3340, R229 ;  /* 0x000033401d257816 */ /* 0x001fe400000000e5 */
[----:B------:R-:W-:Y:S02]  /*24a80*/  SHF.R.U32.HI R35, RZ, 0x8, R29 ;  /* 0x00000008ff237819 */ /* 0x000fe4000001161d */
[----:B------:R-:W-:Y:S01]  /*24a90*/  LOP3.LUT R33, R33, 0xffff, RZ, 0xc0, !PT ;  /* 0x0000ffff21217812 */ /* 0x000fe200078ec0ff */
[----:B------:R0:W-:Y:S01]  /*24aa0*/  STL [R1+0x122c], R37 ;  /* 0x00122c2501007387 */ /* 0x0001e20000100800 */
[----:B------:R-:W-:-:S02]  /*24ab0*/  LOP3.LUT R235, R235, 0xffff, RZ, 0xc0, !PT ;  /* 0x0000ffffebeb7812 */ /* 0x000fc400078ec0ff */
[----:B------:R-:W-:Y:S02]  /*24ac0*/  SHF.R.U32.HI R29, RZ, 0x8, R179 ;  /* 0x00000008ff1d7819 */ /* 0x000fe400000116b3 */
[----:B------:R-:W-:Y:S02]  /*24ad0*/  SHF.R.U32.HI R229, RZ, 0x8, R229 ;  /* 0x00000008ffe57819 */ /* 0x000fe400000116e5 */
[--C-:B0-----:R-:W-:Y:S02]  /*24ae0*/  PRMT R37, R179, 0x3340, R134.reuse ;  /* 0x00003340b3257816 */ /* 0x101fe40000000086 */
[----:B------:R-:W-:Y:S02]  /*24af0*/  SHF.R.U32.HI R134, RZ, 0x8, R134 ;  /* 0x00000008ff867819 */ /* 0x000fe40000011686 */
[----:B------:R-:W-:Y:S02]  /*24b00*/  LOP3.LUT R31, R31, 0xffff, RZ, 0xc0, !PT ;  /* 0x0000ffff1f1f7812 */ /* 0x000fe400078ec0ff */
[----:B------:R-:W-:-:S02]  /*24b10*/  PRMT R33, R33, 0x3340, R235 ;  /* 0x0000334021217816 */ /* 0x000fc400000000eb */
[----:B------:R-:W-:Y:S02]  /*24b20*/  LOP3.LUT R29, R29, 0xffff, RZ, 0xc0, !PT ;  /* 0x0000ffff1d1d7812 */ /* 0x000fe400078ec0ff */
[----:B------:R-:W-:Y:S01]  /*24b30*/  LOP3.LUT R134, R134, 0xffff, RZ, 0xc0, !PT ;  /* 0x0000ffff86867812 */ /* 0x000fe200078ec0ff */
[----:B------:R0:W-:Y:S01]  /*24b40*/  STL [R1+0x1230], R37 ;  /* 0x0012302501007387 */ /* 0x0001e20000100800 */
[----:B------:R-:W-:Y:S02]  /*24b50*/  LOP3.LUT R35, R35, 0xffff, RZ, 0xc0, !PT ;  /* 0x0000ffff23237812 */ /* 0x000fe400078ec0ff */
[----:B------:R-:W-:Y:S01]  /*24b60*/  LOP3.LUT R229, R229, 0xffff, RZ, 0xc0, !PT ;  /* 0x0000ffffe5e57812 */ /* 0x000fe200078ec0ff */
[----:B------:R1:W-:Y:S01]  /*24b70*/  STL [R1+0x107c], R33 ;  /* 0x00107c2101007387 */ /* 0x0003e20000100800 */
[----:B0-----:R-:W-:Y:S02]  /*24b80*/  PRMT R37, R31, 0x3340, R132 ;  /* 0x000033401f257816 */ /* 0x001fe40000000084 */
[----:B------:R-:W-:-:S02]  /*24b90*/  PRMT R31, R29, 0x3340, R134 ;  /* 0x000033401d1f7816 */ /* 0x000fc40000000086 */
[----:B-1----:R-:W-:Y:S01]  /*24ba0*/  PRMT R33, R35, 0x3340, R229 ;  /* 0x0000334023217816 */ /* 0x002fe200000000e5 */
[----:B------:R-:W-:Y:S04]  /*24bb0*/  STL [R1+0x1068], R37 ;  /* 0x0010682501007387 */ /* 0x000fe80000100800 */
[----:B------:R3:W-:Y:S04]  /*24bc0*/  STL [R1+0x1064], R31 ;  /* 0x0010641f01007387 */ /* 0x0007e80000100800 */
[----:B------:R2:W-:Y:S01]  /*24bd0*/  STL [R1+0x1048], R33 ;  /* 0x0010482101007387 */ /* 0x0005e20000100800 */
[----:B---3--:R-:W-:-:S03]  /*24be0*/  LOP3.LUT R31, R41, 0xffff, RZ, 0xc0, !PT ;  /* 0x0000ffff291f7812 */ /* 0x008fc600078ec0ff */
[----:B------:R-:W3:Y:S01]  /*24bf0*/  LDL.LU R41, [R1+0x42c] ;  /* 0x00042c0001297983 */ /* 0x000ee20000300800 */
[----:B----4-:R-:W-:Y:S02]  /*24c00*/  LOP3.LUT R29, R43, 0xffff, RZ, 0xc0, !PT ;  /* 0x0000ffff2b1d7812 */ /* 0x010fe400078ec0ff */
[----:B------:R-:W-:Y:S02]  /*24c10*/  LOP3.LUT R225, R225, 0xffff, RZ, 0xc0, !PT ;  /* 0x0000ffffe1e17812 */ /* 0x000fe400078ec0ff */
[----:B------:R-:W-:Y:S02]  /*24c20*/  LOP3.LUT R227, R227, 0xffff, RZ, 0xc0, !PT ;  /* 0x0000ffffe3e37812 */ /* 0x000fe400078ec0ff */
[----:B------:R-:W-:Y:S02]  /*24c30*/  PRMT R37, R29, 0x3340, R225 ;  /* 0x000033401d257816 */ /* 0x000fe400000000e1 */
[----:B------:R-:W-:Y:S02]  /*24c40*/  LOP3.LUT R231, R231, 0xffff, RZ, 0xc0, !PT ;  /* 0x0000ffffe7e77812 */ /* 0x000fe400078ec0ff */
[----:B------:R-:W-:-:S02]  /*24c50*/  F2FP.SATFINITE.E5M2.F32.PACK_AB_MERGE_C R128, R129, R128, RZ ;  /* 0x000000808180723e */ /* 0x000fc400048060ff */
[----:B------:R-:W-:Y:S02]  /*24c60*/  LOP3.LUT R183, R183, 0xffff, RZ, 0xc0, !PT ;  /* 0x0000ffffb7b77812 */ /* 0x000fe400078ec0ff */
[----:B------:R-:W-:Y:S02]  /*24c70*/  LOP3.LUT R128, R128, 0xffff, RZ, 0xc0, !PT ;  /* 0x0000ffff80807812 */ /* 0x000fe400078ec0ff */
[----:B------:R-:W-:Y:S02]  /*24c80*/  SHF.R.U32.HI R35, RZ, 0x8, R29 ;  /* 0x00000008ff237819 */ /* 0x000fe4000001161d */
[----:B------:R-:W-:Y:S02]  /*24c90*/  SHF.R.U32.HI R29, RZ, 0x8, R31 ;  /* 0x00000008ff1d7819 */ /* 0x000fe4000001161f */
[----:B------:R-:W-:Y:S02]  /*24ca0*/  SHF.R.U32.HI R225, RZ, 0x8, R225 ;  /* 0x00000008ffe17819 */ /* 0x000fe400000116e1 */
[----:B------:R-:W-:-:S02]  /*24cb0*/  LOP3.LUT R35, R35, 0xffff, RZ, 0xc0, !PT ;  /* 0x0000ffff23237812 */ /* 0x000fc400078ec0ff */
[----:B------:R-:W-:Y:S02]  /*24cc0*/  LOP3.LUT R225, R225, 0xffff, RZ, 0xc0, !PT ;  /* 0x0000ffffe1e17812 */ /* 0x000fe400078ec0ff */
[----:B------:R-:W-:Y:S02]  /*24cd0*/  LOP3.LUT R29, R29, 0xffff, RZ, 0xc0, !PT ;  /* 0x0000ffff1d1d7812 */ /* 0x000fe400078ec0ff */
[----:B--2---:R-:W-:Y:S02]  /*24ce0*/  LOP3.LUT R33, R39, 0xffff, RZ, 0xc0, !PT ;  /* 0x0000ffff27217812 */ /* 0x004fe400078ec0ff */
[----:B------:R-:W2:Y:S04]  /*24cf0*/  LDL.LU R39, [R1+0x428] ;  /* 0x0004280001277983 */ /* 0x000ea80000300800 */
[----:B------:R0:W-:Y:S02]  /*24d00*/  STL [R1+0x1228], R37 ;  /* 0x0012282501007387 */ /* 0x0001e40000100800 */
[----:B0-----:R-:W-:-:S05]  /*24d10*/  PRMT R37, R31, 0x3340, R227 ;  /* 0x000033401f257816 */ /* 0x001fca00000000e3 */
[----:B------:R0:W-:Y:S01]  /*24d20*/  STL [R1+0x1224], R37 ;  /* 0x0012242501007387 */ /* 0x0001e20000100800 */
[----:B------:R-:W-:Y:S02]  /*24d30*/  SHF.R.U32.HI R31, RZ, 0x8, R33 ;  /* 0x00000008ff1f7819 */ /* 0x000fe40000011621 */
[--C-:B0-----:R-:W-:Y:S02]  /*24d40*/  PRMT R37, R33, 0x3340, R231.reuse ;  /* 0x0000334021257816 */ /* 0x101fe400000000e7 */
[----:B------:R-:W-:-:S03]  /*24d50*/  SHF.R.U32.HI R231, RZ, 0x8, R231 ;  /* 0x00000008ffe77819 */ /* 0x000fc600000116e7 */
[----:B------:R0:W-:Y:S01]  /*24d60*/  STL [R1+0x1220], R37 ;  /* 0x0012202501007387 */ /* 0x0001e20000100800 */
[----:B------:R-:W-:Y:S02]  /*24d70*/  SHF.R.U32.HI R33, RZ, 0x8, R183 ;  /* 0x00000008ff217819 */ /* 0x000fe400000116b7 */
[----:B------:R-:W-:Y:S02]  /*24d80*/  SHF.R.U32.HI R227, RZ, 0x8, R227 ;  /* 0x00000008ffe37819 */ /* 0x000fe400000116e3 */
[----:B------:R-:W-:Y:S02]  /*24d90*/  LOP3.LUT R31, R31, 0xffff, RZ, 0xc0, !PT ;  /* 0x0000ffff1f1f7812 */ /* 0x000fe400078ec0ff */
[--C-:B0-----:R-:W-:Y:S02]  /*24da0*/  PRMT R37, R183, 0x3340, R128.reuse ;  /* 0x00003340b7257816 */ /* 0x101fe40000000080 */
[----:B------:R-:W-:Y:S02]  /*24db0*/  SHF.R.U32.HI R128, RZ, 0x8, R128 ;  /* 0x00000008ff807819 */ /* 0x000fe40000011680 */
[----:B------:R-:W-:-:S02]  /*24dc0*/  LOP3.LUT R231, R231, 0xffff, RZ, 0xc0, !PT ;  /* 0x0000ffffe7e77812 */ /* 0x000fc400078ec0ff */
[----:B------:R-:W-:Y:S02]  /*24dd0*/  LOP3.LUT R33, R33, 0xffff, RZ, 0xc0, !PT ;  /* 0x0000ffff21217812 */ /* 0x000fe400078ec0ff */
[----:B------:R-:W-:Y:S01]  /*24de0*/  LOP3.LUT R128, R128, 0xffff, RZ, 0xc0, !PT ;  /* 0x0000ffff80807812 */ /* 0x000fe200078ec0ff */
[----:B------:R0:W-:Y:S01]  /*24df0*/  STL [R1+0x121c], R37 ;  /* 0x00121c2501007387 */ /* 0x0001e20000100800 */
[----:B------:R-:W-:Y:S02]  /*24e00*/  LOP3.LUT R227, R227, 0xffff, RZ, 0xc0, !PT ;  /* 0x0000ffffe3e37812 */ /* 0x000fe400078ec0ff */
[----:B------:R-:W-:Y:S02]  /*24e10*/  PRMT R43, R31, 0x3340, R231 ;  /* 0x000033401f2b7816 */ /* 0x000fe400000000e7 */
[----:B------:R-:W-:Y:S02]  /*24e20*/  PRMT R31, R35, 0x3340, R225 ;  /* 0x00003340231f7816 */ /* 0x000fe400000000e1 */
[----:B0-----:R-:W-:-:S02]  /*24e30*/  PRMT R37, R33, 0x3340, R128 ;  /* 0x0000334021257816 */ /* 0x001fc40000000080 */
[----:B------:R-:W-:Y:S01]  /*24e40*/  PRMT R33, R29, 0x3340, R227 ;  /* 0x000033401d217816 */ /* 0x000fe200000000e3 */
[----:B------:R0:W-:Y:S04]  /*24e50*/  STL [R1+0x1034], R43 ;  /* 0x0010342b01007387 */ /* 0x0001e80000100800 */
[----:B------:R-:W-:Y:S04]  /*24e60*/  STL [R1+0x1038], R37 ;  /* 0x0010382501007387 */ /* 0x000fe80000100800 */
[----:B------:R2:W-:Y:S01]  /*24e70*/  STL [R1+0x103c], R31 ;  /* 0x00103c1f01007387 */ /* 0x0005e20000100800 */
[----:B---3--:R-:W-:-:S03]  /*24e80*/  LOP3.LUT R29, R41, 0xffff, RZ, 0xc0, !PT ;  /* 0x0000ffff291d7812 */ /* 0x008fc600078ec0ff */
[----:B------:R-:W-:Y:S04]  /*24e90*/  STL [R1+0x1040], R33 ;  /* 0x0010402101007387 */ /* 0x000fe80000100800 */
[----:B0-----:R-:W3:Y:S04]  /*24ea0*/  LDL.LU R43, [R1+0x434] ;  /* 0x00043400012b7983 */ /* 0x001ee80000300800 */
[----:B------:R-:W4:Y:S01]  /*24eb0*/  LDL.LU R41, [R1+0x430] ;  /* 0x0004300001297983 */ /* 0x000f220000300800 */
[----:B------:R-:W-:Y:S02]  /*24ec0*/  F2FP.SATFINITE.E5M2.F32.PACK_AB_MERGE_C R124, R125, R124, RZ ;  /* 0x0000007c7d7c723e */ /* 0x000fe400048060ff */
[----:B------:R-:W-:-:S02]  /*24ed0*/  LOP3.LUT R223, R223, 0xffff, RZ, 0xc0, !PT ;  /* 0x0000ffffdfdf7812 */ /* 0x000fc400078ec0ff */
[----:B------:R-:W-:Y:S02]  /*24ee0*/  LOP3.LUT R187, R187, 0xffff, RZ, 0xc0, !PT ;  /* 0x0000ffffbbbb7812 */ /* 0x000fe400078ec0ff */
[----:B------:R-:W-:Y:S02]  /*24ef0*/  LOP3.LUT R124, R124, 0xffff, RZ, 0xc0, !PT ;  /* 0x0000ffff7c7c7812 */ /* 0x000fe400078ec0ff */
[----:B------:R-:W-:Y:S02]  /*24f00*/  LOP3.LUT R221, R221, 0xffff, RZ, 0xc0, !PT ;  /* 0x0000ffffdddd7812 */ /* 0x000fe400078ec0ff */
[----:B------:R-:W-:Y:S02]  /*24f10*/  F2FP.SATFINITE.E5M2.F32.PACK_AB_MERGE_C R126, R127, R126, RZ ;  /* 0x0000007e7f7e723e */ /* 0x000fe400048060ff */
[----:B------:R-:W-:Y:S02]  /*24f20*/  LOP3.LUT R185, R185, 0xffff, RZ, 0xc0, !PT ;  /* 0x0000ffffb9b97812 */ /* 0x000fe400078ec0ff */
[----:B------:R-:W-:-:S02]  /*24f30*/  LOP3.LUT R126, R126, 0xffff, RZ, 0xc0, !PT ;  /* 0x0000ffff7e7e7812 */ /* 0x000fc400078ec0ff */
[----:B------:R-:W-:-:S04]  /*24f40*/  SHF.R.U32.HI R35, RZ, 0x8, R187 ;  /* 0x00000008ff237819 */ /* 0x000fc800000116bb */
[----:B------:R-:W-:Y:S02]  /*24f50*/  LOP3.LUT R35, R35, 0xffff, RZ, 0xc0, !PT ;  /* 0x0000ffff23237812 */ /* 0x000fe400078ec0ff */
[----:B------:R-:W-:Y:S02]  /*24f60*/  LOP3.LUT R217, R217, 0xffff, RZ, 0xc0, !PT ;  /* 0x0000ffffd9d97812 */ /* 0x000fe400078ec0ff */
[----:B------:R-:W-:Y:S02]  /*24f70*/  F2FP.SATFINITE.E5M2.F32.PACK_AB_MERGE_C R120, R121, R120, RZ ;  /* 0x000000787978723e */ /* 0x000fe400048060ff */
[----:B------:R-:W-:Y:S02]  /*24f80*/  LOP3.LUT R219, R219, 0xffff, RZ, 0xc0, !PT ;  /* 0x0000ffffdbdb7812 */ /* 0x000fe400078ec0ff */
[----:B------:R-:W-:Y:S02]  /*24f90*/  LOP3.LUT R189, R189, 0xffff, RZ, 0xc0, !PT ;  /* 0x0000ffffbdbd7812 */ /* 0x000fe400078ec0ff */
[----:B------:R-:W-:-:S02]  /*24fa0*/  LOP3.LUT R120, R120, 0xffff, RZ, 0xc0, !PT ;  /* 0x0000ffff78787812 */ /* 0x000fc400078ec0ff */
[----:B------:R-:W-:Y:S02]  /*24fb0*/  F2FP.SATFINITE.E5M2.F32.PACK_AB_MERGE_C R116, R117, R116, RZ ;  /* 0x000000747574723e */ /* 0x000fe400048060ff */
[----:B------:R-:W-:Y:S02]  /*24fc0*/  LOP3.LUT R194, R194, 0xffff, RZ, 0xc0, !PT ;  /* 0x0000ffffc2c27812 */ /* 0x000fe400078ec0ff */
[----:B------:R-:W-:Y:S02]  /*24fd0*/  LOP3.LUT R116, R116, 0xffff, RZ, 0xc0, !PT ;  /* 0x0000ffff74747812 */ /* 0x000fe400078ec0ff */
[----:B--2---:R-:W-:Y:S02]  /*24fe0*/  LOP3.LUT R31, R39, 0xffff, RZ, 0xc0, !PT ;  /* 0x0000ffff271f7812 */ /* 0x004fe400078ec0ff */
[----:B------:R-:W-:Y:S02]  /*24ff0*/  PRMT R39, R187, 0x3340, R124 ;  /* 0x00003340bb277816 */ /* 0x000fe4000000007c */
[----:B------:R-:W-:-:S05]  /*25000*/  PRMT R37, R31, 0x3340, R223 ;  /* 0x000033401f257816 */ /* 0x000fca00000000df */
[----:B------:R-:W-:Y:S04]  /*25010*/  STL [R1+0x1210], R37 ;  /* 0x0012102501007387 */ /* 0x000fe80000100800 */
[----:B------:R0:W-:Y:S01]  /*25020*/  STL [R1+0x1218], R39 ;  /* 0x0012182701007387 */ /* 0x0001e20000100800 */
[----:B------:R-:W-:Y:S02]  /*25030*/  SHF.R.U32.HI R124, RZ, 0x8, R124 ;  /* 0x00000008ff7c7819 */ /* 0x000fe4000001167c */
[----:B0-----:R-:W-:Y:S02]  /*25040*/  PRMT R39, R29, 0x3340, R221 ;  /* 0x000033401d277816 */ /* 0x001fe400000000dd */
[----:B------:R-:W-:-:S03]  /*25050*/  SHF.R.U32.HI R37, RZ, 0x8, R29 ;  /* 0x00000008ff257819 */ /* 0x000fc6000001161d */
[----:B------:R0:W-:Y:S01]  /*25060*/  STL [R1+0x120c], R39 ;  /* 0x00120c2701007387 */ /* 0x0001e20000100800 */
[----:B------:R-:W-:Y:S02]  /*25070*/  SHF.R.U32.HI R29, RZ, 0x8, R185 ;  /* 0x00000008ff1d7819 */ /* 0x000fe400000116b9 */
[----:B------:R-:W-:Y:S02]  /*25080*/  SHF.R.U32.HI R33, RZ, 0x8, R31 ;  /* 0x00000008ff217819 */ /* 0x000fe4000001161f */
[----:B------:R-:W-:Y:S02]  /*25090*/  SHF.R.U32.HI R221, RZ, 0x8, R221 ;  /* 0x00000008ffdd7819 */ /* 0x000fe400000116dd */
[--C-:B0-----:R-:W-:Y:S02]  /*250a0*/  PRMT R39, R185, 0x3340, R126.reuse ;  /* 0x00003340b9277816 */ /* 0x101fe4000000007e */
[----:B------:R-:W-:Y:S02]  /*250b0*/  SHF.R.U32.HI R126, RZ, 0x8, R126 ;  /* 0x00000008ff7e7819 */ /* 0x000fe4000001167e */
[----:B------:R-:W-:Y:S01]  /*250c0*/  SHF.R.U32.HI R31, RZ, 0x8, R223 ;  /* 0x00000008ff1f7819 */ /* 0x000fe200000116df */
[----:B------:R0:W-:Y:S01]  /*250d0*/  STL [R1+0x1214], R39 ;  /* 0x0012142701007387 */ /* 0x0001e20000100800 */
[----:B------:R-:W-:-:S02]  /*250e0*/  LOP3.LUT R124, R124, 0xffff, RZ, 0xc0, !PT ;  /* 0x0000ffff7c7c7812 */ /* 0x000fc400078ec0ff */
[----:B------:R-:W-:Y:S02]  /*250f0*/  LOP3.LUT R37, R37, 0xffff, RZ, 0xc0, !PT ;  /* 0x0000ffff25257812 */ /* 0x000fe400078ec0ff */
[----:B------:R-:W-:Y:S02]  /*25100*/  LOP3.LUT R221, R221, 0xffff, RZ, 0xc0, !PT ;  /* 0x0000ffffdddd7812 */ /* 0x000fe400078ec0ff */
[----:B------:R-:W-:Y:S02]  /*25110*/  LOP3.LUT R33, R33, 0xffff, RZ, 0xc0, !PT ;  /* 0x0000ffff21217812 */ /* 0x000fe400078ec0ff */
[----:B0-----:R-:W-:Y:S02]  /*25120*/  LOP3.LUT R39, R29, 0xffff, RZ, 0xc0, !PT ;  /* 0x0000ffff1d277812 */ /* 0x001fe400078ec0ff */
[----:B------:R-:W-:Y:S02]  /*25130*/  LOP3.LUT R29, R126, 0xffff, RZ, 0xc0, !PT ;  /* 0x0000ffff7e1d7812 */ /* 0x000fe400078ec0ff */
[----:B------:R-:W-:-:S02]  /*25140*/  LOP3.LUT R31, R31, 0xffff, RZ, 0xc0, !PT ;  /* 0x0000ffff1f1f7812 */ /* 0x000fc400078ec0ff */
[----:B------:R-:W-:Y:S02]  /*25150*/  PRMT R45, R35, 0x3340, R124 ;  /* 0x00003340232d7816 */ /* 0x000fe4000000007c */
[----:B------:R-:W-:Y:S02]  /*25160*/  PRMT R29, R39, 0x3340, R29 ;  /* 0x00003340271d7816 */ /* 0x000fe4000000001d */
[----:B------:R-:W-:Y:S02]  /*25170*/  PRMT R35, R37, 0x3340, R221 ;  /* 0x0000334025237816 */ /* 0x000fe400000000dd */
[----:B------:R-:W-:Y:S01]  /*25180*/  PRMT R33, R33, 0x3340, R31 ;  /* 0x0000334021217816 */ /* 0x000fe2000000001f */
[----:B------:R-:W-:Y:S04]  /*25190*/  STL [R1+0x102c], R45 ;  /* 0x00102c2d01007387 */ /* 0x000fe80000100800 */
[----:B------:R3:W-:Y:S04]  /*251a0*/  STL [R1+0x1030], R29 ;  /* 0x0010301d01007387 */ /* 0x0007e80000100800 */
[----:B------:R0:W-:Y:S04]  /*251b0*/  STL [R1+0x1024], R35 ;  /* 0x0010242301007387 */ /* 0x0001e80000100800 */
[----:B------:R1:W-:Y:S01]  /*251c0*/  STL [R1+0x1028], R33 ;  /* 0x0010282101007387 */ /* 0x0003e20000100800 */
[----:B---3--:R-:W-:-:S03]  /*251d0*/  LOP3.LUT R29, R43, 0xffff, RZ, 0xc0, !PT ;  /* 0x0000ffff2b1d7812 */ /* 0x008fc600078ec0ff */
[----:B------:R-:W2:Y:S01]  /*251e0*/  LDL.LU R43, [R1+0x43c] ;  /* 0x00043c00012b7983 */ /* 0x000ea20000300800 */
[----:B----4-:R-:W-:-:S03]  /*251f0*/  LOP3.LUT R31, R41, 0xffff, RZ, 0xc0, !PT ;  /* 0x0000ffff291f7812 */ /* 0x010fc600078ec0ff */
[----:B------:R-:W3:Y:S01]  /*25200*/  LDL.LU R41, [R1+0x438] ;  /* 0x0004380001297983 */ /* 0x000ee20000300800 */
[----:B0-----:R-:W-:Y:S02]  /*25210*/  PRMT R35, R29, 0x3340, R217 ;  /* 0x000033401d237816 */ /* 0x001fe400000000d9 */
[----:B-1----:R-:W-:-:S03]  /*25220*/  SHF.R.U32.HI R33, RZ, 0x8, R29 ;  /* 0x00000008ff217819 */ /* 0x002fc6000001161d */
[----:B------:R0:W-:Y:S01]  /*25230*/  STL [R1+0x1208], R35 ;  /* 0x0012082301007387 */ /* 0x0001e20000100800 */
[--C-:B------:R-:W-:Y:S02]  /*25240*/  PRMT R37, R189, 0x3340, R120.reuse ;  /* 0x00003340bd257816 */ /* 0x100fe40000000078 */
[----:B------:R-:W-:Y:S02]  /*25250*/  SHF.R.U32.HI R29, RZ, 0x8, R31 ;  /* 0x00000008ff1d7819 */ /* 0x000fe4000001161f */
[----:B------:R-:W-:Y:S02]  /*25260*/  SHF.R.U32.HI R120, RZ, 0x8, R120 ;  /* 0x00000008ff787819 */ /* 0x000fe40000011678 */
[----:B0-----:R-:W-:Y:S02]  /*25270*/  PRMT R35, R31, 0x3340, R219 ;  /* 0x000033401f237816 */ /* 0x001fe400000000db */
[----:B------:R-:W-:Y:S02]  /*25280*/  SHF.R.U32.HI R31, RZ, 0x8, R189 ;  /* 0x00000008ff1f7819 */ /* 0x000fe400000116bd */
[----:B------:R-:W-:Y:S01]  /*25290*/  SHF.R.U32.HI R217, RZ, 0x8, R217 ;  /* 0x00000008ffd97819 */ /* 0x000fe200000116d9 */
[----:B------:R0:W-:Y:S01]  /*252a0*/  STL [R1+0x1204], R35 ;  /* 0x0012042301007387 */ /* 0x0001e20000100800 */
[----:B------:R-:W-:-:S02]  /*252b0*/  SHF.R.U32.HI R219, RZ, 0x8, R219 ;  /* 0x00000008ffdb7819 */ /* 0x000fc400000116db */
[--C-:B------:R-:W-:Y:S01]  /*252c0*/  PRMT R39, R194, 0x3340, R116.reuse ;  /* 0x00003340c2277816 */ /* 0x100fe20000000074 */
[----:B------:R1:W-:Y:S01]  /*252d0*/  STL [R1+0x11fc], R37 ;  /* 0x0011fc2501007387 */ /* 0x0003e20000100800 */
[----:B------:R-:W-:Y:S02]  /*252e0*/  SHF.R.U32.HI R116, RZ, 0x8, R116 ;  /* 0x00000008ff747819 */ /* 0x000fe40000011674 */
[----:B------:R-:W-:Y:S02]  /*252f0*/  LOP3.LUT R33, R33, 0xffff, RZ, 0xc0, !PT ;  /* 0x0000ffff21217812 */ /* 0x000fe400078ec0ff */
[----:B0-----:R-:W-:Y:S02]  /*25300*/  SHF.R.U32.HI R35, RZ, 0x8, R194 ;  /* 0x00000008ff237819 */ /* 0x001fe400000116c2 */
[----:B------:R-:W-:Y:S02]  /*25310*/  LOP3.LUT R217, R217, 0xffff, RZ, 0xc0, !PT ;  /* 0x0000ffffd9d97812 */ /* 0x000fe400078ec0ff */
[----:B-1----:R-:W-:-:S02]  /*25320*/  LOP3.LUT R37, R31, 0xffff, RZ, 0xc0, !PT ;  /* 0x0000ffff1f257812 */ /* 0x002fc400078ec0ff */
[----:B------:R-:W-:Y:S01]  /*25330*/  LOP3.LUT R31, R120, 0xffff, RZ, 0xc0, !PT ;  /* 0x0000ffff781f7812 */ /* 0x000fe200078ec0ff */
[----:B------:R0:W-:Y:S01]  /*25340*/  STL [R1+0x1200], R39 ;  /* 0x0012002701007387 */ /* 0x0001e20000100800 */
[----:B------:R-:W-:Y:S02]  /*25350*/  LOP3.LUT R29, R29, 0xffff, RZ, 0xc0, !PT ;  /* 0x0000ffff1d1d7812 */ /* 0x000fe400078ec0ff */
[----:B------:R-:W-:Y:S02]  /*25360*/  LOP3.LUT R219, R219, 0xffff, RZ, 0xc0, !PT ;  /* 0x0000ffffdbdb7812 */ /* 0x000fe400078ec0ff */
[----:B------:R-:W-:Y:S02]  /*25370*/  LOP3.LUT R35, R35, 0xffff, RZ, 0xc0, !PT ;  /* 0x0000ffff23237812 */ /* 0x000fe400078ec0ff */
[----:B------:R-:W-:Y:S02]  /*25380*/  LOP3.LUT R116, R116, 0xffff, RZ, 0xc0, !PT ;  /* 0x0000ffff74747812 */ /* 0x000fe400078ec0ff */
[----:B0-----:R-:W-:-:S02]  /*25390*/  PRMT R39, R37, 0x3340, R31 ;  /* 0x0000334025277816 */ /* 0x001fc4000000001f */
[----:B------:R-:W-:Y:S02]  /*253a0*/  PRMT R37, R33, 0x3340, R217 ;  /* 0x0000334021257816 */ /* 0x000fe400000000d9 */
[----:B------:R-:W-:Y:S02]  /*253b0*/  PRMT R31, R29, 0x3340, R219 ;  /* 0x000033401d1f7816 */ /* 0x000fe400000000db */
[----:B------:R-:W-:Y:S01]  /*253c0*/  PRMT R33, R35, 0x3340, R116 ;  /* 0x0000334023217816 */ /* 0x000fe20000000074 */
[----:B------:R0:W-:Y:S04]  /*253d0*/  STL [R1+0x1014], R39 ;  /* 0x0010142701007387 */ /* 0x0001e80000100800 */
[----:B------:R-:W-:Y:S04]  /*253e0*/  STL [R1+0x1018], R37 ;  /* 0x0010182501007387 */ /* 0x000fe80000100800 */
[----:B------:R3:W-:Y:S04]  /*253f0*/  STL [R1+0x101c], R31 ;  /* 0x00101c1f01007387 */ /* 0x0007e80000100800 */
[----:B------:R1:W-:Y:S04]  /*25400*/  STL [R1+0x1020], R33 ;  /* 0x0010202101007387 */ /* 0x0003e80000100800 */
[----:B------:R-:W4:Y:S04]  /*25410*/  LDL.LU R47, [R1+0x444] ;  /* 0x00044400012f7983 */ /* 0x000f280000300800 */
[----:B------:R-:W4:Y:S01]  /*25420*/  LDL.LU R45, [R1+0x440] ;  /* 0x00044000012d7983 */ /* 0x000f220000300800 */
[----:B------:R-:W-:-:S02]  /*25430*/  F2FP.SATFINITE.E5M2.F32.PACK_AB_MERGE_C R112, R113, R112, RZ ;  /* 0x000000707170723e */ /* 0x000fc400048060ff */
[----:B------:R-:W-:Y:S02]  /*25440*/  LOP3.LUT R215, R215, 0xffff, RZ, 0xc0, !PT ;  /* 0x0000ffffd7d77812 */ /* 0x000fe400078ec0ff */
[----:B------:R-:W-:Y:S02]  /*25450*/  LOP3.LUT R196, R196, 0xffff, RZ, 0xc0, !PT ;  /* 0x0000ffffc4c47812 */ /* 0x000fe400078ec0ff */
[----:B------:R-:W-:Y:S02]  /*25460*/  LOP3.LUT R112, R112, 0xffff, RZ, 0xc0, !PT ;  /* 0x0000ffff70707812 */ /* 0x000fe400078ec0ff */
[----:B------:R-:W-:Y:S02]  /*25470*/  F2FP.SATFINITE.E5M2.F32.PACK_AB_MERGE_C R118, R119, R118, RZ ;  /* 0x000000767776723e */ /* 0x000fe400048060ff */
[----:B------:R-:W-:Y:S02]  /*25480*/  LOP3.LUT R192, R192, 0xffff, RZ, 0xc0, !PT ;  /* 0x0000ffffc0c07812 */ /* 0x000fe400078ec0ff */
[----:B------:R-:W-:-:S02]  /*25490*/  LOP3.LUT R213, R213, 0xffff, RZ, 0xc0, !PT ;  /* 0x0000ffffd5d57812 */ /* 0x000fc400078ec0ff */
[----:B------:R-:W-:Y:S02]  /*254a0*/  LOP3.LUT R118, R118, 0xffff, RZ, 0xc0, !PT ;  /* 0x0000ffff76767812 */ /* 0x000fe400078ec0ff */
[----:B0-----:R-:W-:Y:S02]  /*254b0*/  SHF.R.U32.HI R39, RZ, 0x8, R192 ;  /* 0x00000008ff277819 */ /* 0x001fe400000116c0 */
[----:B------:R-:W-:Y:S02]  /*254c0*/  SHF.R.U32.HI R35, RZ, 0x8, R215 ;  /* 0x00000008ff237819 */ /* 0x000fe400000116d7 */
[----:B------:R-:W-:Y:S02]  /*254d0*/  PRMT R49, R192, 0x3340, R118 ;  /* 0x00003340c0317816 */ /* 0x000fe40000000076 */
[----:B------:R-:W-:Y:S02]  /*254e0*/  LOP3.LUT R39, R39, 0xffff, RZ, 0xc0, !PT ;  /* 0x0000ffff27277812 */ /* 0x000fe400078ec0ff */
[----:B------:R-:W-:-:S02]  /*254f0*/  LOP3.LUT R35, R35, 0xffff, RZ, 0xc0, !PT ;  /* 0x0000ffff23237812 */ /* 0x000fc400078ec0ff */
[----:B---3--:R-:W-:Y:S02]  /*25500*/  LOP3.LUT R31, R41, 0xffff, RZ, 0xc0, !PT ;  /* 0x0000ffff291f7812 */ /* 0x008fe400078ec0ff */
[----:B------:R-:W-:Y:S02]  /*25510*/  PRMT R41, R196, 0x3340, R112 ;  /* 0x00003340c4297816 */ /* 0x000fe40000000070 */
[----:B------:R-:W-:Y:S02]  /*25520*/  PRMT R37, R31, 0x3340, R215 ;  /* 0x000033401f257816 */ /* 0x000fe400000000d7 */
[----:B--2---:R-:W-:-:S03]  /*25530*/  LOP3.LUT R29, R43, 0xffff, RZ, 0xc0, !PT ;  /* 0x0000ffff2b1d7812 */ /* 0x004fc600078ec0ff */
[----:B------:R-:W-:Y:S01]  /*25540*/  STL [R1+0x11e8], R37 ;  /* 0x0011e82501007387 */ /* 0x000fe20000100800 */
[----:B------:R-:W-:-:S03]  /*25550*/  SHF.R.U32.HI R43, RZ, 0x8, R118 ;  /* 0x00000008ff2b7819 */ /* 0x000fc60000011676 */
[----:B------:R0:W-:Y:S01]  /*25560*/  STL [R1+0x11e4], R41 ;  /* 0x0011e42901007387 */ /* 0x0001e20000100800 */
[----:B-1----:R-:W-:Y:S02]  /*25570*/  SHF.R.U32.HI R33, RZ, 0x8, R31 ;  /* 0x00000008ff217819 */ /* 0x002fe4000001161f */
[----:B------:R-:W-:Y:S02]  /*25580*/  SHF.R.U32.HI R31, RZ, 0x8, R196 ;  /* 0x00000008ff1f7819 */ /* 0x000fe400000116c4 */
[----:B------:R-:W-:Y:S02]  /*25590*/  LOP3.LUT R43, R43, 0xffff, RZ, 0xc0, !PT ;  /* 0x0000ffff2b2b7812 */ /* 0x000fe400078ec0ff */
[----:B0-----:R-:W-:Y:S02]  /*255a0*/  SHF.R.U32.HI R41, RZ, 0x8, R29 ;  /* 0x00000008ff297819 */ /* 0x001fe4000001161d */
[--C-:B------:R-:W-:Y:S02]  /*255b0*/  PRMT R29, R29, 0x3340, R213.reuse ;  /* 0x000033401d1d7816 */ /* 0x100fe400000000d5 */
[----:B------:R-:W-:-:S02]  /*255c0*/  SHF.R.U32.HI R213, RZ, 0x8, R213 ;  /* 0x00000008ffd57819 */ /* 0x000fc400000116d5 */
[----:B------:R-:W-:Y:S02]  /*255d0*/  SHF.R.U32.HI R37, RZ, 0x8, R112 ;  /* 0x00000008ff257819 */ /* 0x000fe40000011670 */
[----:B------:R-:W-:Y:S02]  /*255e0*/  LOP3.LUT R41, R41, 0xffff, RZ, 0xc0, !PT ;  /* 0x0000ffff29297812 */ /* 0x000fe400078ec0ff */
[----:B------:R-:W-:Y:S02]  /*255f0*/  LOP3.LUT R213, R213, 0xffff, RZ, 0xc0, !PT ;  /* 0x0000ffffd5d57812 */ /* 0x000fe400078ec0ff */
[----:B------:R-:W-:Y:S01]  /*25600*/  LOP3.LUT R33, R33, 0xffff, RZ, 0xc0, !PT ;  /* 0x0000ffff21217812 */ /* 0x000fe200078ec0ff */
[----:B------:R-:W-:Y:S01]  /*25610*/  STL [R1+0x11f8], R49 ;  /* 0x0011f83101007387 */ /* 0x000fe20000100800 */
[----:B------:R-:W-:Y:S02]  /*25620*/  LOP3.LUT R31, R31, 0xffff, RZ, 0xc0, !PT ;  /* 0x0000ffff1f1f7812 */ /* 0x000fe400078ec0ff */
[----:B------:R-:W-:Y:S01]  /*25630*/  LOP3.LUT R37, R37, 0xffff, RZ, 0xc0, !PT ;  /* 0x0000ffff25257812 */ /* 0x000fe200078ec0ff */
[----:B------:R0:W-:Y:S01]  /*25640*/  STL [R1+0x11dc], R29 ;  /* 0x0011dc1d01007387 */ /* 0x0001e20000100800 */
[----:B------:R-:W-:-:S02]  /*25650*/  PRMT R43, R39, 0x3340, R43 ;  /* 0x00003340272b7816 */ /* 0x000fc4000000002b */
[----:B------:R-:W-:-:S03]  /*25660*/  PRMT R39, R41, 0x3340, R213 ;  /* 0x0000334029277816 */ /* 0x000fc600000000d5 */
[----:B------:R-:W-:Y:S01]  /*25670*/  STL [R1+0x1010], R43 ;  /* 0x0010102b01007387 */ /* 0x000fe20000100800 */
[----:B0-----:R-:W-:Y:S02]  /*25680*/  PRMT R29, R33, 0x3340, R35 ;  /* 0x00003340211d7816 */ /* 0x001fe40000000023 */
[----:B------:R-:W-:Y:S01]  /*25690*/  PRMT R33, R31, 0x3340, R37 ;  /* 0x000033401f217816 */ /* 0x000fe20000000025 */
[----:B------:R-:W-:Y:S04]  /*256a0*/  STL [R1+0x1004], R39 ;  /* 0x0010042701007387 */ /* 0x000fe80000100800 */
[----:B------:R0:W-:Y:S04]  /*256b0*/  STL [R1+0x1008], R29 ;  /* 0x0010081d01007387 */ /* 0x0001e80000100800 */
[----:B------:R-:W-:Y:S04]  /*256c0*/  STL [R1+0x100c], R33 ;  /* 0x00100c2101007387 */ /* 0x000fe80000100800 */
[----:B------:R-:W2:Y:S01]  /*256d0*/  LDL.LU R49, [R1+0x454] ;  /* 0x0004540001317983 */ /* 0x000ea20000300800 */
[----:B----4-:R-:W-:-:S03]  /*256e0*/  LOP3.LUT R31, R47, 0xffff, RZ, 0xc0, !PT ;  /* 0x0000ffff2f1f7812 */ /* 0x010fc600078ec0ff */
[----:B------:R-:W3:Y:S01]  /*256f0*/  LDL.LU R47, [R1+0x44c] ;  /* 0x00044c00012f7983 */ /* 0x000ee20000300800 */
[----:B0-----:R-:W-:-:S03]  /*25700*/  LOP3.LUT R29, R45, 0xffff, RZ, 0xc0, !PT ;  /* 0x0000ffff2d1d7812 */ /* 0x001fc600078ec0ff */
[----:B------:R-:W4:Y:S01]  /*25710*/  LDL.LU R45, [R1+0x448] ;  /* 0x00044800012d7983 */ /* 0x000f220000300800 */
[----:B------:R-:W-:Y:S02]  /*25720*/  LOP3.LUT R209, R209, 0xffff, RZ, 0xc0, !PT ;  /* 0x0000ffffd1d17812 */ /* 0x000fe400078ec0ff */
[----:B------:R-:W-:Y:S02]  /*25730*/  F2FP.SATFINITE.E5M2.F32.PACK_AB_MERGE_C R108, R109, R108, RZ ;  /* 0x0000006c6d6c723e */ /* 0x000fe400048060ff */
[----:B------:R-:W-:Y:S02]  /*25740*/  SHF.R.U32.HI R41, RZ, 0x8, R31 ;  /* 0x00000008ff297819 */ /* 0x000fe4000001161f */
[----:B------:R-:W-:Y:S02]  /*25750*/  PRMT R31, R31, 0x3340, R209 ;  /* 0x000033401f1f7816 */ /* 0x000fe400000000d1 */
[----:B------:R-:W-:Y:S02]  /*25760*/  LOP3.LUT R211, R211, 0xffff, RZ, 0xc0, !PT ;  /* 0x0000ffffd3d37812 */ /* 0x000fe400078ec0ff */
[----:B------:R-:W-:-:S02]  /*25770*/  LOP3.LUT R200, R200, 0xffff, RZ, 0xc0, !PT ;  /* 0x0000ffffc8c87812 */ /* 0x000fc400078ec0ff */
[----:B------:R-:W-:Y:S01]  /*25780*/  LOP3.LUT R108, R108, 0xffff, RZ, 0xc0, !PT ;  /* 0x0000ffff6c6c7812 */ /* 0x000fe200078ec0ff */
[----:B------:R0:W-:Y:S01]  /*25790*/  STL [R1+0x11c8], R31 ;  /* 0x0011c81f01007387 */ /* 0x0001e20000100800 */
[----:B------:R-:W-:Y:S02]  /*257a0*/  F2FP.SATFINITE.E5M2.F32.PACK_AB_MERGE_C R110, R111, R110, RZ ;  /* 0x0000006e6f6e723e */ /* 0x000fe400048060ff */
[----:B------:R-:W-:Y:S02]  /*257b0*/  SHF.R.U32.HI R37, RZ, 0x8, R29 ;  /* 0x00000008ff257819 */ /* 0x000fe4000001161d */
[----:B------:R-:W-:Y:S02]  /*257c0*/  PRMT R29, R29, 0x3340, R211 ;  /* 0x000033401d1d7816 */ /* 0x000fe400000000d3 */
[----:B------:R-:W-:Y:S02]  /*257d0*/  LOP3.LUT R198, R198, 0xffff, RZ, 0xc0, !PT ;  /* 0x0000ffffc6c67812 */ /* 0x000fe400078ec0ff */
[----:B0-----:R-:W-:-:S02]  /*257e0*/  PRMT R31, R200, 0x3340, R108 ;  /* 0x00003340c81f7816 */ /* 0x001fc4000000006c */
[----:B------:R-:W-:Y:S01]  /*257f0*/  LOP3.LUT R110, R110, 0xffff, RZ, 0xc0, !PT ;  /* 0x0000ffff6e6e7812 */ /* 0x000fe200078ec0ff */
[----:B------:R0:W-:Y:S01]  /*25800*/  STL [R1+0x11cc], R29 ;  /* 0x0011cc1d01007387 */ /* 0x0001e20000100800 */
[----:B------:R-:W-:Y:S02]  /*25810*/  SHF.R.U32.HI R43, RZ, 0x8, R209 ;  /* 0x00000008ff2b7819 */ /* 0x000fe400000116d1 */
[----:B------:R-:W-:Y:S01]  /*25820*/  SHF.R.U32.HI R39, RZ, 0x8, R211 ;  /* 0x00000008ff277819 */ /* 0x000fe200000116d3 */
[----:B------:R1:W-:Y:S01]  /*25830*/  STL [R1+0x11d4], R31 ;  /* 0x0011d41f01007387 */ /* 0x0003e20000100800 */
[----:B------:R-:W-:Y:S02]  /*25840*/  SHF.R.U32.HI R33, RZ, 0x8, R200 ;  /* 0x00000008ff217819 */ /* 0x000fe400000116c8 */
[----:B------:R-:W-:Y:S02]  /*25850*/  SHF.R.U32.HI R35, RZ, 0x8, R108 ;  /* 0x00000008ff237819 */ /* 0x000fe4000001166c */
[----:B------:R-:W-:-:S02]  /*25860*/  LOP3.LUT R41, R41, 0xffff, RZ, 0xc0, !PT ;  /* 0x0000ffff29297812 */ /* 0x000fc400078ec0ff */
[----:B0-----:R-:W-:Y:S02]  /*25870*/  SHF.R.U32.HI R29, RZ, 0x8, R198 ;  /* 0x00000008ff1d7819 */ /* 0x001fe400000116c6 */
[----:B------:R-:W-:Y:S02]  /*25880*/  LOP3.LUT R43, R43, 0xffff, RZ, 0xc0, !PT ;  /* 0x0000ffff2b2b7812 */ /* 0x000fe400078ec0ff */
[----:B-1----:R-:W-:Y:S02]  /*25890*/  SHF.R.U32.HI R31, RZ, 0x8, R110 ;  /* 0x00000008ff1f7819 */ /* 0x002fe4000001166e */
[----:B------:R-:W-:Y:S02]  /*258a0*/  LOP3.LUT R37, R37, 0xffff, RZ, 0xc0, !PT ;  /* 0x0000ffff25257812 */ /* 0x000fe400078ec0ff */
[----:B------:R-:W-:Y:S02]  /*258b0*/  LOP3.LUT R39, R39, 0xffff, RZ, 0xc0, !PT ;  /* 0x0000ffff27277812 */ /* 0x000fe400078ec0ff */
[----:B------:R-:W-:-:S02]  /*258c0*/  LOP3.LUT R33, R33, 0xffff, RZ, 0xc0, !PT ;  /* 0x0000ffff21217812 */ /* 0x000fc400078ec0ff */
[----:B------:R-:W-:Y:S02]  /*258d0*/  LOP3.LUT R35, R35, 0xffff, RZ, 0xc0, !PT ;  /* 0x0000ffff23237812 */ /* 0x000fe400078ec0ff */
[----:B------:R-:W-:Y:S02]  /*258e0*/  PRMT R51, R198, 0x3340, R110 ;  /* 0x00003340c6337816 */ /* 0x000fe4000000006e */
[----:B------:R-:W-:Y:S02]  /*258f0*/  LOP3.LUT R29, R29, 0xffff, RZ, 0xc0, !PT ;  /* 0x0000ffff1d1d7812 */ /* 0x000fe400078ec0ff */
[----:B------:R-:W-:Y:S02]  /*25900*/  LOP3.LUT R31, R31, 0xffff, RZ, 0xc0, !PT ;  /* 0x0000ffff1f1f7812 */ /* 0x000fe400078ec0ff */
[----:B------:R-:W-:Y:S02]  /*25910*/  PRMT R41, R41, 0x3340, R43 ;  /* 0x0000334029297816 */ /* 0x000fe4000000002b */
[----:B------:R-:W-:-:S02]  /*25920*/  PRMT R37, R37, 0x3340, R39 ;  /* 0x0000334025257816 */ /* 0x000fc40000000027 */
[----:B------:R-:W-:Y:S01]  /*25930*/  PRMT R33, R33, 0x3340, R35 ;  /* 0x0000334021217816 */ /* 0x000fe20000000023 */
[----:B------:R-:W-:Y:S01]  /*25940*/  STL [R1+0x11d8], R51 ;  /* 0x0011d83301007387 */ /* 0x000fe20000100800 */
[----:B------:R-:W-:-:S03]  /*25950*/  PRMT R29, R29, 0x3340, R31 ;  /* 0x000033401d1d7816 */ /* 0x000fc6000000001f */
[----:B------:R-:W-:Y:S04]  /*25960*/  STL [R1+0xff4], R41 ;  /* 0x000ff42901007387 */ /* 0x000fe80000100800 */
[----:B------:R-:W-:Y:S04]  /*25970*/  STL [R1+0xff8], R37 ;  /* 0x000ff82501007387 */ /* 0x000fe80000100800 */
[----:B------:R3:W-:Y:S04]  /*25980*/  STL [R1+0xffc], R33 ;  /* 0x000ffc2101007387 */ /* 0x0007e80000100800 */
[----:B------:R-:W-:Y:S01]  /*25990*/  STL [R1+0x1000], R29 ;  /* 0x0010001d01007387 */ /* 0x000fe20000100800 */
[----:B---3--:R-:W-:-:S03]  /*259a0*/  LOP3.LUT R33, R47, 0xffff, RZ, 0xc0, !PT ;  /* 0x0000ffff2f217812 */ /* 0x008fc600078ec0ff */
[----:B------:R-:W3:Y:S01]  /*259b0*/  LDL.LU R47, [R1+0x45c] ;  /* 0x00045c00012f7983 */ /* 0x000ee20000300800 */
[----:B----4-:R-:W-:-:S03]  /*259c0*/  LOP3.LUT R35, R45, 0xffff, RZ, 0xc0, !PT ;  /* 0x0000ffff2d237812 */ /* 0x010fc600078ec0ff */
[----:B------:R-:W4:Y:S01]  /*259d0*/  LDL.LU R45, [R1+0x450] ;  /* 0x00045000012d7983 */ /* 0x000f220000300800 */
[----:B--2---:R-:W-:Y:S02]  /*259e0*/  LOP3.LUT R31, R49, 0xffff, RZ, 0xc0, !PT ;  /* 0x0000ffff311f7812 */ /* 0x004fe400078ec0ff */
[----:B------:R-:W-:Y:S02]  /*259f0*/  LOP3.LUT R201, R201, 0xffff, RZ, 0xc0, !PT ;  /* 0x0000ffffc9c97812 */ /* 0x000fe400078ec0ff */
[----:B------:R-:W-:Y:S02]  /*25a00*/  LOP3.LUT R207, R207, 0xffff, RZ, 0xc0, !PT ;  /* 0x0000ffffcfcf7812 */ /* 0x000fe400078ec0ff */
[----:B------:R-:W-:Y:S02]  /*25a10*/  PRMT R39, R31, 0x3340, R201 ;  /* 0x000033401f277816 */ /* 0x000fe400000000c9 */
[----:B------:R-:W-:Y:S02]  /*25a20*/  SHF.R.U32.HI R37, RZ, 0x8, R35 ;  /* 0x00000008ff257819 */ /* 0x000fe40000011623 */
[----:B------:R-:W-:-:S02]  /*25a30*/  PRMT R35, R35, 0x3340, R207 ;  /* 0x0000334023237816 */ /* 0x000fc400000000cf */
[----:B------:R-:W-:Y:S01]  /*25a40*/  LOP3.LUT R205, R205, 0xffff, RZ, 0xc0, !PT ;  /* 0x0000ffffcdcd7812 */ /* 0x000fe200078ec0ff */
[----:B------:R-:W-:Y:S01]  /*25a50*/  STL [R1+0x11c4], R39 ;  /* 0x0011c42701007387 */ /* 0x000fe20000100800 */
[----:B------:R-:W-:-:S03]  /*25a60*/  F2FP.SATFINITE.E5M2.F32.PACK_AB_MERGE_C R104, R105, R104, RZ ;  /* 0x000000686968723e */ /* 0x000fc600048060ff */
[----:B------:R0:W-:Y:S01]  /*25a70*/  STL [R1+0x11bc], R35 ;  /* 0x0011bc2301007387 */ /* 0x0001e20000100800 */
[----:B------:R-:W-:Y:S02]  /*25a80*/  LOP3.LUT R202, R202, 0xffff, RZ, 0xc0, !PT ;  /* 0x0000ffffcaca7812 */ /* 0x000fe400078ec0ff */
[----:B------:R-:W-:Y:S02]  /*25a90*/  LOP3.LUT R104, R104, 0xffff, RZ, 0xc0, !PT ;  /* 0x0000ffff68687812 */ /* 0x000fe400078ec0ff */
[----:B------:R-:W-:Y:S02]  /*25aa0*/  SHF.R.U32.HI R41, RZ, 0x8, R33 ;  /* 0x00000008ff297819 */ /* 0x000fe40000011621 */
[--C-:B0-----:R-:W-:Y:S02]  /*25ab0*/  PRMT R35, R33, 0x3340, R205.reuse ;  /* 0x0000334021237816 */ /* 0x101fe400000000cd */
[----:B------:R-:W-:Y:S02]  /*25ac0*/  SHF.R.U32.HI R43, RZ, 0x8, R205 ;  /* 0x00000008ff2b7819 */ /* 0x000fe400000116cd */
[----:B------:R-:W-:Y:S01]  /*25ad0*/  SHF.R.U32.HI R39, RZ, 0x8, R207 ;  /* 0x00000008ff277819 */ /* 0x000fe200000116cf */
[----:B------:R0:W-:Y:S01]  /*25ae0*/  STL [R1+0x11b8], R35 ;  /* 0x0011b82301007387 */ /* 0x0001e20000100800 */
[----:B------:R-:W-:-:S02]  /*25af0*/  SHF.R.U32.HI R29, RZ, 0x8, R31 ;  /* 0x00000008ff1d7819 */ /* 0x000fc4000001161f */
[----:B------:R-:W-:Y:S02]  /*25b00*/  SHF.R.U32.HI R33, RZ, 0x8, R202 ;  /* 0x00000008ff217819 */ /* 0x000fe400000116ca */
[----:B------:R-:W-:Y:S02]  /*25b10*/  SHF.R.U32.HI R31, RZ, 0x8, R201 ;  /* 0x00000008ff1f7819 */ /* 0x000fe400000116c9 */
[----:B------:R-:W-:Y:S02]  /*25b20*/  LOP3.LUT R41, R41, 0xffff, RZ, 0xc0, !PT ;  /* 0x0000ffff29297812 */ /* 0x000fe400078ec0ff */
[----:B0-----:R-:W-:Y:S02]  /*25b30*/  SHF.R.U32.HI R35, RZ, 0x8, R104 ;  /* 0x00000008ff237819 */ /* 0x001fe40000011668 */
[----:B------:R-:W-:Y:S02]  /*25b40*/  LOP3.LUT R43, R43, 0xffff, RZ, 0xc0, !PT ;  /* 0x0000ffff2b2b7812 */ /* 0x000fe400078ec0ff */
[----:B------:R-:W-:-:S02]  /*25b50*/  LOP3.LUT R37, R37, 0xffff, RZ, 0xc0, !PT ;  /* 0x0000ffff25257812 */ /* 0x000fc400078ec0ff */
[----:B------:R-:W-:Y:S02]  /*25b60*/  LOP3.LUT R39, R39, 0xffff, RZ, 0xc0, !PT ;  /* 0x0000ffff27277812 */ /* 0x000fe400078ec0ff */
[----:B------:R-:W-:Y:S02]  /*25b70*/  LOP3.LUT R33, R33, 0xffff, RZ, 0xc0, !PT ;  /* 0x0000ffff21217812 */ /* 0x000fe400078ec0ff */
[----:B------:R-:W-:Y:S02]  /*25b80*/  LOP3.LUT R35, R35, 0xffff, RZ, 0xc0, !PT ;  /* 0x0000ffff23237812 */ /* 0x000fe400078ec0ff */
[----:B------:R-:W-:Y:S02]  /*25b90*/  PRMT R49, R202, 0x3340, R104 ;  /* 0x00003340ca317816 */ /* 0x000fe40000000068 */
[----:B------:R-:W-:Y:S02]  /*25ba0*/  LOP3.LUT R29, R29, 0xffff, RZ, 0xc0, !PT ;  /* 0x0000ffff1d1d7812 */ /* 0x000fe400078ec0ff */
[----:B------:R-:W-:-:S02]  /*25bb0*/  LOP3.LUT R31, R31, 0xffff, RZ, 0xc0, !PT ;  /* 0x0000ffff1f1f7812 */ /* 0x000fc400078ec0ff */
[----:B------:R-:W-:Y:S02]  /*25bc0*/  PRMT R41, R41, 0x3340, R43 ;  /* 0x0000334029297816 */ /* 0x000fe4000000002b */
[----:B------:R-:W-:Y:S02]  /*25bd0*/  PRMT R37, R37, 0x3340, R39 ;  /* 0x0000334025257816 */ /* 0x000fe40000000027 */
[----:B------:R-:W-:Y:S01]  /*25be0*/  PRMT R35, R33, 0x3340, R35 ;  /* 0x0000334021237816 */ /* 0x000fe20000000023 */
[----:B------:R-:W-:Y:S01]  /*25bf0*/  STL [R1+0x11c0], R49 ;  /* 0x0011c03101007387 */ /* 0x000fe20000100800 */
[----:B------:R-:W-:-:S03]  /*25c00*/  PRMT R33, R29, 0x3340, R31 ;  /* 0x000033401d217816 */ /* 0x000fc6000000001f */
[----:B------:R0:W-:Y:S04]  /*25c10*/  STL [R1+0xfe4], R41 ;  /* 0x000fe42901007387 */ /* 0x0001e80000100800 */
[----:B------:R-:W-:Y:S04]  /*25c20*/  STL [R1+0xfe8], R37 ;  /* 0x000fe82501007387 */ /* 0x000fe80000100800 */
[----:B------:R-:W-:Y:S04]  /*25c30*/  STL [R1+0xfec], R35 ;  /* 0x000fec2301007387 */ /* 0x000fe80000100800 */
[----:B------:R1:W-:Y:S01]  /*25c40*/  STL [R1+0xff0], R33 ;  /* 0x000ff02101007387 */ /* 0x0003e20000100800 */
[----:B---3--:R-:W-:-:S03]  /*25c50*/  LOP3.LUT R31, R47, 0xffff, RZ, 0xc0, !PT ;  /* 0x0000ffff2f1f7812 */ /* 0x008fc600078ec0ff */
[----:B------:R-:W2:Y:S01]  /*25c60*/  LDL.LU R47, [R1+0x624] ;  /* 0x00062400012f7983 */ /* 0x000ea20000300800 */
[----:B----4-:R-:W-:-:S03]  /*25c70*/  LOP3.LUT R29, R45, 0xffff, RZ, 0xc0, !PT ;  /* 0x0000ffff2d1d7812 */ /* 0x010fc600078ec0ff */
[----:B------:R-:W3:Y:S01]  /*25c80*/  LDL.LU R45, [R1+0x620] ;  /* 0x00062000012d7983 */ /* 0x000ee20000300800 */
[----:B------:R-:W-:Y:S02]  /*25c90*/  F2FP.SATFINITE.E5M2.F32.PACK_AB_MERGE_C R100, R101, R100, RZ ;  /* 0x000000646564723e */ /* 0x000fe400048060ff */
[----:B------:R-:W-:Y:S02]  /*25ca0*/  LOP3.LUT R203, R203, 0xffff, RZ, 0xc0, !PT ;  /* 0x0000ffffcbcb7812 */ /* 0x000fe400078ec0ff */
[----:B------:R-:W-:Y:S02]  /*25cb0*/  LOP3.LUT R206, R206, 0xffff, RZ, 0xc0, !PT ;  /* 0x0000ffffcece7812 */ /* 0x000fe400078ec0ff */
[----:B------:R-:W-:Y:S02]  /*25cc0*/  LOP3.LUT R100, R100, 0xffff, RZ, 0xc0, !PT ;  /* 0x0000ffff64647812 */ /* 0x000fe400078ec0ff */
[----:B0-----:R-:W-:Y:S02]  /*25cd0*/  SHF.R.U32.HI R41, RZ, 0x8, R29 ;  /* 0x00000008ff297819 */ /* 0x001fe4000001161d */
[----:B------:R-:W-:-:S02]  /*25ce0*/  PRMT R29, R29, 0x3340, R203 ;  /* 0x000033401d1d7816 */ /* 0x000fc400000000cb */
[----:B-1----:R-:W-:Y:S02]  /*25cf0*/  PRMT R33, R206, 0x3340, R100 ;  /* 0x00003340ce217816 */ /* 0x002fe40000000064 */
[----:B------:R-:W-:Y:S01]  /*25d00*/  LOP3.LUT R197, R197, 0xffff, RZ, 0xc0, !PT ;  /* 0x0000ffffc5c57812 */ /* 0x000fe200078ec0ff */
[----:B------:R-:W-:Y:S01]  /*25d10*/  STL [R1+0x11a8], R29 ;  /* 0x0011a81d01007387 */ /* 0x000fe20000100800 */
[----:B------:R-:W-:-:S03]  /*25d20*/  F2FP.SATFINITE.E5M2.F32.PACK_AB_MERGE_C R102, R103, R102, RZ ;  /* 0x000000666766723e */ /* 0x000fc600048060ff */
[----:B------:R0:W-:Y:S01]  /*25d30*/  STL [R1+0x11ac], R33 ;  /* 0x0011ac2101007387 */ /* 0x0001e20000100800 */
[----:B------:R-:W-:Y:S02]  /*25d40*/  LOP3.LUT R204, R204, 0xffff, RZ, 0xc0, !PT ;  /* 0x0000ffffcccc7812 */ /* 0x000fe400078ec0ff */
[----:B------:R-:W-:Y:S02]  /*25d50*/  LOP3.LUT R102, R102, 0xffff, RZ, 0xc0, !PT ;  /* 0x0000ffff66667812 */ /* 0x000fe400078ec0ff */
[----:B------:R-:W-:Y:S02]  /*25d60*/  SHF.R.U32.HI R43, RZ, 0x8, R203 ;  /* 0x00000008ff2b7819 */ /* 0x000fe400000116cb */
[----:B0-----:R-:W-:Y:S02]  /*25d70*/  PRMT R33, R31, 0x3340, R197 ;  /* 0x000033401f217816 */ /* 0x001fe400000000c5 */
        /* <DEDUP_REMOVED lines=19> */
[----:B------:R0:W-:Y:S01]  /*25eb0*/  STL [R1+0x11b4], R49 ;  /* 0x0011b43101007387 */ /* 0x0001e20000100800 */
[----:B------:R-:W-:-:S03]  /*25ec0*/  PRMT R33, R29, 0x3340, R39 ;  /* 0x000033401d217816 */ /* 0x000fc60000000027 */
[----:B------:R-:W-:Y:S04]  /*25ed0*/  STL [R1+0xfd8], R41 ;  /* 0x000fd82901007387 */ /* 0x000fe80000100800 */
[----:B------:R1:W-:Y:S04]  /*25ee0*/  STL [R1+0xfdc], R37 ;  /* 0x000fdc2501007387 */ /* 0x0003e80000100800 */
[----:B------:R-:W-:Y:S04]  /*25ef0*/  STL [R1+0xfe0], R35 ;  /* 0x000fe02301007387 */ /* 0x000fe80000100800 */
[----:B------:R-:W-:Y:S04]  /*25f00*/  STL [R1+0xfd4], R33 ;  /* 0x000fd42101007387 */ /* 0x000fe80000100800 */
[----:B0-----:R-:W4:Y:S01]  /*25f10*/  LDL.LU R49, [R1+0x464] ;  /* 0x0004640001317983 */ /* 0x001f220000300800 */
[----:B--2---:R-:W-:-:S03]  /*25f20*/  LOP3.LUT R31, R47, 0xffff, RZ, 0xc0, !PT ;  /* 0x0000ffff2f1f7812 */ /* 0x004fc600078ec0ff */
[----:B------:R-:W2:Y:S01]  /*25f30*/  LDL.LU R47, [R1+0x460] ;  /* 0x00046000012f7983 */ /* 0x000ea20000300800 */
[----:B---3--:R-:W-:-:S03]  /*25f40*/  LOP3.LUT R29, R45, 0xffff, RZ, 0xc0, !PT ;  /* 0x0000ffff2d1d7812 */ /* 0x008fc600078ec0ff */
[----:B------:R-:W3:Y:S01]  /*25f50*/  LDL.LU R45, [R1+0x458] ;  /* 0x00045800012d7983 */ /* 0x000ee20000300800 */
[----:B------:R-:W-:Y:S02]  /*25f60*/  LOP3.LUT R167, R167, 0xffff, RZ, 0xc0, !PT ;  /* 0x0000ffffa7a77812 */ /* 0x000fe400078ec0ff */
[----:B-1----:R-:W-:Y:S02]  /*25f70*/  SHF.R.U32.HI R37, RZ, 0x8, R31 ;  /* 0x00000008ff257819 */ /* 0x002fe4000001161f */
[----:B------:R-:W-:Y:S02]  /*25f80*/  PRMT R31, R31, 0x3340, R167 ;  /* 0x000033401f1f7816 */ /* 0x000fe400000000a7 */
[----:B------:R-:W-:Y:S02]  /*25f90*/  LOP3.LUT R165, R165, 0xffff, RZ, 0xc0, !PT ;  /* 0x0000ffffa5a57812 */ /* 0x000fe400078ec0ff */
[----:B------:R-:W-:Y:S02]  /*25fa0*/  LOP3.LUT R244, R244, 0xffff, RZ, 0xc0, !PT ;  /* 0x0000fffff4f47812 */ /* 0x000fe400078ec0ff */
[----:B------:R-:W-:Y:S01]  /*25fb0*/  LOP3.LUT R24, R24, 0xffff, RZ, 0xc0, !PT ;  /* 0x0000ffff18187812 */ /* 0x000fe200078ec0ff */
[----:B------:R0:W-:Y:S01]  /*25fc0*/  STL [R1+0x1114], R31 ;  /* 0x0011141f01007387 */ /* 0x0001e20000100800 */
[----:B------:R-:W-:-:S02]  /*25fd0*/  LOP3.LUT R242, R242, 0xffff, RZ, 0xc0, !PT ;  /* 0x0000fffff2f27812 */ /* 0x000fc400078ec0ff */
[----:B------:R-:W-:Y:S02]  /*25fe0*/  PRMT R41, R244, 0x3340, R24 ;  /* 0x00003340f4297816 */ /* 0x000fe40000000018 */
[----:B------:R-:W-:Y:S02]  /*25ff0*/  LOP3.LUT R26, R26, 0xffff, RZ, 0xc0, !PT ;  /* 0x0000ffff1a1a7812 */ /* 0x000fe400078ec0ff */
[----:B0-----:R-:W-:Y:S02]  /*26000*/  PRMT R31, R29, 0x3340, R165 ;  /* 0x000033401d1f7816 */ /* 0x001fe400000000a5 */
[----:B------:R-:W-:Y:S02]  /*26010*/  SHF.R.U32.HI R39, RZ, 0x8, R167 ;  /* 0x00000008ff277819 */ /* 0x000fe400000116a7 */
[----:B------:R-:W-:Y:S01]  /*26020*/  SHF.R.U32.HI R33, RZ, 0x8, R29 ;  /* 0x00000008ff217819 */ /* 0x000fe2000001161d */
[----:B------:R0:W-:Y:S01]  /*26030*/  STL [R1+0x1118], R31 ;  /* 0x0011181f01007387 */ /* 0x0001e20000100800 */
[----:B------:R-:W-:-:S02]  /*26040*/  SHF.R.U32.HI R35, RZ, 0x8, R165 ;  /* 0x00000008ff237819 */ /* 0x000fc400000116a5 */
[----:B------:R-:W-:Y:S01]  /*26050*/  SHF.R.U32.HI R29, RZ, 0x8, R244 ;  /* 0x00000008ff1d7819 */ /* 0x000fe200000116f4 */
[----:B------:R1:W-:Y:S01]  /*26060*/  STL [R1+0x1120], R41 ;  /* 0x0011202901007387 */ /* 0x0003e20000100800 */
[----:B------:R-:W-:Y:S02]  /*26070*/  LOP3.LUT R37, R37, 0xffff, RZ, 0xc0, !PT ;  /* 0x0000ffff25257812 */ /* 0x000fe400078ec0ff */
[----:B------:R-:W-:Y:S02]  /*26080*/  LOP3.LUT R39, R39, 0xffff, RZ, 0xc0, !PT ;  /* 0x0000ffff27277812 */ /* 0x000fe400078ec0ff */
[----:B0-----:R-:W-:Y:S02]  /*26090*/  SHF.R.U32.HI R31, RZ, 0x8, R24 ;  /* 0x00000008ff1f7819 */ /* 0x001fe40000011618 */
[----:B------:R-:W-:Y:S02]  /*260a0*/  SHF.R.U32.HI R24, RZ, 0x8, R242 ;  /* 0x00000008ff187819 */ /* 0x000fe400000116f2 */
[----:B-1----:R-:W-:-:S02]  /*260b0*/  PRMT R41, R242, 0x3340, R26 ;  /* 0x00003340f2297816 */ /* 0x002fc4000000001a */
[----:B------:R-:W-:Y:S02]  /*260c0*/  SHF.R.U32.HI R26, RZ, 0x8, R26 ;  /* 0x00000008ff1a7819 */ /* 0x000fe4000001161a */
        /* <DEDUP_REMOVED lines=8> */
[----:B------:R-:W-:Y:S01]  /*26150*/  PRMT R29, R29, 0x3340, R31 ;  /* 0x000033401d1d7816 */ /* 0x000fe2000000001f */
[----:B------:R-:W-:Y:S01]  /*26160*/  STL [R1+0x114c], R41 ;  /* 0x00114c2901007387 */ /* 0x000fe20000100800 */
[----:B------:R-:W-:-:S03]  /*26170*/  PRMT R24, R24, 0x3340, R26 ;  /* 0x0000334018187816 */ /* 0x000fc6000000001a */
[----:B------:R-:W-:Y:S04]  /*26180*/  STL [R1+0xf1c], R37 ;  /* 0x000f1c2501007387 */ /* 0x000fe80000100800 */
[----:B------:R-:W-:Y:S04]  /*26190*/  STL [R1+0xf20], R33 ;  /* 0x000f202101007387 */ /* 0x000fe80000100800 */
[----:B------:R-:W-:Y:S04]  /*261a0*/  STL [R1+0xf28], R29 ;  /* 0x000f281d01007387 */ /* 0x000fe80000100800 */
[----:B------:R3:W-:Y:S01]  /*261b0*/  STL [R1+0xf60], R24 ;  /* 0x000f601801007387 */ /* 0x0007e20000100800 */
[----:B--2---:R-:W-:-:S03]  /*261c0*/  LOP3.LUT R26, R47, 0xffff, RZ, 0xc0, !PT ;  /* 0x0000ffff2f1a7812 */ /* 0x004fc600078ec0ff */
[----:B------:R-:W2:Y:S01]  /*261d0*/  LDL.LU R47, [R1+0x61c] ;  /* 0x00061c00012f7983 */ /* 0x000ea20000300800 */
[----:B---3--:R-:W-:-:S03]  /*261e0*/  LOP3.LUT R24, R45, 0xffff, RZ, 0xc0, !PT ;  /* 0x0000ffff2d187812 */ /* 0x008fc600078ec0ff */
[----:B------:R-:W3:Y:S01]  /*261f0*/  LDL.LU R45, [R1+0x618] ;  /* 0x00061800012d7983 */ /* 0x000ee20000300800 */
[----:B------:R-:W-:Y:S02]  /*26200*/  F2FP.SATFINITE.E5M2.F32.PACK_AB_MERGE_C R96, R97, R96, RZ ;  /* 0x000000606160723e */ /* 0x000fe400048060ff */
[----:B----4-:R-:W-:Y:S02]  /*26210*/  LOP3.LUT R31, R49, 0xffff, RZ, 0xc0, !PT ;  /* 0x0000ffff311f7812 */ /* 0x010fe400078ec0ff */
[----:B------:R-:W-:Y:S02]  /*26220*/  LOP3.LUT R193, R193, 0xffff, RZ, 0xc0, !PT ;  /* 0x0000ffffc1c17812 */ /* 0x000fe400078ec0ff */
[----:B------:R-:W-:Y:S02]  /*26230*/  LOP3.LUT R199, R199, 0xffff, RZ, 0xc0, !PT ;  /* 0x0000ffffc7c77812 */ /* 0x000fe400078ec0ff */
[----:B------:R-:W-:Y:S02]  /*26240*/  LOP3.LUT R208, R208, 0xffff, RZ, 0xc0, !PT ;  /* 0x0000ffffd0d07812 */ /* 0x000fe400078ec0ff */
[----:B------:R-:W-:-:S02]  /*26250*/  LOP3.LUT R96, R96, 0xffff, RZ, 0xc0, !PT ;  /* 0x0000ffff60607812 */ /* 0x000fc400078ec0ff */
[----:B------:R-:W-:Y:S02]  /*26260*/  PRMT R33, R31, 0x3340, R193 ;  /* 0x000033401f217816 */ /* 0x000fe400000000c1 */
[----:B------:R-:W-:Y:S02]  /*26270*/  SHF.R.U32.HI R37, RZ, 0x8, R24 ;  /* 0x00000008ff257819 */ /* 0x000fe40000011618 */
[--C-:B------:R-:W-:Y:S02]  /*26280*/  PRMT R24, R24, 0x3340, R199.reuse ;  /* 0x0000334018187816 */ /* 0x100fe400000000c7 */
[----:B------:R-:W-:Y:S01]  /*26290*/  PRMT R41, R208, 0x3340, R96 ;  /* 0x00003340d0297816 */ /* 0x000fe20000000060 */
[----:B------:R0:W-:Y:S01]  /*262a0*/  STL [R1+0x119c], R33 ;  /* 0x00119c2101007387 */ /* 0x0001e20000100800 */
[----:B------:R-:W-:Y:S02]  /*262b0*/  LOP3.LUT R195, R195, 0xffff, RZ, 0xc0, !PT ;  /* 0x0000ffffc3c37812 */ /* 0x000fe400078ec0ff */
[----:B------:R-:W-:Y:S01]  /*262c0*/  SHF.R.U32.HI R39, RZ, 0x8, R199 ;  /* 0x00000008ff277819 */ /* 0x000fe200000116c7 */
[----:B------:R1:W-:Y:S01]  /*262d0*/  STL [R1+0x1194], R24 ;  /* 0x0011941801007387 */ /* 0x0003e20000100800 */
[----:B------:R-:W-:-:S02]  /*262e0*/  SHF.R.U32.HI R29, RZ, 0x8, R31 ;  /* 0x00000008ff1d7819 */ /* 0x000fc4000001161f */
[----:B------:R-:W-:Y:S01]  /*262f0*/  SHF.R.U32.HI R35, RZ, 0x8, R96 ;  /* 0x00000008ff237819 */ /* 0x000fe20000011660 */
[----:B------:R4:W-:Y:S01]  /*26300*/  STL [R1+0x1198], R41 ;  /* 0x0011982901007387 */ /* 0x0009e20000100800 */
[----:B------:R-:W-:Y:S02]  /*26310*/  SHF.R.U32.HI R31, RZ, 0x8, R193 ;  /* 0x00000008ff1f7819 */ /* 0x000fe400000116c1 */
[----:B0-----:R-:W-:Y:S02]  /*26320*/  SHF.R.U32.HI R33, RZ, 0x8, R208 ;  /* 0x00000008ff217819 */ /* 0x001fe400000116d0 */
[----:B-1----:R-:W-:Y:S02]  /*26330*/  SHF.R.U32.HI R24, RZ, 0x8, R26 ;  /* 0x00000008ff187819 */ /* 0x002fe4000001161a */
[----:B------:R-:W-:Y:S02]  /*26340*/  LOP3.LUT R37, R37, 0xffff, RZ, 0xc0, !PT ;  /* 0x0000ffff25257812 */ /* 0x000fe400078ec0ff */
[----:B----4-:R-:W-:-:S02]  /*26350*/  PRMT R41, R26, 0x3340, R195 ;  /* 0x000033401a297816 */ /* 0x010fc400000000c3 */
[----:B------:R-:W-:Y:S02]  /*26360*/  SHF.R.U32.HI R26, RZ, 0x8, R195 ;  /* 0x00000008ff1a7819 */ /* 0x000fe400000116c3 */
[----:B------:R-:W-:Y:S02]  /*26370*/  LOP3.LUT R39, R39, 0xffff, RZ, 0xc0, !PT ;  /* 0x0000ffff27277812 */ /* 0x000fe400078ec0ff */
[----:B------:R-:W-:Y:S02]  /*26380*/  LOP3.LUT R33, R33, 0xffff, RZ, 0xc0, !PT ;  /* 0x0000ffff21217812 */ /* 0x000fe400078ec0ff */
[----:B------:R-:W-:Y:S02]  /*26390*/  LOP3.LUT R35, R35, 0xffff, RZ, 0xc0, !PT ;  /* 0x0000ffff23237812 */ /* 0x000fe400078ec0ff */
[----:B------:R-:W-:Y:S02]  /*263a0*/  LOP3.LUT R29, R29, 0xffff, RZ, 0xc0, !PT ;  /* 0x0000ffff1d1d7812 */ /* 0x000fe400078ec0ff */
[----:B------:R-:W-:-:S02]  /*263b0*/  LOP3.LUT R31, R31, 0xffff, RZ, 0xc0, !PT ;  /* 0x0000ffff1f1f7812 */ /* 0x000fc400078ec0ff */
[----:B------:R-:W-:Y:S02]  /*263c0*/  LOP3.LUT R24, R24, 0xffff, RZ, 0xc0, !PT ;  /* 0x0000ffff18187812 */ /* 0x000fe400078ec0ff */
        /* <DEDUP_REMOVED lines=15> */
[----:B------:R-:W-:Y:S02]  /*264c0*/  LOP3.LUT R163, R163, 0xffff, RZ, 0xc0, !PT ;  /* 0x0000ffffa3a37812 */ /* 0x000fe400078ec0ff */
[----:B------:R-:W-:Y:S02]  /*264d0*/  LOP3.LUT R161, R161, 0xffff, RZ, 0xc0, !PT ;  /* 0x0000ffffa1a17812 */ /* 0x000fe400078ec0ff */
[----:B------:R-:W-:Y:S02]  /*264e0*/  LOP3.LUT R212, R212, 0xffff, RZ, 0xc0, !PT ;  /* 0x0000ffffd4d47812 */ /* 0x000fe400078ec0ff */
[----:B------:R-:W-:Y:S02]  /*264f0*/  LOP3.LUT R92, R92, 0xffff, RZ, 0xc0, !PT ;  /* 0x0000ffff5c5c7812 */ /* 0x000fe400078ec0ff */
[----:B0-----:R-:W-:-:S02]  /*26500*/  LOP3.LUT R26, R28, 0xffff, RZ, 0xc0, !PT ;  /* 0x0000ffff1c1a7812 */ /* 0x001fc400078ec0ff */
[----:B------:R-:W-:Y:S02]  /*26510*/  SHF.R.U32.HI R31, RZ, 0x8, R29 ;  /* 0x00000008ff1f7819 */ /* 0x000fe4000001161d */
[----:B------:R-:W-:Y:S02]  /*26520*/  PRMT R29, R29, 0x3340, R163 ;  /* 0x000033401d1d7816 */ /* 0x000fe400000000a3 */
[----:B------:R-:W-:Y:S02]  /*26530*/  SHF.R.U32.HI R28, RZ, 0x8, R24 ;  /* 0x00000008ff1c7819 */ /* 0x000fe40000011618 */
[----:B------:R-:W-:Y:S02]  /*26540*/  PRMT R24, R24, 0x3340, R161 ;  /* 0x0000334018187816 */ /* 0x000fe400000000a1 */
[----:B------:R-:W-:Y:S01]  /*26550*/  PRMT R39, R212, 0x3340, R92 ;  /* 0x00003340d4277816 */ /* 0x000fe2000000005c */
[----:B------:R0:W-:Y:S01]  /*26560*/  STL [R1+0x1134], R29 ;  /* 0x0011341d01007387 */ /* 0x0001e20000100800 */
[----:B------:R-:W-:-:S02]  /*26570*/  LOP3.LUT R240, R240, 0xffff, RZ, 0xc0, !PT ;  /* 0x0000fffff0f07812 */ /* 0x000fc400078ec0ff */
[----:B------:R-:W-:Y:S01]  /*26580*/  SHF.R.U32.HI R35, RZ, 0x8, R212 ;  /* 0x00000008ff237819 */ /* 0x000fe200000116d4 */
[----:B------:R1:W-:Y:S01]  /*26590*/  STL [R1+0x113c], R24 ;  /* 0x00113c1801007387 */ /* 0x0003e20000100800 */
[----:B------:R-:W-:Y:S02]  /*265a0*/  SHF.R.U32.HI R37, RZ, 0x8, R92 ;  /* 0x00000008ff257819 */ /* 0x000fe4000001165c */
[----:B------:R-:W-:Y:S01]  /*265b0*/  SHF.R.U32.HI R33, RZ, 0x8, R163 ;  /* 0x00000008ff217819 */ /* 0x000fe200000116a3 */
[----:B------:R4:W-:Y:S01]  /*265c0*/  STL [R1+0x1190], R39 ;  /* 0x0011902701007387 */ /* 0x0009e20000100800 */
[----:B0-----:R-:W-:Y:S02]  /*265d0*/  SHF.R.U32.HI R29, RZ, 0x8, R161 ;  /* 0x00000008ff1d7819 */ /* 0x001fe400000116a1 */
[----:B------:R-:W-:Y:S02]  /*265e0*/  LOP3.LUT R35, R35, 0xffff, RZ, 0xc0, !PT ;  /* 0x0000ffff23237812 */ /* 0x000fe400078ec0ff */
[----:B-1----:R-:W-:-:S02]  /*265f0*/  SHF.R.U32.HI R24, RZ, 0x8, R240 ;  /* 0x00000008ff187819 */ /* 0x002fc400000116f0 */
[----:B------:R-:W-:Y:S02]  /*26600*/  LOP3.LUT R37, R37, 0xffff, RZ, 0xc0, !PT ;  /* 0x0000ffff25257812 */ /* 0x000fe400078ec0ff */
[--C-:B----4-:R-:W-:Y:S02]  /*26610*/  PRMT R39, R240, 0x3340, R26.reuse ;  /* 0x00003340f0277816 */ /* 0x110fe4000000001a */
[----:B------:R-:W-:Y:S02]  /*26620*/  SHF.R.U32.HI R26, RZ, 0x8, R26 ;  /* 0x00000008ff1a7819 */ /* 0x000fe4000001161a */
[----:B------:R-:W-:Y:S02]  /*26630*/  LOP3.LUT R31, R31, 0xffff, RZ, 0xc0, !PT ;  /* 0x0000ffff1f1f7812 */ /* 0x000fe400078ec0ff */
[----:B------:R-:W-:Y:S02]  /*26640*/  LOP3.LUT R33, R33, 0xffff, RZ, 0xc0, !PT ;  /* 0x0000ffff21217812 */ /* 0x000fe400078ec0ff */
[----:B------:R-:W-:-:S02]  /*26650*/  LOP3.LUT R28, R28, 0xffff, RZ, 0xc0, !PT ;  /* 0x0000ffff1c1c7812 */ /* 0x000fc400078ec0ff */
[----:B------:R-:W-:Y:S02]  /*26660*/  LOP3.LUT R29, R29, 0xffff, RZ, 0xc0, !PT ;  /* 0x0000ffff1d1d7812 */ /* 0x000fe400078ec0ff */
        /* <DEDUP_REMOVED lines=8> */
[----:B------:R0:W-:Y:S04]  /*266f0*/  STL [R1+0xf40], R31 ;  /* 0x000f401f01007387 */ /* 0x0001e80000100800 */
[----:B------:R-:W-:Y:S04]  /*26700*/  STL [R1+0xf44], R29 ;  /* 0x000f441d01007387 */ /* 0x000fe80000100800 */
[----:B------:R-:W-:Y:S01]  /*26710*/  STL [R1+0xf4c], R28 ;  /* 0x000f4c1c01007387 */ /* 0x000fe20000100800 */
[----:B--2---:R-:W-:-:S03]  /*26720*/  LOP3.LUT R24, R47, 0xffff, RZ, 0xc0, !PT ;  /* 0x0000ffff2f187812 */ /* 0x004fc600078ec0ff */
[----:B------:R-:W2:Y:S01]  /*26730*/  LDL.LU R47, [R1+0x614] ;  /* 0x00061400012f7983 */ /* 0x000ea20000300800 */
[----:B---3--:R-:W-:-:S03]  /*26740*/  LOP3.LUT R26, R45, 0xffff, RZ, 0xc0, !PT ;  /* 0x0000ffff2d1a7812 */ /* 0x008fc600078ec0ff */
[----:B------:R-:W3:Y:S01]  /*26750*/  LDL.LU R45, [R1+0x60c] ;  /* 0x00060c00012d7983 */ /* 0x000ee20000300800 */
[----:B------:R-:W-:Y:S02]  /*26760*/  LOP3.LUT R188, R188, 0xffff, RZ, 0xc0, !PT ;  /* 0x0000ffffbcbc7812 */ /* 0x000fe400078ec0ff */
[----:B------:R-:W-:Y:S02]  /*26770*/  LOP3.LUT R191, R191, 0xffff, RZ, 0xc0, !PT ;  /* 0x0000ffffbfbf7812 */ /* 0x000fe400078ec0ff */
[----:B0-----:R-:W-:Y:S02]  /*26780*/  PRMT R31, R24, 0x3340, R188 ;  /* 0x00003340181f7816 */ /* 0x001fe400000000bc */
[----:B------:R-:W-:-:S03]  /*26790*/  LOP3.LUT R238, R238, 0xffff, RZ, 0xc0, !PT ;  /* 0x0000ffffeeee7812 */ /* 0x000fc600078ec0ff */
[----:B------:R0:W-:Y:S01]  /*267a0*/  STL [R1+0x1184], R31 ;  /* 0x0011841f01007387 */ /* 0x0001e20000100800 */
[----:B------:R-:W-:Y:S02]  /*267b0*/  LOP3.LUT R30, R30, 0xffff, RZ, 0xc0, !PT ;  /* 0x0000ffff1e1e7812 */ /* 0x000fe400078ec0ff */
[----:B------:R-:W-:Y:S02]  /*267c0*/  F2FP.SATFINITE.E5M2.F32.PACK_AB_MERGE_C R94, R95, R94, RZ ;  /* 0x0000005e5f5e723e */ /* 0x000fe400048060ff */
[----:B0-----:R-:W-:Y:S02]  /*267d0*/  PRMT R31, R26, 0x3340, R191 ;  /* 0x000033401a1f7816 */ /* 0x001fe400000000bf */
[----:B------:R-:W-:-:S03]  /*267e0*/  LOP3.LUT R210, R210, 0xffff, RZ, 0xc0, !PT ;  /* 0x0000ffffd2d27812 */ /* 0x000fc600078ec0ff */
[----:B------:R0:W-:Y:S01]  /*267f0*/  STL [R1+0x1188], R31 ;  /* 0x0011881f01007387 */ /* 0x0001e20000100800 */
[----:B------:R-:W-:Y:S02]  /*26800*/  LOP3.LUT R94, R94, 0xffff, RZ, 0xc0, !PT ;  /* 0x0000ffff5e5e7812 */ /* 0x000fe400078ec0ff */
[----:B------:R-:W-:Y:S02]  /*26810*/  SHF.R.U32.HI R33, RZ, 0x8, R238 ;  /* 0x00000008ff217819 */ /* 0x000fe400000116ee */
[--C-:B------:R-:W-:Y:S02]  /*26820*/  SHF.R.U32.HI R35, RZ, 0x8, R30.reuse ;  /* 0x00000008ff237819 */ /* 0x100fe4000001161e */
        /* <DEDUP_REMOVED lines=25> */
[----:B------:R1:W-:Y:S01]  /*269c0*/  STL [R1+0xfac], R28 ;  /* 0x000fac1c01007387 */ /* 0x0003e20000100800 */
[----:B--2---:R-:W-:-:S03]  /*269d0*/  LOP3.LUT R26, R47, 0xffff, RZ, 0xc0, !PT ;  /* 0x0000ffff2f1a7812 */ /* 0x004fc600078ec0ff */
[----:B------:R-:W2:Y:S01]  /*269e0*/  LDL.LU R47, [R1+0x474] ;  /* 0x00047400012f7983 */ /* 0x000ea20000300800 */
[----:B---3--:R-:W-:-:S03]  /*269f0*/  LOP3.LUT R24, R45, 0xffff, RZ, 0xc0, !PT ;  /* 0x0000ffff2d187812 */ /* 0x008fc600078ec0ff */
[----:B------:R-:W3:Y:S01]  /*26a00*/  LDL.LU R45, [R1+0x470] ;  /* 0x00047000012d7983 */ /* 0x000ee20000300800 */
[----:B------:R-:W-:Y:S02]  /*26a10*/  LOP3.LUT R159, R159, 0xffff, RZ, 0xc0, !PT ;  /* 0x0000ffff9f9f7812 */ /* 0x000fe400078ec0ff */
[----:B------:R-:W-:Y:S02]  /*26a20*/  F2FP.SATFINITE.E5M2.F32.PACK_AB_MERGE_C R88, R89, R88, RZ ;  /* 0x000000585958723e */ /* 0x000fe400048060ff */
[----:B0-----:R-:W-:Y:S02]  /*26a30*/  SHF.R.U32.HI R30, RZ, 0x8, R26 ;  /* 0x00000008ff1e7819 */ /* 0x001fe4000001161a */
[----:B------:R-:W-:Y:S02]  /*26a40*/  PRMT R26, R26, 0x3340, R159 ;  /* 0x000033401a1a7816 */ /* 0x000fe4000000009f */
[----:B------:R-:W-:Y:S02]  /*26a50*/  LOP3.LUT R157, R157, 0xffff, RZ, 0xc0, !PT ;  /* 0x0000ffff9d9d7812 */ /* 0x000fe400078ec0ff */
[----:B------:R-:W-:-:S02]  /*26a60*/  LOP3.LUT R214, R214, 0xffff, RZ, 0xc0, !PT ;  /* 0x0000ffffd6d67812 */ /* 0x000fc400078ec0ff */
[----:B------:R-:W-:Y:S01]  /*26a70*/  LOP3.LUT R88, R88, 0xffff, RZ, 0xc0, !PT ;  /* 0x0000ffff58587812 */ /* 0x000fe200078ec0ff */
[----:B------:R0:W-:Y:S01]  /*26a80*/  STL [R1+0x110c], R26 ;  /* 0x00110c1a01007387 */ /* 0x0001e20000100800 */
[----:B-1----:R-:W-:Y:S02]  /*26a90*/  SHF.R.U32.HI R28, RZ, 0x8, R24 ;  /* 0x00000008ff1c7819 */ /* 0x002fe40000011618 */
[----:B------:R-:W-:Y:S02]  /*26aa0*/  PRMT R24, R24, 0x3340, R157 ;  /* 0x0000334018187816 */ /* 0x000fe4000000009d */
[----:B------:R-:W-:Y:S02]  /*26ab0*/  LOP3.LUT R236, R236, 0xffff, RZ, 0xc0, !PT ;  /* 0x0000ffffecec7812 */ /* 0x000fe400078ec0ff */
[----:B------:R-:W-:Y:S02]  /*26ac0*/  LOP3.LUT R32, R32, 0xffff, RZ, 0xc0, !PT ;  /* 0x0000ffff20207812 */ /* 0x000fe400078ec0ff */
[----:B0-----:R-:W-:Y:S01]  /*26ad0*/  PRMT R26, R214, 0x3340, R88 ;  /* 0x00003340d61a7816 */ /* 0x001fe20000000058 */
[----:B------:R0:W-:Y:S01]  /*26ae0*/  STL [R1+0x111c], R24 ;  /* 0x00111c1801007387 */ /* 0x0001e20000100800 */
[----:B------:R-:W-:-:S02]  /*26af0*/  SHF.R.U32.HI R35, RZ, 0x8, R214 ;  /* 0x00000008ff237819 */ /* 0x000fc400000116d6 */
[----:B------:R-:W-:Y:S01]  /*26b00*/  SHF.R.U32.HI R33, RZ, 0x8, R88 ;  /* 0x00000008ff217819 */ /* 0x000fe20000011658 */
[----:B------:R1:W-:Y:S01]  /*26b10*/  STL [R1+0x1180], R26 ;  /* 0x0011801a01007387 */ /* 0x0003e20000100800 */
[----:B------:R-:W-:Y:S02]  /*26b20*/  SHF.R.U32.HI R31, RZ, 0x8, R159 ;  /* 0x00000008ff1f7819 */ /* 0x000fe4000001169f */
[----:B------:R-:W-:Y:S02]  /*26b30*/  SHF.R.U32.HI R29, RZ, 0x8, R157 ;  /* 0x00000008ff1d7819 */ /* 0x000fe4000001169d */
[----:B------:R-:W-:Y:S02]  /*26b40*/  PRMT R37, R236, 0x3340, R32 ;  /* 0x00003340ec257816 */ /* 0x000fe40000000020 */
[----:B0-----:R-:W-:Y:S02]  /*26b50*/  SHF.R.U32.HI R24, RZ, 0x8, R236 ;  /* 0x00000008ff187819 */ /* 0x001fe400000116ec */
[----:B------:R-:W-:-:S02]  /*26b60*/  LOP3.LUT R33, R33, 0xffff, RZ, 0xc0, !PT ;  /* 0x0000ffff21217812 */ /* 0x000fc400078ec0ff */
[----:B-1----:R-:W-:Y:S02]  /*26b70*/  SHF.R.U32.HI R26, RZ, 0x8, R32 ;  /* 0x00000008ff1a7819 */ /* 0x002fe40000011620 */
        /* <DEDUP_REMOVED lines=21> */
[----:B0-----:R-:W-:Y:S02]  /*26cd0*/  SHF.R.U32.HI R30, RZ, 0x8, R26 ;  /* 0x00000008ff1e7819 */ /* 0x001fe4000001161a */
[----:B------:R-:W-:Y:S02]  /*26ce0*/  PRMT R26, R26, 0x3340, R184 ;  /* 0x000033401a1a7816 */ /* 0x000fe400000000b8 */
[----:B------:R-:W-:Y:S02]  /*26cf0*/  LOP3.LUT R186, R186, 0xffff, RZ, 0xc0, !PT ;  /* 0x0000ffffbaba7812 */ /* 0x000fe400078ec0ff */
[----:B------:R-:W-:Y:S02]  /*26d00*/  LOP3.LUT R234, R234, 0xffff, RZ, 0xc0, !PT ;  /* 0x0000ffffeaea7812 */ /* 0x000fe400078ec0ff */
[----:B------:R-:W-:Y:S01]  /*26d10*/  LOP3.LUT R34, R34, 0xffff, RZ, 0xc0, !PT ;  /* 0x0000ffff22227812 */ /* 0x000fe200078ec0ff */
[----:B------:R0:W-:Y:S01]  /*26d20*/  STL [R1+0x1174], R26 ;  /* 0x0011741a01007387 */ /* 0x0001e20000100800 */
[----:B-1----:R-:W-:-:S02]  /*26d30*/  SHF.R.U32.HI R28, RZ, 0x8, R24 ;  /* 0x00000008ff1c7819 */ /* 0x002fc40000011618 */
[----:B------:R-:W-:Y:S02]  /*26d40*/  PRMT R24, R24, 0x3340, R186 ;  /* 0x0000334018187816 */ /* 0x000fe400000000ba */
[----:B------:R-:W-:Y:S02]  /*26d50*/  LOP3.LUT R218, R218, 0xffff, RZ, 0xc0, !PT ;  /* 0x0000ffffdada7812 */ /* 0x000fe400078ec0ff */
[----:B------:R-:W-:Y:S02]  /*26d60*/  LOP3.LUT R84, R84, 0xffff, RZ, 0xc0, !PT ;  /* 0x0000ffff54547812 */ /* 0x000fe400078ec0ff */
[----:B0-----:R-:W-:Y:S01]  /*26d70*/  PRMT R26, R234, 0x3340, R34 ;  /* 0x00003340ea1a7816 */ /* 0x001fe20000000022 */
[----:B------:R0:W-:Y:S01]  /*26d80*/  STL [R1+0x1178], R24 ;  /* 0x0011781801007387 */ /* 0x0001e20000100800 */
[----:B------:R-:W-:Y:S02]  /*26d90*/  SHF.R.U32.HI R32, RZ, 0x8, R234 ;  /* 0x00000008ff207819 */ /* 0x000fe400000116ea */
[----:B------:R-:W-:Y:S01]  /*26da0*/  SHF.R.U32.HI R33, RZ, 0x8, R34 ;  /* 0x00000008ff217819 */ /* 0x000fe20000011622 */
[----:B------:R1:W-:Y:S01]  /*26db0*/  STL [R1+0x10fc], R26 ;  /* 0x0010fc1a01007387 */ /* 0x0003e20000100800 */
[----:B------:R-:W-:-:S02]  /*26dc0*/  SHF.R.U32.HI R31, RZ, 0x8, R184 ;  /* 0x00000008ff1f7819 */ /* 0x000fc400000116b8 */
[----:B------:R-:W-:Y:S02]  /*26dd0*/  SHF.R.U32.HI R29, RZ, 0x8, R186 ;  /* 0x00000008ff1d7819 */ /* 0x000fe400000116ba */
[----:B------:R-:W-:Y:S02]  /*26de0*/  LOP3.LUT R32, R32, 0xffff, RZ, 0xc0, !PT ;  /* 0x0000ffff20207812 */ /* 0x000fe400078ec0ff */
[----:B0-----:R-:W-:Y:S02]  /*26df0*/  SHF.R.U32.HI R24, RZ, 0x8, R218 ;  /* 0x00000008ff187819 */ /* 0x001fe400000116da */
[----:B------:R-:W-:Y:S02]  /*26e00*/  LOP3.LUT R33, R33, 0xffff, RZ, 0xc0, !PT ;  /* 0x0000ffff21217812 */ /* 0x000fe400078ec0ff */
[----:B-1----:R-:W-:Y:S02]  /*26e10*/  SHF.R.U32.HI R26, RZ, 0x8, R84 ;  /* 0x00000008ff1a7819 */ /* 0x002fe40000011654 */
        /* <DEDUP_REMOVED lines=38> */
[----:B0-----:R-:W-:Y:S02]  /*27080*/  SHF.R.U32.HI R24, RZ, 0x8, R232 ;  /* 0x00000008ff187819 */ /* 0x001fe400000116e8 */
[----:B------:R-:W-:Y:S02]  /*27090*/  LOP3.LUT R32, R32, 0xffff, RZ, 0xc0, !PT ;  /* 0x0000ffff20207812 */ /* 0x000fe400078ec0ff */
[----:B-1----:R-:W-:Y:S02]  /*270a0*/  SHF.R.U32.HI R26, RZ, 0x8, R36 ;  /* 0x00000008ff1a7819 */ /* 0x002fe40000011624 */
[----:B------:R-:W-:Y:S02]  /*270b0*/  LOP3.LUT R33, R33, 0xffff, RZ, 0xc0, !PT ;  /* 0x0000ffff21217812 */ /* 0x000fe400078ec0ff */
[----:B------:R-:W-:-:S02]  /*270c0*/  LOP3.LUT R28, R28, 0xffff, RZ, 0xc0, !PT ;  /* 0x0000ffff1c1c7812 */ /* 0x000fc400078ec0ff */
[----:B------:R-:W-:Y:S02]  /*270d0*/  LOP3.LUT R30, R30, 0xffff, RZ, 0xc0, !PT ;  /* 0x0000ffff1e1e7812 */ /* 0x000fe400078ec0ff */
[----:B------:R-:W-:Y:S02]  /*270e0*/  LOP3.LUT R31, R31, 0xffff, RZ, 0xc0, !PT ;  /* 0x0000ffff1f1f7812 */ /* 0x000fe400078ec0ff */
[----:B------:R-:W-:Y:S02]  /*270f0*/  LOP3.LUT R29, R29, 0xffff, RZ, 0xc0, !PT ;  /* 0x0000ffff1d1d7812 */ /* 0x000fe400078ec0ff */
[----:B------:R-:W-:Y:S02]  /*27100*/  LOP3.LUT R24, R24, 0xffff, RZ, 0xc0, !PT ;  /* 0x0000ffff18187812 */ /* 0x000fe400078ec0ff */
[----:B------:R-:W-:Y:S02]  /*27110*/  LOP3.LUT R26, R26, 0xffff, RZ, 0xc0, !PT ;  /* 0x0000ffff1a1a7812 */ /* 0x000fe400078ec0ff */
[----:B------:R-:W-:-:S02]  /*27120*/  PRMT R34, R232, 0x3340, R36 ;  /* 0x00003340e8227816 */ /* 0x000fc40000000024 */
[----:B------:R-:W-:Y:S02]  /*27130*/  PRMT R32, R32, 0x3340, R33 ;  /* 0x0000334020207816 */ /* 0x000fe40000000021 */
[----:B------:R-:W-:Y:S02]  /*27140*/  PRMT R30, R30, 0x3340, R31 ;  /* 0x000033401e1e7816 */ /* 0x000fe4000000001f */
[----:B------:R-:W-:Y:S02]  /*27150*/  PRMT R29, R28, 0x3340, R29 ;  /* 0x000033401c1d7816 */ /* 0x000fe4000000001d */
[----:B------:R-:W-:Y:S01]  /*27160*/  PRMT R28, R24, 0x3340, R26 ;  /* 0x00003340181c7816 */ /* 0x000fe2000000001a */
[----:B------:R-:W-:Y:S01]  /*27170*/  STL [R1+0x1108], R34 ;  /* 0x0011082201007387 */ /* 0x000fe20000100800 */
[----:B------:R-:W-:-:S03]  /*27180*/  LOP3.LUT R180, R180, 0xffff, RZ, 0xc0, !PT ;  /* 0x0000ffffb4b47812 */ /* 0x000fc600078ec0ff */
[----:B------:R0:W-:Y:S04]  /*27190*/  STL [R1+0xf8c], R32 ;  /* 0x000f8c2001007387 */ /* 0x0001e80000100800 */
[----:B------:R-:W-:Y:S01]  /*271a0*/  STL [R1+0xf0c], R30 ;  /* 0x000f0c1e01007387 */ /* 0x000fe20000100800 */
[----:B------:R-:W-:Y:S02]  /*271b0*/  LOP3.LUT R230, R230, 0xffff, RZ, 0xc0, !PT ;  /* 0x0000ffffe6e67812 */ /* 0x000fe400078ec0ff */
[----:B------:R-:W-:Y:S01]  /*271c0*/  LOP3.LUT R38, R38, 0xffff, RZ, 0xc0, !PT ;  /* 0x0000ffff26267812 */ /* 0x000fe200078ec0ff */
[----:B------:R1:W-:Y:S04]  /*271d0*/  STL [R1+0xf10], R29 ;  /* 0x000f101d01007387 */ /* 0x0003e80000100800 */
[----:B------:R-:W-:Y:S01]  /*271e0*/  STL [R1+0xf14], R28 ;  /* 0x000f141c01007387 */ /* 0x000fe20000100800 */
[----:B------:R-:W-:-:S02]  /*271f0*/  LOP3.LUT R182, R182, 0xffff, RZ, 0xc0, !PT ;  /* 0x0000ffffb6b67812 */ /* 0x000fc400078ec0ff */
[----:B------:R-:W-:Y:S02]  /*27200*/  LOP3.LUT R220, R220, 0xffff, RZ, 0xc0, !PT ;  /* 0x0000ffffdcdc7812 */ /* 0x000fe400078ec0ff */
[----:B------:R-:W-:Y:S02]  /*27210*/  LOP3.LUT R80, R80, 0xffff, RZ, 0xc0, !PT ;  /* 0x0000ffff50507812 */ /* 0x000fe400078ec0ff */
[----:B0-----:R-:W-:Y:S02]  /*27220*/  SHF.R.U32.HI R32, RZ, 0x8, R230 ;  /* 0x00000008ff207819 */ /* 0x001fe400000116e6 */
[----:B------:R-:W-:Y:S02]  /*27230*/  SHF.R.U32.HI R33, RZ, 0x8, R38 ;  /* 0x00000008ff217819 */ /* 0x000fe40000011626 */
[----:B------:R-:W-:Y:S02]  /*27240*/  SHF.R.U32.HI R31, RZ, 0x8, R180 ;  /* 0x00000008ff1f7819 */ /* 0x000fe400000116b4 */
[----:B-1----:R-:W-:-:S02]  /*27250*/  SHF.R.U32.HI R29, RZ, 0x8, R182 ;  /* 0x00000008ff1d7819 */ /* 0x002fc400000116b6 */
[----:B------:R-:W-:Y:S02]  /*27260*/  LOP3.LUT R32, R32, 0xffff, RZ, 0xc0, !PT ;  /* 0x0000ffff20207812 */ /* 0x000fe400078ec0ff */
[----:B------:R-:W-:Y:S02]  /*27270*/  LOP3.LUT R33, R33, 0xffff, RZ, 0xc0, !PT ;  /* 0x0000ffff21217812 */ /* 0x000fe400078ec0ff */
[----:B------:R-:W-:Y:S02]  /*27280*/  LOP3.LUT R31, R31, 0xffff, RZ, 0xc0, !PT ;  /* 0x0000ffff1f1f7812 */ /* 0x000fe400078ec0ff */
[----:B------:R-:W-:Y:S02]  /*27290*/  LOP3.LUT R29, R29, 0xffff, RZ, 0xc0, !PT ;  /* 0x0000ffff1d1d7812 */ /* 0x000fe400078ec0ff */
[----:B------:R-:W-:Y:S02]  /*272a0*/  PRMT R34, R220, 0x3340, R80 ;  /* 0x00003340dc227816 */ /* 0x000fe40000000050 */
[----:B------:R-:W-:-:S02]  /*272b0*/  PRMT R32, R32, 0x3340, R33 ;  /* 0x0000334020207816 */ /* 0x000fc40000000021 */
[----:B--2---:R-:W-:Y:S02]  /*272c0*/  LOP3.LUT R26, R47, 0xffff, RZ, 0xc0, !PT ;  /* 0x0000ffff2f1a7812 */ /* 0x004fe400078ec0ff */
[----:B------:R-:W2:Y:S02]  /*272d0*/  LDL.LU R47, [R1+0x600] ;  /* 0x00060000012f7983 */ /* 0x000ea40000300800 */
[----:B------:R-:W-:Y:S02]  /*272e0*/  SHF.R.U32.HI R30, RZ, 0x8, R26 ;  /* 0x00000008ff1e7819 */ /* 0x000fe4000001161a */
[----:B------:R-:W-:Y:S02]  /*272f0*/  PRMT R26, R26, 0x3340, R180 ;  /* 0x000033401a1a7816 */ /* 0x000fe400000000b4 */
[----:B---3--:R-:W-:Y:S02]  /*27300*/  LOP3.LUT R24, R45, 0xffff, RZ, 0xc0, !PT ;  /* 0x0000ffff2d187812 */ /* 0x008fe400078ec0ff */
[----:B------:R-:W3:Y:S04]  /*27310*/  LDL.LU R45, [R1+0x480] ;  /* 0x00048000012d7983 */ /* 0x000ee80000300800 */
[----:B------:R0:W-:Y:S02]  /*27320*/  STL [R1+0x1164], R26 ;  /* 0x0011641a01007387 */ /* 0x0001e40000100800 */
[----:B0-----:R-:W-:-:S05]  /*27330*/  PRMT R26, R230, 0x3340, R38 ;  /* 0x00003340e61a7816 */ /* 0x001fca0000000026 */
[----:B------:R0:W-:Y:S01]  /*27340*/  STL [R1+0x10f4], R26 ;  /* 0x0010f41a01007387 */ /* 0x0001e20000100800 */
[----:B------:R-:W-:Y:S02]  /*27350*/  SHF.R.U32.HI R28, RZ, 0x8, R24 ;  /* 0x00000008ff1c7819 */ /* 0x000fe40000011618 */
[----:B0-----:R-:W-:Y:S02]  /*27360*/  PRMT R26, R24, 0x3340, R182 ;  /* 0x00003340181a7816 */ /* 0x001fe400000000b6 */
[----:B------:R-:W-:-:S03]  /*27370*/  SHF.R.U32.HI R24, RZ, 0x8, R220 ;  /* 0x00000008ff187819 */ /* 0x000fc600000116dc */
[----:B------:R0:W-:Y:S01]  /*27380*/  STL [R1+0x1168], R26 ;  /* 0x0011681a01007387 */ /* 0x0001e20000100800 */
[----:B------:R-:W-:Y:S02]  /*27390*/  LOP3.LUT R30, R30, 0xffff, RZ, 0xc0, !PT ;  /* 0x0000ffff1e1e7812 */ /* 0x000fe400078ec0ff */
[----:B------:R-:W-:Y:S02]  /*273a0*/  LOP3.LUT R28, R28, 0xffff, RZ, 0xc0, !PT ;  /* 0x0000ffff1c1c7812 */ /* 0x000fe400078ec0ff */
[----:B------:R-:W-:Y:S02]  /*273b0*/  LOP3.LUT R24, R24, 0xffff, RZ, 0xc0, !PT ;  /* 0x0000ffff18187812 */ /* 0x000fe400078ec0ff */
[----:B0-----:R-:W-:Y:S02]  /*273c0*/  SHF.R.U32.HI R26, RZ, 0x8, R80 ;  /* 0x00000008ff1a7819 */ /* 0x001fe40000011650 */
[----:B------:R-:W-:Y:S02]  /*273d0*/  PRMT R30, R30, 0x3340, R31 ;  /* 0x000033401e1e7816 */ /* 0x000fe4000000001f */
[----:B------:R-:W-:-:S02]  /*273e0*/  LOP3.LUT R26, R26, 0xffff, RZ, 0xc0, !PT ;  /* 0x0000ffff1a1a7812 */ /* 0x000fc400078ec0ff */
[----:B------:R-:W-:Y:S01]  /*273f0*/  PRMT R28, R28, 0x3340, R29 ;  /* 0x000033401c1c7816 */ /* 0x000fe2000000001d */
[----:B------:R-:W-:Y:S01]  /*27400*/  STL [R1+0x116c], R34 ;  /* 0x00116c2201007387 */ /* 0x000fe20000100800 */
[----:B------:R-:W-:-:S03]  /*27410*/  PRMT R24, R24, 0x3340, R26 ;  /* 0x0000334018187816 */ /* 0x000fc6000000001a */
[----:B------:R-:W-:Y:S04]  /*27420*/  STL [R1+0xf04], R32 ;  /* 0x000f042001007387 */ /* 0x000fe80000100800 */
[----:B------:R-:W-:Y:S04]  /*27430*/  STL [R1+0xf7c], R30 ;  /* 0x000f7c1e01007387 */ /* 0x000fe80000100800 */
[----:B------:R-:W-:Y:S04]  /*27440*/  STL [R1+0xf80], R28 ;  /* 0x000f801c01007387 */ /* 0x000fe80000100800 */
[----:B------:R2:W-:Y:S04]  /*27450*/  STL [R1+0xf84], R24 ;  /* 0x000f841801007387 */ /* 0x0005e80000100800 */
[----:B------:R-:W4:Y:S01]  /*27460*/  LDL.LU R49, [R1+0x610] ;  /* 0x0006100001317983 */ /* 0x000f220000300800 */
[----:B------:R-:W-:-:S02]  /*27470*/  LOP3.LUT R176, R176, 0xffff, RZ, 0xc0, !PT ;  /* 0x0000ffffb0b07812 */ /* 0x000fc400078ec0ff */
[----:B------:R-:W-:Y:S02]  /*27480*/  LOP3.LUT R29, R23, 0xffff, RZ, 0xc0, !PT ;  /* 0x0000ffff171d7812 */ /* 0x000fe400078ec0ff */
[----:B--2---:R-:W-:Y:S02]  /*27490*/  LOP3.LUT R24, R47, 0xffff, RZ, 0xc0, !PT ;  /* 0x0000ffff2f187812 */ /* 0x004fe400078ec0ff */
[----:B---3--:R-:W-:-:S04]  /*274a0*/  LOP3.LUT R28, R45, 0xffff, RZ, 0xc0, !PT ;  /* 0x0000ffff2d1c7812 */ /* 0x008fc800078ec0ff */
[----:B------:R-:W-:Y:S02]  /*274b0*/  PRMT R30, R28, 0x3340, R176 ;  /* 0x000033401c1e7816 */ /* 0x000fe400000000b0 */
[----:B------:R-:W-:Y:S02]  /*274c0*/  SHF.R.U32.HI R26, RZ, 0x8, R28 ;  /* 0x00000008ff1a7819 */ /* 0x000fe4000001161c */
[----:B------:R-:W-:Y:S01]  /*274d0*/  SHF.R.U32.HI R28, RZ, 0x8, R176 ;  /* 0x00000008ff1c7819 */ /* 0x000fe200000116b0 */
[----:B------:R0:W-:Y:S01]  /*274e0*/  STL [R1+0x1160], R30 ;  /* 0x0011601e01007387 */ /* 0x0001e20000100800 */
[----:B------:R-:W-:Y:S02]  /*274f0*/  SHF.R.U32.HI R23, RZ, 0x8, R24 ;  /* 0x00000008ff177819 */ /* 0x000fe40000011618 */
[----:B------:R-:W-:Y:S02]  /*27500*/  LOP3.LUT R26, R26, 0xffff, RZ, 0xc0, !PT ;  /* 0x0000ffff1a1a7812 */ /* 0x000fe400078ec0ff */
[----:B------:R-:W-:-:S02]  /*27510*/  LOP3.LUT R28, R28, 0xffff, RZ, 0xc0, !PT ;  /* 0x0000ffff1c1c7812 */ /* 0x000fc400078ec0ff */
[--C-:B0-----:R-:W-:Y:S02]  /*27520*/  PRMT R30, R24, 0x3340, R29.reuse ;  /* 0x00003340181e7816 */ /* 0x101fe4000000001d */
[----:B------:R-:W-:Y:S02]  /*27530*/  SHF.R.U32.HI R24, RZ, 0x8, R29 ;  /* 0x00000008ff187819 */ /* 0x000fe4000001161d */
[----:B------:R-:W-:Y:S02]  /*27540*/  LOP3.LUT R23, R23, 0xffff, RZ, 0xc0, !PT ;  /* 0x0000ffff17177812 */ /* 0x000fe400078ec0ff */
[----:B------:R-:W-:Y:S02]  /*27550*/  LOP3.LUT R24, R24, 0xffff, RZ, 0xc0, !PT ;  /* 0x0000ffff18187812 */ /* 0x000fe400078ec0ff */
[----:B------:R-:W-:Y:S02]  /*27560*/  PRMT R26, R26, 0x3340, R28 ;  /* 0x000033401a1a7816 */ /* 0x000fe4000000001c */
[----:B------:R-:W-:Y:S01]  /*27570*/  PRMT R23, R23, 0x3340, R24 ;  /* 0x0000334017177816 */ /* 0x000fe20000000018 */
[----:B------:R-:W-:Y:S04]  /*27580*/  STL [R1+0x10f0], R30 ;  /* 0x0010f01e01007387 */ /* 0x000fe80000100800 */
[----:B------:R-:W-:Y:S04]  /*27590*/  STL [R1+0xf78], R26 ;  /* 0x000f781a01007387 */ /* 0x000fe80000100800 */
[----:B------:R4:W-:Y:S02]  /*275a0*/  STL [R1+0xefc], R23 ;  /* 0x000efc1701007387 */ /* 0x0009e40000100800 */
[----:B----4-:R-:W-:-:S02]  /*275b0*/  LOP3.LUT R23, R49, 0xffff, RZ, 0xc0, !PT ;  /* 0x0000ffff31177812 */ /* 0x010fc400078ec0ff */
[----:B------:R-:W2:Y:S01]  /*275c0*/  LDL.LU R49, [R1+0x484] ;  /* 0x0004840001317983 */ /* 0x000ea20000300800 */
[----:B------:R-:W-:Y:S02]  /*275d0*/  LOP3.LUT R21, R21, 0xffff, RZ, 0xc0, !PT ;  /* 0x0000ffff15157812 */ /* 0x000fe400078ec0ff */
[----:B------:R-:W-:Y:S02]  /*275e0*/  SHF.R.U32.HI R24, RZ, 0x8, R23 ;  /* 0x00000008ff187819 */ /* 0x000fe40000011617 */
[--C-:B------:R-:W-:Y:S02]  /*275f0*/  PRMT R23, R23, 0x3340, R21.reuse ;  /* 0x0000334017177816 */ /* 0x100fe40000000015 */
[----:B------:R-:W-:Y:S02]  /*27600*/  SHF.R.U32.HI R26, RZ, 0x8, R21 ;  /* 0x00000008ff1a7819 */ /* 0x000fe40000011615 */
[----:B------:R-:W-:Y:S02]  /*27610*/  LOP3.LUT R228, R228, 0xffff, RZ, 0xc0, !PT ;  /* 0x0000ffffe4e47812 */ /* 0x000fe400078ec0ff */
[----:B------:R-:W-:Y:S01]  /*27620*/  LOP3.LUT R40, R40, 0xffff, RZ, 0xc0, !PT ;  /* 0x0000ffff28287812 */ /* 0x000fe200078ec0ff */
[----:B------:R0:W-:Y:S01]  /*27630*/  STL [R1+0x10e4], R23 ;  /* 0x0010e41701007387 */ /* 0x0001e20000100800 */
[----:B------:R-:W-:-:S02]  /*27640*/  LOP3.LUT R24, R24, 0xffff, RZ, 0xc0, !PT ;  /* 0x0000ffff18187812 */ /* 0x000fc400078ec0ff */
[----:B------:R-:W-:Y:S02]  /*27650*/  LOP3.LUT R26, R26, 0xffff, RZ, 0xc0, !PT ;  /* 0x0000ffff1a1a7812 */ /* 0x000fe400078ec0ff */
[----:B------:R-:W-:Y:S02]  /*27660*/  SHF.R.U32.HI R21, RZ, 0x8, R228 ;  /* 0x00000008ff157819 */ /* 0x000fe400000116e4 */
[--C-:B------:R-:W-:Y:S02]  /*27670*/  PRMT R28, R228, 0x3340, R40.reuse ;  /* 0x00003340e41c7816 */ /* 0x100fe40000000028 */
[----:B0-----:R-:W-:Y:S02]  /*27680*/  SHF.R.U32.HI R23, RZ, 0x8, R40 ;  /* 0x00000008ff177819 */ /* 0x001fe40000011628 */
[----:B------:R-:W-:Y:S02]  /*27690*/  PRMT R24, R24, 0x3340, R26 ;  /* 0x0000334018187816 */ /* 0x000fe4000000001a */
[----:B------:R-:W-:-:S02]  /*276a0*/  LOP3.LUT R21, R21, 0xffff, RZ, 0xc0, !PT ;  /* 0x0000ffff15157812 */ /* 0x000fc400078ec0ff */
[----:B------:R-:W-:Y:S02]  /*276b0*/  LOP3.LUT R23, R23, 0xffff, RZ, 0xc0, !PT ;  /* 0x0000ffff17177812 */ /* 0x000fe400078ec0ff */
[----:B------:R-:W-:Y:S02]  /*276c0*/  LOP3.LUT R226, R226, 0xffff, RZ, 0xc0, !PT ;  /* 0x0000ffffe2e27812 */ /* 0x000fe400078ec0ff */
[----:B------:R-:W-:Y:S01]  /*276d0*/  LOP3.LUT R42, R42, 0xffff, RZ, 0xc0, !PT ;  /* 0x0000ffff2a2a7812 */ /* 0x000fe200078ec0ff */
[----:B------:R0:W-:Y:S01]  /*276e0*/  STL [R1+0x10ec], R28 ;  /* 0x0010ec1c01007387 */ /* 0x0001e20000100800 */
[----:B------:R-:W-:Y:S02]  /*276f0*/  PRMT R21, R21, 0x3340, R23 ;  /* 0x0000334015157816 */ /* 0x000fe40000000017 */
[----:B------:R-:W-:Y:S01]  /*27700*/  SHF.R.U32.HI R26, RZ, 0x8, R42 ;  /* 0x00000008ff1a7819 */ /* 0x000fe2000001162a */
[----:B------:R1:W-:Y:S01]  /*27710*/  STL [R1+0xef0], R24 ;  /* 0x000ef01801007387 */ /* 0x0003e20000100800 */
[----:B------:R-:W-:-:S02]  /*27720*/  LOP3.LUT R178, R178, 0xffff, RZ, 0xc0, !PT ;  /* 0x0000ffffb2b27812 */ /* 0x000fc400078ec0ff */
[----:B------:R-:W-:Y:S02]  /*27730*/  LOP3.LUT R26, R26, 0xffff, RZ, 0xc0, !PT ;  /* 0x0000ffff1a1a7812 */ /* 0x000fe400078ec0ff */
[----:B0-----:R-:W-:Y:S02]  /*27740*/  PRMT R28, R226, 0x3340, R42 ;  /* 0x00003340e21c7816 */ /* 0x001fe4000000002a */
[----:B-1----:R-:W-:Y:S01]  /*27750*/  SHF.R.U32.HI R24, RZ, 0x8, R226 ;  /* 0x00000008ff187819 */ /* 0x002fe200000116e2 */
[----:B------:R-:W-:Y:S03]  /*27760*/  STL [R1+0xef4], R21 ;  /* 0x000ef41501007387 */ /* 0x000fe60000100800 */
[----:B------:R-:W-:Y:S01]  /*27770*/  LOP3.LUT R24, R24, 0xffff, RZ, 0xc0, !PT ;  /* 0x0000ffff18187812 */ /* 0x000fe200078ec0ff */
[----:B------:R0:W-:Y:S03]  /*27780*/  STL [R1+0x10d8], R28 ;  /* 0x0010d81c01007387 */ /* 0x0001e60000100800 */
[----:B------:R-:W-:-:S02]  /*27790*/  PRMT R24, R24, 0x3340, R26 ;  /* 0x0000334018187816 */ /* 0x000fc4000000001a */
[----:B--2---:R-:W-:-:S04]  /*277a0*/  LOP3.LUT R23, R49, 0xffff, RZ, 0xc0, !PT ;  /* 0x0000ffff31177812 */ /* 0x004fc800078ec0ff */
[----:B0-----:R-:W-:-:S05]  /*277b0*/  PRMT R28, R23, 0x3340, R178 ;  /* 0x00003340171c7816 */ /* 0x001fca00000000b2 */
[----:B------:R-:W-:Y:S04]  /*277c0*/  STL [R1+0x115c], R28 ;  /* 0x00115c1c01007387 */ /* 0x000fe80000100800 */
[----:B------:R0:W-:Y:S04]  /*277d0*/  STL [R1+0xee4], R24 ;  /* 0x000ee41801007387 */ /* 0x0001e80000100800 */
[----:B------:R-:W2:Y:S04]  /*277e0*/  LDL.LU R51, [R1+0x62c] ;  /* 0x00062c0001337983 */ /* 0x000ea80000300800 */
[----:B------:R-:W3:Y:S01]  /*277f0*/  LDL.LU R49, [R1+0x628] ;  /* 0x0006280001317983 */ /* 0x000ee20000300800 */
[----:B------:R-:W-:-:S02]  /*27800*/  SHF.R.U32.HI R21, RZ, 0x8, R23 ;  /* 0x00000008ff157819 */ /* 0x000fc40000011617 */
[----:B------:R-:W-:Y:S02]  /*27810*/  SHF.R.U32.HI R23, RZ, 0x8, R178 ;  /* 0x00000008ff177819 */ /* 0x000fe400000116b2 */
[----:B------:R-:W-:Y:S02]  /*27820*/  LOP3.LUT R21, R21, 0xffff, RZ, 0xc0, !PT ;  /* 0x0000ffff15157812 */ /* 0x000fe400078ec0ff */
[----:B------:R-:W-:Y:S02]  /*27830*/  LOP3.LUT R23, R23, 0xffff, RZ, 0xc0, !PT ;  /* 0x0000ffff17177812 */ /* 0x000fe400078ec0ff */
[----:B------:R-:W-:Y:S02]  /*27840*/  LOP3.LUT R224, R224, 0xffff, RZ, 0xc0, !PT ;  /* 0x0000ffffe0e07812 */ /* 0x000fe400078ec0ff */
[----:B------:R-:W-:Y:S02]  /*27850*/  LOP3.LUT R76, R76, 0xffff, RZ, 0xc0, !PT ;  /* 0x0000ffff4c4c7812 */ /* 0x000fe400078ec0ff */
[----:B------:R-:W-:-:S02]  /*27860*/  PRMT R21, R21, 0x3340, R23 ;  /* 0x0000334015157816 */ /* 0x000fc40000000017 */
[----:B------:R-:W-:Y:S02]  /*27870*/  PRMT R23, R224, 0x3340, R76 ;  /* 0x00003340e0177816 */ /* 0x000fe4000000004c */
[----:B------:R-:W-:Y:S02]  /*27880*/  LOP3.LUT R222, R222, 0xffff, RZ, 0xc0, !PT ;  /* 0x0000ffffdede7812 */ /* 0x000fe400078ec0ff */
[----:B------:R-:W-:Y:S01]  /*27890*/  LOP3.LUT R78, R78, 0xffff, RZ, 0xc0, !PT ;  /* 0x0000ffff4e4e7812 */ /* 0x000fe200078ec0ff */
[----:B------:R1:W-:Y:S01]  /*278a0*/  STL [R1+0xf74], R21 ;  /* 0x000f741501007387 */ /* 0x0003e20000100800 */
[----:B0-----:R-:W-:Y:S02]  /*278b0*/  SHF.R.U32.HI R24, RZ, 0x8, R224 ;  /* 0x00000008ff187819 */ /* 0x001fe400000116e0 */
[----:B------:R-:W-:Y:S01]  /*278c0*/  SHF.R.U32.HI R26, RZ, 0x8, R76 ;  /* 0x00000008ff1a7819 */ /* 0x000fe2000001164c */
[----:B------:R0:W-:Y:S01]  /*278d0*/  STL [R1+0x1154], R23 ;  /* 0x0011541701007387 */ /* 0x0001e20000100800 */
[----:B------:R-:W-:-:S02]  /*278e0*/  LOP3.LUT R24, R24, 0xffff, RZ, 0xc0, !PT ;  /* 0x0000ffff18187812 */ /* 0x000fc400078ec0ff */
[----:B------:R-:W-:Y:S02]  /*278f0*/  LOP3.LUT R26, R26, 0xffff, RZ, 0xc0, !PT ;  /* 0x0000ffff1a1a7812 */ /* 0x000fe400078ec0ff */
[----:B-1----:R-:W-:Y:S02]  /*27900*/  SHF.R.U32.HI R21, RZ, 0x8, R222 ;  /* 0x00000008ff157819 */ /* 0x002fe400000116de */
[--C-:B0-----:R-:W-:Y:S02]  /*27910*/  SHF.R.U32.HI R23, RZ, 0x8, R78.reuse ;  /* 0x00000008ff177819 */ /* 0x101fe4000001164e */
[----:B------:R-:W-:Y:S02]  /*27920*/  LOP3.LUT R21, R21, 0xffff, RZ, 0xc0, !PT ;  /* 0x0000ffff15157812 */ /* 0x000fe400078ec0ff */
[----:B------:R-:W-:Y:S02]  /*27930*/  LOP3.LUT R23, R23, 0xffff, RZ, 0xc0, !PT ;  /* 0x0000ffff17177812 */ /* 0x000fe400078ec0ff */
[----:B------:R-:W-:-:S02]  /*27940*/  PRMT R28, R222, 0x3340, R78 ;  /* 0x00003340de1c7816 */ /* 0x000fc4000000004e */
[----:B------:R-:W-:Y:S02]  /*27950*/  PRMT R24, R24, 0x3340, R26 ;  /* 0x0000334018187816 */ /* 0x000fe4000000001a */
[----:B------:R-:W-:Y:S01]  /*27960*/  PRMT R21, R21, 0x3340, R23 ;  /* 0x0000334015157816 */ /* 0x000fe20000000017 */
[----:B------:R-:W-:Y:S04]  /*27970*/  STL [R1+0x1158], R28 ;  /* 0x0011581c01007387 */ /* 0x000fe80000100800 */
[----:B------:R-:W-:Y:S04]  /*27980*/  STL [R1+0xf6c], R24 ;  /* 0x000f6c1801007387 */ /* 0x000fe80000100800 */
[----:B------:R3:W-:Y:S01]  /*27990*/  STL [R1+0xf70], R21 ;  /* 0x000f701501007387 */ /* 0x0007e20000100800 */
[----:B--2---:R-:W-:-:S03]  /*279a0*/  LOP3.LUT R23, R51, 0xffff, RZ, 0xc0, !PT ;  /* 0x0000ffff33177812 */ /* 0x004fc600078ec0ff */
[----:B------:R-:W2:Y:S01]  /*279b0*/  LDL.LU R51, [R1+0x208] ;  /* 0x0002080001337983 */ /* 0x000ea20000300800 */
[----:B---3--:R-:W-:-:S03]  /*279c0*/  LOP3.LUT R21, R49, 0xffff, RZ, 0xc0, !PT ;  /* 0x0000ffff31157812 */ /* 0x008fc600078ec0ff */
[----:B------:R-:W3:Y:S01]  /*279d0*/  LDL.LU R49, [R1+0x204] ;  /* 0x0002040001317983 */ /* 0x000ee20000300800 */
[----:B------:R-:W-:Y:S02]  /*279e0*/  LOP3.LUT R26, R19, 0xffff, RZ, 0xc0, !PT ;  /* 0x0000ffff131a7812 */ /* 0x000fe400078ec0ff */
[----:B------:R-:W-:Y:S02]  /*279f0*/  LOP3.LUT R19, R18, 0xffff, RZ, 0xc0, !PT ;  /* 0x0000ffff12137812 */ /* 0x000fe400078ec0ff */
[----:B------:R-:W-:Y:S02]  /*27a00*/  SHF.R.U32.HI R24, RZ, 0x8, R23 ;  /* 0x00000008ff187819 */ /* 0x000fe40000011617 */
[--C-:B------:R-:W-:Y:S02]  /*27a10*/  PRMT R28, R23, 0x3340, R26.reuse ;  /* 0x00003340171c7816 */ /* 0x100fe4000000001a */
[----:B------:R-:W-:Y:S02]  /*27a20*/  SHF.R.U32.HI R23, RZ, 0x8, R26 ;  /* 0x00000008ff177819 */ /* 0x000fe4000001161a */
[----:B------:R-:W-:-:S02]  /*27a30*/  PRMT R26, R21, 0x3340, R19 ;  /* 0x00003340151a7816 */ /* 0x000fc40000000013 */
[----:B------:R-:W-:Y:S02]  /*27a40*/  SHF.R.U32.HI R18, RZ, 0x8, R21 ;  /* 0x00000008ff127819 */ /* 0x000fe40000011615 */
[----:B------:R-:W-:Y:S02]  /*27a50*/  SHF.R.U32.HI R19, RZ, 0x8, R19 ;  /* 0x00000008ff137819 */ /* 0x000fe40000011613 */
[----:B------:R-:W-:Y:S02]  /*27a60*/  LOP3.LUT R21, R24, 0xffff, RZ, 0xc0, !PT ;  /* 0x0000ffff18157812 */ /* 0x000fe400078ec0ff */
[----:B------:R-:W-:Y:S02]  /*27a70*/  LOP3.LUT R23, R23, 0xffff, RZ, 0xc0, !PT ;  /* 0x0000ffff17177812 */ /* 0x000fe400078ec0ff */
[----:B------:R-:W-:Y:S02]  /*27a80*/  LOP3.LUT R18, R18, 0xffff, RZ, 0xc0, !PT ;  /* 0x0000ffff12127812 */ /* 0x000fe400078ec0ff */
[----:B------:R-:W-:-:S02]  /*27a90*/  LOP3.LUT R19, R19, 0xffff, RZ, 0xc0, !PT ;  /* 0x0000ffff13137812 */ /* 0x000fc400078ec0ff */
[----:B------:R-:W-:Y:S02]  /*27aa0*/  PRMT R21, R21, 0x3340, R23 ;  /* 0x0000334015157816 */ /* 0x000fe40000000017 */
[----:B------:R-:W-:Y:S01]  /*27ab0*/  PRMT R18, R18, 0x3340, R19 ;  /* 0x0000334012127816 */ /* 0x000fe20000000013 */
[----:B------:R-:W-:Y:S04]  /*27ac0*/  STL [R1+0x10dc], R28 ;  /* 0x0010dc1c01007387 */ /* 0x000fe80000100800 */
[----:B------:R-:W-:Y:S04]  /*27ad0*/  STL [R1+0x10e0], R26 ;  /* 0x0010e01a01007387 */ /* 0x000fe80000100800 */
[----:B------:R-:W-:Y:S04]  /*27ae0*/  STL [R1+0xee8], R21 ;  /* 0x000ee81501007387 */ /* 0x000fe80000100800 */
[----:B------:R2:W-:Y:S02]  /*27af0*/  STL [R1+0xeec], R18 ;  /* 0x000eec1201007387 */ /* 0x0005e40000100800 */
[----:B--2---:R-:W-:-:S02]  /*27b00*/  LOP3.LUT R18, R51, 0xffff, RZ, 0xc0, !PT ;  /* 0x0000ffff33127812 */ /* 0x004fc400078ec0ff */
[----:B------:R-:W2:Y:S01]  /*27b10*/  LDL.LU R51, [R1+0x48c] ;  /* 0x00048c0001337983 */ /* 0x000ea20000300800 */
[----:B---3--:R-:W-:-:S03]  /*27b20*/  LOP3.LUT R19, R49, 0xffff, RZ, 0xc0, !PT ;  /* 0x0000ffff31137812 */ /* 0x008fc600078ec0ff */
[----:B------:R-:W3:Y:S01]  /*27b30*/  LDL.LU R49, [R1+0x488] ;  /* 0x0004880001317983 */ /* 0x000ee20000300800 */
[----:B------:R-:W-:Y:S02]  /*27b40*/  LOP3.LUT R44, R44, 0xffff, RZ, 0xc0, !PT ;  /* 0x0000ffff2c2c7812 */ /* 0x000fe400078ec0ff */
[----:B------:R-:W-:Y:S02]  /*27b50*/  LOP3.LUT R46, R46, 0xffff, RZ, 0xc0, !PT ;  /* 0x0000ffff2e2e7812 */ /* 0x000fe400078ec0ff */
[----:B------:R-:W-:Y:S02]  /*27b60*/  PRMT R24, R18, 0x3340, R44 ;  /* 0x0000334012187816 */ /* 0x000fe4000000002c */
[----:B------:R-:W-:Y:S02]  /*27b70*/  SHF.R.U32.HI R21, RZ, 0x8, R18 ;  /* 0x00000008ff157819 */ /* 0x000fe40000011612 */
[----:B------:R-:W-:Y:S01]  /*27b80*/  SHF.R.U32.HI R23, RZ, 0x8, R44 ;  /* 0x00000008ff177819 */ /* 0x000fe2000001162c */
[----:B------:R0:W-:Y:S01]  /*27b90*/  STL [R1+0x10c8], R24 ;  /* 0x0010c81801007387 */ /* 0x0001e20000100800 */
[----:B------:R-:W-:-:S02]  /*27ba0*/  SHF.R.U32.HI R18, RZ, 0x8, R19 ;  /* 0x00000008ff127819 */ /* 0x000fc40000011613 */
[----:B------:R-:W-:Y:S02]  /*27bb0*/  LOP3.LUT R21, R21, 0xffff, RZ, 0xc0, !PT ;  /* 0x0000ffff15157812 */ /* 0x000fe400078ec0ff */
[----:B------:R-:W-:Y:S02]  /*27bc0*/  LOP3.LUT R23, R23, 0xffff, RZ, 0xc0, !PT ;  /* 0x0000ffff17177812 */ /* 0x000fe400078ec0ff */
[--C-:B0-----:R-:W-:Y:S02]  /*27bd0*/  PRMT R24, R19, 0x3340, R46.reuse ;  /* 0x0000334013187816 */ /* 0x101fe4000000002e */
[----:B------:R-:W-:Y:S02]  /*27be0*/  SHF.R.U32.HI R19, RZ, 0x8, R46 ;  /* 0x00000008ff137819 */ /* 0x000fe4000001162e */
[----:B------:R-:W-:Y:S02]  /*27bf0*/  LOP3.LUT R18, R18, 0xffff, RZ, 0xc0, !PT ;  /* 0x0000ffff12127812 */ /* 0x000fe400078ec0ff */
[----:B------:R-:W-:-:S02]  /*27c00*/  LOP3.LUT R19, R19, 0xffff, RZ, 0xc0, !PT ;  /* 0x0000ffff13137812 */ /* 0x000fc400078ec0ff */
[----:B------:R-:W-:Y:S02]  /*27c10*/  PRMT R21, R21, 0x3340, R23 ;  /* 0x0000334015157816 */ /* 0x000fe40000000017 */
[----:B------:R-:W-:Y:S01]  /*27c20*/  PRMT R18, R18, 0x3340, R19 ;  /* 0x0000334012127816 */ /* 0x000fe20000000013 */
[----:B------:R-:W-:Y:S04]  /*27c30*/  STL [R1+0x10d0], R24 ;  /* 0x0010d01801007387 */ /* 0x000fe80000100800 */
[----:B------:R-:W-:Y:S04]  /*27c40*/  STL [R1+0xedc], R21 ;  /* 0x000edc1501007387 */ /* 0x000fe80000100800 */
[----:B------:R2:W-:Y:S01]  /*27c50*/  STL [R1+0xee0], R18 ;  /* 0x000ee01201007387 */ /* 0x0005e20000100800 */
[----:B---3--:R-:W-:-:S03]  /*27c60*/  LOP3.LUT R19, R49, 0xffff, RZ, 0xc0, !PT ;  /* 0x0000ffff31137812 */ /* 0x008fc600078ec0ff */
[----:B------:R-:W3:Y:S01]  /*27c70*/  LDL.LU R49, [R1+0x490] ;  /* 0x0004900001317983 */ /* 0x000ee20000300800 */
[----:B--2---:R-:W-:Y:S02]  /*27c80*/  LOP3.LUT R18, R51, 0xffff, RZ, 0xc0, !PT ;  /* 0x0000ffff33127812 */ /* 0x004fe400078ec0ff */
        /* <DEDUP_REMOVED lines=17> */
[----:B------:R0:W-:Y:S02]  /*27da0*/  STL [R1+0xf68], R18 ;  /* 0x000f681201007387 */ /* 0x0001e40000100800 */
[----:B0-----:R-:W-:-:S02]  /*27db0*/  LOP3.LUT R18, R9, 0xffff, RZ, 0xc0, !PT ;  /* 0x0000ffff09127812 */ /* 0x001fc400078ec0ff */
[----:B------:R-:W2:Y:S04]  /*27dc0*/  LDL.LU R9, [R1+0x12b8] ;  /* 0x0012b80001097983 */ /* 0x000ea80000300800 */
[----:B------:R-:W4:Y:S01]  /*27dd0*/  LDL.LU R51, [R1+0x630] ;  /* 0x0006300001337983 */ /* 0x000f220000300800 */
        /* <DEDUP_REMOVED lines=20> */
[----:B---3--:R-:W-:-:S02]  /*27f20*/  LOP3.LUT R18, R49, 0xffff, RZ, 0xc0, !PT ;  /* 0x0000ffff31127812 */ /* 0x008fc400078ec0ff */
[----:B------:R-:W3:Y:S01]  /*27f30*/  LDL.LU R49, [R1+0x634] ;  /* 0x0006340001317983 */ /* 0x000ee20000300800 */
[----:B------:R-:W-:Y:S02]  /*27f40*/  LOP3.LUT R170, R170, 0xffff, RZ, 0xc0, !PT ;  /* 0x0000ffffaaaa7812 */ /* 0x000fe400078ec0ff */
[----:B----4-:R-:W-:Y:S02]  /*27f50*/  LOP3.LUT R19, R51, 0xffff, RZ, 0xc0, !PT ;  /* 0x0000ffff33137812 */ /* 0x010fe400078ec0ff */
[----:B------:R-:W-:Y:S02]  /*27f60*/  PRMT R24, R18, 0x3340, R170 ;  /* 0x0000334012187816 */ /* 0x000fe400000000aa */
[----:B------:R-:W-:Y:S02]  /*27f70*/  LOP3.LUT R23, R20, 0xffff, RZ, 0xc0, !PT ;  /* 0x0000ffff14177812 */ /* 0x000fe400078ec0ff */
[----:B------:R-:W-:Y:S01]  /*27f80*/  SHF.R.U32.HI R20, RZ, 0x8, R18 ;  /* 0x00000008ff147819 */ /* 0x000fe20000011612 */
[----:B------:R0:W-:Y:S01]  /*27f90*/  STL [R1+0x1110], R24 ;  /* 0x0011101801007387 */ /* 0x0001e20000100800 */
[----:B------:R-:W-:-:S02]  /*27fa0*/  SHF.R.U32.HI R21, RZ, 0x8, R170 ;  /* 0x00000008ff157819 */ /* 0x000fc400000116aa */
[----:B------:R-:W-:Y:S02]  /*27fb0*/  SHF.R.U32.HI R18, RZ, 0x8, R19 ;  /* 0x00000008ff127819 */ /* 0x000fe40000011613 */
[----:B------:R-:W-:Y:S02]  /*27fc0*/  LOP3.LUT R20, R20, 0xffff, RZ, 0xc0, !PT ;  /* 0x0000ffff14147812 */ /* 0x000fe400078ec0ff */
[--C-:B0-----:R-:W-:Y:S02]  /*27fd0*/  PRMT R24, R19, 0x3340, R23.reuse ;  /* 0x0000334013187816 */ /* 0x101fe40000000017 */
[----:B------:R-:W-:Y:S02]  /*27fe0*/  SHF.R.U32.HI R19, RZ, 0x8, R23 ;  /* 0x00000008ff137819 */ /* 0x000fe40000011617 */
[----:B------:R-:W-:Y:S02]  /*27ff0*/  LOP3.LUT R21, R21, 0xffff, RZ, 0xc0, !PT ;  /* 0x0000ffff15157812 */ /* 0x000fe400078ec0ff */
[----:B------:R-:W-:-:S02]  /*28000*/  LOP3.LUT R18, R18, 0xffff, RZ, 0xc0, !PT ;  /* 0x0000ffff12127812 */ /* 0x000fc400078ec0ff */
[----:B------:R-:W-:Y:S02]  /*28010*/  LOP3.LUT R19, R19, 0xffff, RZ, 0xc0, !PT ;  /* 0x0000ffff13137812 */ /* 0x000fe400078ec0ff */
[----:B------:R-:W-:Y:S02]  /*28020*/  PRMT R20, R20, 0x3340, R21 ;  /* 0x0000334014147816 */ /* 0x000fe40000000015 */
[----:B------:R-:W-:Y:S01]  /*28030*/  PRMT R18, R18, 0x3340, R19 ;  /* 0x0000334012127816 */ /* 0x000fe20000000013 */
[----:B------:R-:W-:Y:S01]  /*28040*/  STL [R1+0x10c0], R24 ;  /* 0x0010c01801007387 */ /* 0x000fe20000100800 */
[----:B------:R-:W-:-:S03]  /*28050*/  LOP3.LUT R22, R22, 0xffff, RZ, 0xc0, !PT ;  /* 0x0000ffff16167812 */ /* 0x000fc600078ec0ff */
[----:B------:R-:W-:Y:S01]  /*28060*/  STL [R1+0xf54], R20 ;  /* 0x000f541401007387 */ /* 0x000fe20000100800 */
[----:B--2---:R-:W-:-:S03]  /*28070*/  LOP3.LUT R19, R9, 0xffff, RZ, 0xc0, !PT ;  /* 0x0000ffff09137812 */ /* 0x004fc600078ec0ff */
[----:B------:R3:W-:Y:S01]  /*28080*/  STL [R1+0xec4], R18 ;  /* 0x000ec41201007387 */ /* 0x0007e20000100800 */
[----:B------:R-:W-:Y:S02]  /*28090*/  LOP3.LUT R48, R48, 0xffff, RZ, 0xc0, !PT ;  /* 0x0000ffff30307812 */ /* 0x000fe400078ec0ff */
[----:B------:R-:W-:Y:S01]  /*280a0*/  SHF.R.U32.HI R21, RZ, 0x8, R22 ;  /* 0x00000008ff157819 */ /* 0x000fe20000011616 */
[----:B------:R-:W2:Y:S03]  /*280b0*/  LDL.LU R9, [R1+0x12b4] ;  /* 0x0012b40001097983 */ /* 0x000ea60000300800 */
[----:B------:R-:W-:Y:S02]  /*280c0*/  LOP3.LUT R21, R21, 0xffff, RZ, 0xc0, !PT ;  /* 0x0000ffff15157812 */ /* 0x000fe400078ec0ff */
[----:B---3--:R-:W-:-:S04]  /*280d0*/  LOP3.LUT R18, R49, 0xffff, RZ, 0xc0, !PT ;  /* 0x0000ffff31127812 */ /* 0x008fc800078ec0ff */
[----:B------:R-:W-:Y:S02]  /*280e0*/  SHF.R.U32.HI R20, RZ, 0x8, R18 ;  /* 0x00000008ff147819 */ /* 0x000fe40000011612 */
[----:B------:R-:W-:Y:S02]  /*280f0*/  PRMT R23, R18, 0x3340, R22 ;  /* 0x0000334012177816 */ /* 0x000fe40000000016 */
[----:B------:R-:W-:Y:S02]  /*28100*/  SHF.R.U32.HI R18, RZ, 0x8, R19 ;  /* 0x00000008ff127819 */ /* 0x000fe40000011613 */
[--C-:B------:R-:W-:Y:S02]  /*28110*/  PRMT R22, R19, 0x3340, R48.reuse ;  /* 0x0000334013167816 */ /* 0x100fe40000000030 */
[----:B------:R-:W-:Y:S02]  /*28120*/  SHF.R.U32.HI R19, RZ, 0x8, R48 ;  /* 0x00000008ff137819 */ /* 0x000fe40000011630 */
[----:B------:R-:W-:-:S02]  /*28130*/  LOP3.LUT R20, R20, 0xffff, RZ, 0xc0, !PT ;  /* 0x0000ffff14147812 */ /* 0x000fc400078ec0ff */
[----:B------:R-:W-:Y:S02]  /*28140*/  LOP3.LUT R18, R18, 0xffff, RZ, 0xc0, !PT ;  /* 0x0000ffff12127812 */ /* 0x000fe400078ec0ff */
[----:B------:R-:W-:Y:S02]  /*28150*/  LOP3.LUT R19, R19, 0xffff, RZ, 0xc0, !PT ;  /* 0x0000ffff13137812 */ /* 0x000fe400078ec0ff */
[----:B------:R-:W-:Y:S02]  /*28160*/  PRMT R20, R20, 0x3340, R21 ;  /* 0x0000334014147816 */ /* 0x000fe40000000015 */
[----:B------:R-:W-:Y:S01]  /*28170*/  PRMT R18, R18, 0x3340, R19 ;  /* 0x0000334012127816 */ /* 0x000fe20000000013 */
[----:B------:R-:W-:Y:S04]  /*28180*/  STL [R1+0x10bc], R23 ;  /* 0x0010bc1701007387 */ /* 0x000fe80000100800 */
[----:B------:R-:W-:Y:S04]  /*28190*/  STL [R1+0x10b8], R22 ;  /* 0x0010b81601007387 */ /* 0x000fe80000100800 */
[----:B------:R-:W-:Y:S04]  /*281a0*/  STL [R1+0xebc], R20 ;  /* 0x000ebc1401007387 */ /* 0x000fe80000100800 */
[----:B------:R0:W-:Y:S02]  /*281b0*/  STL [R1+0xec0], R18 ;  /* 0x000ec01201007387 */ /* 0x0001e40000100800 */
[----:B0-----:R-:W-:-:S02]  /*281c0*/  LOP3.LUT R18, R3, 0xffff, RZ, 0xc0, !PT ;  /* 0x0000ffff03127812 */ /* 0x001fc400078ec0ff */
[----:B------:R-:W3:Y:S01]  /*281d0*/  LDL.LU R3, [R1+0x12b0] ;  /* 0x0012b00001037983 */ /* 0x000ee20000300800 */
[----:B------:R-:W-:Y:S02]  /*281e0*/  LOP3.LUT R50, R50, 0xffff, RZ, 0xc0, !PT ;  /* 0x0000ffff32327812 */ /* 0x000fe400078ec0ff */
[----:B------:R-:W-:Y:S02]  /*281f0*/  LOP3.LUT R19, R13, 0xffff, RZ, 0xc0, !PT ;  /* 0x0000ffff0d137812 */ /* 0x000fe400078ec0ff */
[----:B------:R-:W-:Y:S01]  /*28200*/  PRMT R22, R18, 0x3340, R50 ;  /* 0x0000334012167816 */ /* 0x000fe20000000032 */
[----:B------:R-:W4:Y:S01]  /*28210*/  LDL.LU R13, [R1+0x12ac] ;  /* 0x0012ac00010d7983 */ /* 0x000f220000300800 */
        /* <DEDUP_REMOVED lines=13> */
[----:B------:R-:W-:Y:S04]  /*282f0*/  STL [R1+0x10e8], R22 ;  /* 0x0010e81601007387 */ /* 0x000fe80000100800 */
[----:B------:R-:W-:Y:S04]  /*28300*/  STL [R1+0xeb0], R20 ;  /* 0x000eb01401007387 */ /* 0x000fe80000100800 */
[----:B------:R0:W-:Y:S02]  /*28310*/  STL [R1+0xf48], R18 ;  /* 0x000f481201007387 */ /* 0x0001e40000100800 */
[----:B0-----:R-:W-:Y:S01]  /*28320*/  LOP3.LUT R18, R16, 0xffff, RZ, 0xc0, !PT ;  /* 0x0000ffff10127812 */ /* 0x001fe200078ec0ff */
[----:B------:R-:W-:Y:S01]  /*28330*/  IMAD R43, R0, UR5, RZ ;  /* 0x00000005002b7c24 */ /* 0x000fe2000f8e02ff */
[----:B------:R-:W-:-:S03]  /*28340*/  ULDC UR5, c[0x0][0x248] ;  /* 0x0000920000057ab9 */ /* 0x000fc60000000800 */
[----:B------:R-:W-:Y:S01]  /*28350*/  VIADD R45, R43, UR8 ;  /* 0x000000082b2d7c36 */ /* 0x000fe20008000000 */
        /* <DEDUP_REMOVED lines=44> */
[----:B------:R-:W-:Y:S01]  /*28620*/  ULDC UR5, c[0x0][0x248] ;  /* 0x0000920000057ab9 */ /* 0x000fe20000000800 */
[----:B---3--:R-:W-:Y:S02]  /*28630*/  LOP3.LUT R19, R3, 0xffff, RZ, 0xc0, !PT ;  /* 0x0000ffff03137812 */ /* 0x008fe400078ec0ff */
[----:B------:R-:W3:Y:S04]  /*28640*/  LDL.LU R3, [R1+0x12a8] ;  /* 0x0012a80001037983 */ /* 0x000ee80000300800 */
[----:B------:R-:W3:Y:S04]  /*28650*/  LDL.LU R16, [R1+0x12a4] ;  /* 0x0012a40001107983 */ /* 0x000ee80000300800 */
[----:B------:R-:W2:Y:S04]  /*28660*/  LDL.LU R51, [R1+0x63c] ;  /* 0x00063c0001337983 */ /* 0x000ea80000300800 */
[----:B------:R-:W4:Y:S01]  /*28670*/  LDL.LU R49, [R1+0x638] ;  /* 0x0006380001317983 */ /* 0x000f220000300800 */
        /* <DEDUP_REMOVED lines=51> */
[----:B------:R-:W-:Y:S01]  /*289b0*/  LOP3.LUT R70, R70, 0xffff, RZ, 0xc0, !PT ;  /* 0x0000ffff46467812 */ /* 0x000fe200078ec0ff */
[----:B------:R-:W-:Y:S02]  /*289c0*/  ULDC UR9, c[0x0][0x248] ;  /* 0x0000920000097ab9 */ /* 0x000fe40000000800 */
[----:B------:R-:W-:Y:S01]  /*289d0*/  VIADD R194, R187, UR5 ;  /* 0x00000005bbc27c36 */ /* 0x000fe20008000000 */
[----:B------:R-:W-:-:S03]  /*289e0*/  ULDC UR5, c[0x0][0x248] ;  /* 0x0000920000057ab9 */ /* 0x000fc60000000800 */
[----:B------:R-:W-:Y:S01]  /*289f0*/  VIADD R196, R194, UR10 ;  /* 0x0000000ac2c47c36 */ /* 0x000fe20008000000 */
[----:B------:R-:W-:Y:S01]  /*28a00*/  PRMT R22, R18, 0x3340, R70 ;  /* 0x0000334012167816 */ /* 0x000fe20000000046 */
[----:B------:R-:W-:Y:S02]  /*28a10*/  ULDC UR10, c[0x0][0x248] ;  /* 0x00009200000a7ab9 */ /* 0x000fe40000000800 */
[----:B------:R-:W-:Y:S01]  /*28a20*/  VIADD R172, R196, UR11 ;  /* 0x0000000bc4ac7c36 */ /* 0x000fe20008000000 */
[----:B------:R-:W-:Y:S01]  /*28a30*/  LOP3.LUT R164, R164, 0xffff, RZ, 0xc0, !PT ;  /* 0x0000ffffa4a47812 */ /* 0x000fe200078ec0ff */
[----:B------:R0:W-:Y:S01]  /*28a40*/  STL [R1+0x10d4], R22 ;  /* 0x0010d41601007387 */ /* 0x0001e20000100800 */
[----:B------:R-:W-:Y:S01]  /*28a50*/  SHF.R.U32.HI R20, RZ, 0x8, R18 ;  /* 0x00000008ff147819 */ /* 0x000fe20000011612 */
[----:B------:R-:W-:Y:S01]  /*28a60*/  VIADD R195, R172, UR8 ;  /* 0x00000008acc37c36 */ /* 0x000fe20008000000 */
[----:B------:R-:W-:Y:S01]  /*28a70*/  ULDC UR8, c[0x0][0x248] ;  /* 0x0000920000087ab9 */ /* 0x000fe20000000800 */
[----:B------:R-:W-:Y:S01]  /*28a80*/  SHF.R.U32.HI R21, RZ, 0x8, R70 ;  /* 0x00000008ff157819 */ /* 0x000fe20000011646 */
[----:B------:R-:W-:Y:S01]  /*28a90*/  ULDC UR11, c[0x0][0x248] ;  /* 0x00009200000b7ab9 */ /* 0x000fe20000000800 */
[----:B------:R-:W-:Y:S01]  /*28aa0*/  VIADD R197, R195, UR5 ;  /* 0x00000005c3c57c36 */ /* 0x000fe20008000000 */
[----:B------:R-:W-:-:S03]  /*28ab0*/  ULDC UR5, c[0x0][0x248] ;  /* 0x0000920000057ab9 */ /* 0x000fc60000000800 */
[----:B------:R-:W-:Y:S01]  /*28ac0*/  VIADD R199, R197, UR5 ;  /* 0x00000005c5c77c36 */ /* 0x000fe20008000000 */
[----:B------:R-:W-:Y:S01]  /*28ad0*/  SHF.R.U32.HI R18, RZ, 0x8, R19 ;  /* 0x00000008ff127819 */ /* 0x000fe20000011613 */
[----:B------:R-:W-:Y:S02]  /*28ae0*/  ULDC UR5, c[0x0][0x248] ;  /* 0x0000920000057ab9 */ /* 0x000fe40000000800 */
[----:B------:R-:W-:Y:S01]  /*28af0*/  VIADD R174, R199, UR8 ;  /* 0x00000008c7ae7c36 */ /* 0x000fe20008000000 */
[--C-:B0-----:R-:W-:Y:S01]  /*28b00*/  PRMT R22, R19, 0x3340, R164.reuse ;  /* 0x0000334013167816 */ /* 0x101fe200000000a4 */
[----:B------:R-:W-:Y:S01]  /*28b10*/  ULDC UR8, c[0x0][0x248] ;  /* 0x0000920000087ab9 */ /* 0x000fe20000000800 */
[----:B------:R-:W-:Y:S01]  /*28b20*/  SHF.R.U32.HI R19, RZ, 0x8, R164 ;  /* 0x00000008ff137819 */ /* 0x000fe200000116a4 */
[----:B------:R-:W-:Y:S01]  /*28b30*/  VIADD R193, R174, UR9 ;  /* 0x00000009aec17c36 */ /* 0x000fe20008000000 */
[----:B------:R-:W-:Y:S02]  /*28b40*/  LOP3.LUT R20, R20, 0xffff, RZ, 0xc0, !PT ;  /* 0x0000ffff14147812 */ /* 0x000fe400078ec0ff */
[----:B------:R-:W-:Y:S01]  /*28b50*/  LOP3.LUT R21, R21, 0xffff, RZ, 0xc0, !PT ;  /* 0x0000ffff15157812 */ /* 0x000fe200078ec0ff */
[----:B------:R-:W-:Y:S01]  /*28b60*/  VIADD R205, R193, UR5 ;  /* 0x00000005c1cd7c36 */ /* 0x000fe20008000000 */
[----:B------:R-:W-:Y:S01]  /*28b70*/  LOP3.LUT R18, R18, 0xffff, RZ, 0xc0, !PT ;  /* 0x0000ffff12127812 */ /* 0x000fe200078ec0ff */
[----:B------:R-:W-:Y:S01]  /*28b80*/  STL [R1+0x10b4], R22 ;  /* 0x0010b41601007387 */ /* 0x000fe20000100800 */
[----:B------:R-:W-:Y:S01]  /*28b90*/  LOP3.LUT R19, R19, 0xffff, RZ, 0xc0, !PT ;  /* 0x0000ffff13137812 */ /* 0x000fe200078ec0ff */
[----:B------:R-:W-:Y:S01]  /*28ba0*/  ULDC UR9, c[0x0][0x248] ;  /* 0x0000920000097ab9 */ /* 0x000fe20000000800 */
[----:B------:R-:W-:Y:S01]  /*28bb0*/  PRMT R20, R20, 0x3340, R21 ;  /* 0x0000334014147816 */ /* 0x000fe20000000015 */
[----:B------:R-:W-:Y:S01]  /*28bc0*/  VIADD R203, R205, UR10 ;  /* 0x0000000acdcb7c36 */ /* 0x000fe20008000000 */
[----:B------:R-:W-:Y:S01]  /*28bd0*/  PRMT R18, R18, 0x3340, R19 ;  /* 0x0000334012127816 */ /* 0x000fe20000000013 */
[----:B------:R-:W-:Y:S01]  /*28be0*/  ULDC UR5, c[0x0][0x248] ;  /* 0x0000920000057ab9 */ /* 0x000fe20000000800 */
[----:B------:R-:W-:Y:S01]  /*28bf0*/  LOP3.LUT R152, R152, 0xffff, RZ, 0xc0, !PT ;  /* 0x0000ffff98987812 */ /* 0x000fe200078ec0ff */
[----:B------:R-:W-:Y:S01]  /*28c00*/  STL [R1+0xf3c], R20 ;  /* 0x000f3c1401007387 */ /* 0x000fe20000100800 */
[----:B------:R-:W-:Y:S01]  /*28c10*/  VIADD R200, R203, UR11 ;  /* 0x0000000bcbc87c36 */ /* 0x000fe20008000000 */
[----:B------:R-:W-:Y:S01]  /*28c20*/  LOP3.LUT R154, R154, 0xffff, RZ, 0xc0, !PT ;  /* 0x0000ffff9a9a7812 */ /* 0x000fe200078ec0ff */
[----:B------:R-:W-:Y:S01]  /*28c30*/  ULDC UR10, c[0x0][0x248] ;  /* 0x00009200000a7ab9 */ /* 0x000fe20000000800 */
[----:B------:R2:W-:Y:S01]  /*28c40*/  STL [R1+0xef8], R18 ;  /* 0x000ef81201007387 */ /* 0x0005e20000100800 */
[----:B------:R-:W-:Y:S01]  /*28c50*/  VIADD R208, R200, UR8 ;  /* 0x00000008c8d07c36 */ /* 0x000fe20008000000 */
[----:B------:R-:W-:Y:S01]  /*28c60*/  SHF.R.U32.HI R21, RZ, 0x8, R152 ;  /* 0x00000008ff157819 */ /* 0x000fe20000011698 */
[----:B------:R-:W-:Y:S01]  /*28c70*/  ULDC UR8, c[0x0][0x248] ;  /* 0x0000920000087ab9 */ /* 0x000fe20000000800 */
[----:B------:R-:W-:Y:S01]  /*28c80*/  ULDC UR11, c[0x0][0x248] ;  /* 0x00009200000b7ab9 */ /* 0x000fe20000000800 */
        /* <DEDUP_REMOVED lines=35> */
[----:B--2---:R-:W-:-:S04]  /*28ec0*/  LOP3.LUT R18, R51, 0xffff, RZ, 0xc0, !PT ;  /* 0x0000ffff33127812 */ /* 0x004fc800078ec0ff */
[----:B------:R-:W-:Y:S02]  /*28ed0*/  PRMT R22, R18, 0x3340, R152 ;  /* 0x0000334012167816 */ /* 0x000fe40000000098 */
[----:B----4-:R-:W-:Y:S02]  /*28ee0*/  LOP3.LUT R19, R49, 0xffff, RZ, 0xc0, !PT ;  /* 0x0000ffff31137812 */ /* 0x010fe400078ec0ff */
[----:B------:R-:W-:Y:S01]  /*28ef0*/  SHF.R.U32.HI R20, RZ, 0x8, R18 ;  /* 0x00000008ff147819 */ /* 0x000fe20000011612 */
[----:B------:R0:W-:Y:S01]  /*28f00*/  STL [R1+0x10ac], R22 ;  /* 0x0010ac1601007387 */ /* 0x0001e20000100800 */
[----:B------:R-:W-:Y:S02]  /*28f10*/  SHF.R.U32.HI R18, RZ, 0x8, R19 ;  /* 0x00000008ff127819 */ /* 0x000fe40000011613 */
[----:B------:R-:W-:Y:S02]  /*28f20*/  LOP3.LUT R20, R20, 0xffff, RZ, 0xc0, !PT ;  /* 0x0000ffff14147812 */ /* 0x000fe400078ec0ff */
[----:B------:R-:W-:-:S02]  /*28f30*/  LOP3.LUT R18, R18, 0xffff, RZ, 0xc0, !PT ;  /* 0x0000ffff12127812 */ /* 0x000fc400078ec0ff */
[--C-:B0-----:R-:W-:Y:S02]  /*28f40*/  PRMT R22, R19, 0x3340, R154.reuse ;  /* 0x0000334013167816 */ /* 0x101fe4000000009a */
[----:B------:R-:W-:-:S04]  /*28f50*/  SHF.R.U32.HI R19, RZ, 0x8, R154 ;  /* 0x00000008ff137819 */ /* 0x000fc8000001169a */
[----:B------:R-:W-:Y:S02]  /*28f60*/  LOP3.LUT R19, R19, 0xffff, RZ, 0xc0, !PT ;  /* 0x0000ffff13137812 */ /* 0x000fe400078ec0ff */
[----:B------:R-:W-:Y:S02]  /*28f70*/  PRMT R20, R20, 0x3340, R21 ;  /* 0x0000334014147816 */ /* 0x000fe40000000015 */
[----:B------:R-:W-:Y:S01]  /*28f80*/  PRMT R18, R18, 0x3340, R19 ;  /* 0x0000334012127816 */ /* 0x000fe20000000013 */
[----:B------:R-:W-:Y:S01]  /*28f90*/  STL [R1+0x10a4], R22 ;  /* 0x0010a41601007387 */ /* 0x000fe20000100800 */
[----:B------:R-:W-:-:S03]  /*28fa0*/  LOP3.LUT R19, R15, 0xffff, RZ, 0xc0, !PT ;  /* 0x0000ffff0f137812 */ /* 0x000fc600078ec0ff */
[----:B------:R0:W-:Y:S04]  /*28fb0*/  STL [R1+0xeb4], R20 ;  /* 0x000eb41401007387 */ /* 0x0001e80000100800 */
[----:B------:R1:W-:Y:S04]  /*28fc0*/  STL [R1+0xeb8], R18 ;  /* 0x000eb81201007387 */ /* 0x0003e80000100800 */
[----:B------:R-:W2:Y:S01]  /*28fd0*/  LDL.LU R15, [R1+0x12a0] ;  /* 0x0012a000010f7983 */ /* 0x000ea20000300800 */
        /* <DEDUP_REMOVED lines=35> */
[----:B0-----:R-:W-:Y:S01]  /*29210*/  LOP3.LUT R20, R2, 0xffff, RZ, 0xc0, !PT ;  /* 0x0000ffff02147812 */ /* 0x001fe200078ec0ff */
[----:B------:R-:W-:Y:S01]  /*29220*/  ULDC UR8, c[0x0][0x248] ;  /* 0x0000920000087ab9 */ /* 0x000fe20000000800 */
        /* <DEDUP_REMOVED lines=15> */
[----:B-1----:R-:W-:Y:S01]  /*29320*/  VIADD R18, R21, UR8 ;  /* 0x0000000815127c36 */ /* 0x002fe20008000000 */
[----:B------:R-:W-:-:S03]  /*29330*/  ULDC UR8, c[0x0][0x248] ;  /* 0x0000920000087ab9 */ /* 0x000fc60000000800 */
[----:B------:R-:W-:Y:S01]  /*29340*/  VIADD R250, R18, UR9 ;  /* 0x0000000912fa7c36 */ /* 0x000fe20008000000 */
[----:B------:R-:W-:Y:S01]  /*29350*/  LOP3.LUT R52, R52, 0xffff, RZ, 0xc0, !PT ;  /* 0x0000ffff34347812 */ /* 0x000fe200078ec0ff */
[----:B------:R-:W-:Y:S02]  /*29360*/  ULDC UR9, c[0x0][0x248] ;  /* 0x0000920000097ab9 */ /* 0x000fe40000000800 */
[----:B------:R-:W-:Y:S01]  /*29370*/  VIADD R246, R250, UR5 ;  /* 0x00000005faf67c36 */ /* 0x000fe20008000000 */
[----:B------:R-:W-:-:S03]  /*29380*/  ULDC UR5, c[0x0][0x248] ;  /* 0x0000920000057ab9 */ /* 0x000fc60000000800 */
[----:B------:R-:W-:Y:S01]  /*29390*/  VIADD R242, R246, UR10 ;  /* 0x0000000af6f27c36 */ /* 0x000fe20008000000 */
[--C-:B------:R-:W-:Y:S01]  /*293a0*/  PRMT R32, R19, 0x3340, R52.reuse ;  /* 0x0000334013207816 */ /* 0x100fe20000000034 */
[----:B------:R-:W-:Y:S02]  /*293b0*/  ULDC UR10, c[0x0][0x248] ;  /* 0x00009200000a7ab9 */ /* 0x000fe40000000800 */
[----:B------:R-:W-:Y:S01]  /*293c0*/  VIADD R238, R242, UR11 ;  /* 0x0000000bf2ee7c36 */ /* 0x000fe20008000000 */
[----:B------:R-:W-:Y:S01]  /*293d0*/  LOP3.LUT R54, R54, 0xffff, RZ, 0xc0, !PT ;  /* 0x0000ffff36367812 */ /* 0x000fe200078ec0ff */
[----:B------:R0:W-:Y:S01]  /*293e0*/  STL [R1+0x109c], R32 ;  /* 0x00109c2001007387 */ /* 0x0001e20000100800 */
[----:B------:R-:W-:Y:S01]  /*293f0*/  SHF.R.U32.HI R24, RZ, 0x8, R19 ;  /* 0x00000008ff187819 */ /* 0x000fe20000011613 */
[----:B------:R-:W-:Y:S01]  /*29400*/  VIADD R234, R238, UR8 ;  /* 0x00000008eeea7c36 */ /* 0x000fe20008000000 */
[----:B------:R-:W-:Y:S01]  /*29410*/  SHF.R.U32.HI R28, RZ, 0x8, R52 ;  /* 0x00000008ff1c7819 */ /* 0x000fe20000011634 */
[----:B------:R-:W-:Y:S01]  /*29420*/  ULDC UR8, c[0x0][0x248] ;  /* 0x0000920000087ab9 */ /* 0x000fe20000000800 */
[----:B------:R-:W-:Y:S01]  /*29430*/  LOP3.LUT R166, R166, 0xffff, RZ, 0xc0, !PT ;  /* 0x0000ffffa6a67812 */ /* 0x000fe200078ec0ff */
[----:B------:R-:W-:Y:S01]  /*29440*/  VIADD R230, R234, UR5 ;  /* 0x00000005eae67c36 */ /* 0x000fe20008000000 */
[----:B------:R-:W-:Y:S01]  /*29450*/  ULDC UR5, c[0x0][0x248] ;  /* 0x0000920000057ab9 */ /* 0x000fe20000000800 */
[----:B------:R-:W-:Y:S01]  /*29460*/  SHF.R.U32.HI R19, RZ, 0x8, R20 ;  /* 0x00000008ff137819 */ /* 0x000fe20000011614 */
[----:B------:R-:W-:Y:S01]  /*29470*/  ULDC UR11, c[0x0][0x248] ;  /* 0x00009200000b7ab9 */ /* 0x000fe20000000800 */
[----:B------:R-:W-:Y:S01]  /*29480*/  VIADD R226, R230, UR5 ;  /* 0x00000005e6e27c36 */ /* 0x000fe20008000000 */
[--C-:B0-----:R-:W-:Y:S01]  /*29490*/  PRMT R32, R20, 0x3340, R54.reuse ;  /* 0x0000334014207816 */ /* 0x101fe20000000036 */
[----:B------:R-:W-:Y:S01]  /*294a0*/  ULDC UR5, c[0x0][0x248] ;  /* 0x0000920000057ab9 */ /* 0x000fe20000000800 */
[----:B------:R-:W-:Y:S01]  /*294b0*/  SHF.R.U32.HI R20, RZ, 0x8, R54 ;  /* 0x00000008ff147819 */ /* 0x000fe20000011636 */
[----:B------:R-:W-:Y:S01]  /*294c0*/  VIADD R222, R226, UR8 ;  /* 0x00000008e2de7c36 */ /* 0x000fe20008000000 */
[----:B------:R-:W-:-:S02]  /*294d0*/  LOP3.LUT R24, R24, 0xffff, RZ, 0xc0, !PT ;  /* 0x0000ffff18187812 */ /* 0x000fc400078ec0ff */
        /* <DEDUP_REMOVED lines=19> */
[----:B------:R-:W-:-:S02]  /*29610*/  LOP3.LUT R160, R160, 0xffff, RZ, 0xc0, !PT ;  /* 0x0000ffffa0a07812 */ /* 0x000fc400078ec0ff */
[----:B0-----:R-:W-:Y:S01]  /*29620*/  LOP3.LUT R19, R9, 0xffff, RZ, 0xc0, !PT ;  /* 0x0000ffff09137812 */ /* 0x001fe200078ec0ff */
[----:B------:R-:W-:Y:S01]  /*29630*/  VIADD R202, R206, UR8 ;  /* 0x00000008ceca7c36 */ /* 0x000fe20008000000 */
[----:B------:R-:W4:Y:S01]  /*29640*/  LDL.LU R9, [R1+0x1298] ;  /* 0x0012980001097983 */ /* 0x000f220000300800 */
[----:B------:R-:W-:Y:S01]  /*29650*/  LOP3.LUT R28, R28, 0xffff, RZ, 0xc0, !PT ;  /* 0x0000ffff1c1c7812 */ /* 0x000fe200078ec0ff */
[----:B------:R-:W-:Y:S01]  /*29660*/  ULDC UR8, c[0x0][0x248] ;  /* 0x0000920000087ab9 */ /* 0x000fe20000000800 */
[----:B------:R-:W-:Y:S01]  /*29670*/  PRMT R32, R19, 0x3340, R166 ;  /* 0x0000334013207816 */ /* 0x000fe200000000a6 */
[----:B------:R-:W4:Y:S01]  /*29680*/  LDL.LU R14, [R1+0x1294] ;  /* 0x00129400010e7983 */ /* 0x000f220000300800 */
[----:B------:R-:W-:Y:S01]  /*29690*/  SHF.R.U32.HI R24, RZ, 0x8, R19 ;  /* 0x00000008ff187819 */ /* 0x000fe20000011613 */
[----:B------:R-:W-:Y:S01]  /*296a0*/  VIADD R198, R202, UR5 ;  /* 0x00000005cac67c36 */ /* 0x000fe20008000000 */
[----:B------:R-:W-:Y:S01]  /*296b0*/  SHF.R.U32.HI R19, RZ, 0x8, R20 ;  /* 0x00000008ff137819 */ /* 0x000fe20000011614 */
[----:B------:R0:W-:Y:S01]  /*296c0*/  STL [R1+0x1098], R32 ;  /* 0x0010982001007387 */ /* 0x0001e20000100800 */
[----:B------:R-:W-:Y:S01]  /*296d0*/  ULDC UR5, c[0x0][0x248] ;  /* 0x0000920000057ab9 */ /* 0x000fe20000000800 */
[----:B------:R-:W-:Y:S01]  /*296e0*/  LOP3.LUT R24, R24, 0xffff, RZ, 0xc0, !PT ;  /* 0x0000ffff18187812 */ /* 0x000fe200078ec0ff */
[----:B------:R-:W-:Y:S01]  /*296f0*/  VIADD R44, R198, UR5 ;  /* 0x00000005c62c7c36 */ /* 0x000fe20008000000 */
[----:B------:R-:W-:Y:S01]  /*29700*/  LOP3.LUT R19, R19, 0xffff, RZ, 0xc0, !PT ;  /* 0x0000ffff13137812 */ /* 0x000fe200078ec0ff */
[----:B------:R-:W-:Y:S01]  /*29710*/  ULDC UR5, c[0x0][0x248] ;  /* 0x0000920000057ab9 */ /* 0x000fe20000000800 */
[----:B------:R-:W-:Y:S01]  /*29720*/  LOP3.LUT R162, R162, 0xffff, RZ, 0xc0, !PT ;  /* 0x0000ffffa2a27812 */ /* 0x000fe200078ec0ff */
[----:B------:R-:W-:Y:S01]  /*29730*/  ULDC UR11, c[0x0][0x248] ;  /* 0x00009200000b7ab9 */ /* 0x000fe20000000800 */
[----:B0-----:R-:W-:-:S02]  /*29740*/  PRMT R32, R20, 0x3340, R64 ;  /* 0x0000334014207816 */ /* 0x001fc40000000040 */
[----:B------:R-:W-:-:S04]  /*29750*/  SHF.R.U32.HI R20, RZ, 0x8, R64 ;  /* 0x00000008ff147819 */ /* 0x000fc80000011640 */
[----:B------:R-:W-:Y:S01]  /*29760*/  LOP3.LUT R20, R20, 0xffff, RZ, 0xc0, !PT ;  /* 0x0000ffff14147812 */ /* 0x000fe200078ec0ff */
[----:B------:R-:W-:Y:S01]  /*29770*/  VIADD R40, R44, UR8 ;  /* 0x000000082c287c36 */ /* 0x000fe20008000000 */
[----:B------:R-:W-:Y:S01]  /*29780*/  PRMT R24, R24, 0x3340, R28 ;  /* 0x0000334018187816 */ /* 0x000fe2000000001c */
[----:B------:R0:W-:Y:S01]  /*29790*/  STL [R1+0x1090], R32 ;  /* 0x0010902001007387 */ /* 0x0001e20000100800 */
[----:B------:R-:W-:Y:S01]  /*297a0*/  PRMT R19, R19, 0x3340, R20 ;  /* 0x0000334013137816 */ /* 0x000fe20000000014 */
[----:B------:R-:W-:Y:S01]  /*297b0*/  VIADD R36, R40, UR9 ;  /* 0x0000000928247c36 */ /* 0x000fe20008000000 */
[----:B------:R-:W-:Y:S01]  /*297c0*/  SHF.R.U32.HI R48, RZ, 0x8, R162 ;  /* 0x00000008ff307819 */ /* 0x000fe200000116a2 */
[----:B------:R-:W-:Y:S01]  /*297d0*/  STL [R1+0xed0], R24 ;  /* 0x000ed01801007387 */ /* 0x000fe20000100800 */
[----:B------:R-:W-:Y:S01]  /*297e0*/  LOP3.LUT R20, R13, 0xffff, RZ, 0xc0, !PT ;  /* 0x0000ffff0d147812 */ /* 0x000fe200078ec0ff */
[----:B------:R-:W-:Y:S01]  /*297f0*/  ULDC UR8, c[0x0][0x248] ;  /* 0x0000920000087ab9 */ /* 0x000fe20000000800 */
[----:B------:R-:W-:Y:S01]  /*29800*/  ULDC UR9, c[0x0][0x248] ;  /* 0x0000920000097ab9 */ /* 0x000fe20000000800 */
[----:B------:R3:W-:Y:S01]  /*29810*/  STL [R1+0xed4], R19 ;  /* 0x000ed41301007387 */ /* 0x0007e20000100800 */
[----:B0-----:R-:W-:Y:S01]  /*29820*/  VIADD R32, R36, UR5 ;  /* 0x0000000524207c36 */ /* 0x001fe20008000000 */
[----:B------:R-:W-:Y:S01]  /*29830*/  LOP3.LUT R48, R48, 0xffff, RZ, 0xc0, !PT ;  /* 0x0000ffff30307812 */ /* 0x000fe200078ec0ff */
[----:B------:R-:W-:Y:S01]  /*29840*/  ULDC UR5, c[0x0][0x248] ;  /* 0x0000920000057ab9 */ /* 0x000fe20000000800 */
[----:B---3--:R-:W-:Y:S01]  /*29850*/  LOP3.LUT R19, R3, 0xffff, RZ, 0xc0, !PT ;  /* 0x0000ffff03137812 */ /* 0x008fe200078ec0ff */
[----:B------:R-:W-:Y:S01]  /*29860*/  VIADD R28, R32, UR10 ;  /* 0x0000000a201c7c36 */ /* 0x000fe20008000000 */
[----:B------:R-:W3:Y:S01]  /*29870*/  LDL.LU R3, [R1+0x1290] ;  /* 0x0012900001037983 */ /* 0x000ee20000300800 */
[----:B------:R-:W-:Y:S01]  /*29880*/  ULDC UR10, c[0x0][0x248] ;  /* 0x00009200000a7ab9 */ /* 0x000fe20000000800 */
[----:B------:R-:W-:-:S02]  /*29890*/  PRMT R24, R19, 0x3340, R160 ;  /* 0x0000334013187816 */ /* 0x000fc400000000a0 */
[----:B------:R-:W-:Y:S01]  /*298a0*/  SHF.R.U32.HI R49, RZ, 0x8, R19 ;  /* 0x00000008ff317819 */ /* 0x000fe20000011613 */
[----:B------:R-:W3:Y:S01]  /*298b0*/  LDL.LU R13, [R1+0x128c] ;  /* 0x00128c00010d7983 */ /* 0x000ee20000300800 */
[----:B------:R-:W-:Y:S02]  /*298c0*/  SHF.R.U32.HI R19, RZ, 0x8, R20 ;  /* 0x00000008ff137819 */ /* 0x000fe40000011614 */
[----:B------:R-:W-:Y:S01]  /*298d0*/  PRMT R20, R20, 0x3340, R162 ;  /* 0x0000334014147816 */ /* 0x000fe200000000a2 */
[----:B------:R0:W-:Y:S01]  /*298e0*/  STL [R1+0x1088], R24 ;  /* 0x0010881801007387 */ /* 0x0001e20000100800 */
[----:B------:R-:W-:-:S03]  /*298f0*/  LOP3.LUT R19, R19, 0xffff, RZ, 0xc0, !PT ;  /* 0x0000ffff13137812 */ /* 0x000fc600078ec0ff */
[----:B------:R1:W-:Y:S01]  /*29900*/  STL [R1+0x1084], R20 ;  /* 0x0010841401007387 */ /* 0x0003e20000100800 */
[----:B0-----:R-:W-:Y:S01]  /*29910*/  VIADD R24, R28, UR11 ;  /* 0x0000000b1c187c36 */ /* 0x001fe20008000000 */
[----:B------:R-:W-:Y:S01]  /*29920*/  PRMT R48, R19, 0x3340, R48 ;  /* 0x0000334013307816 */ /* 0x000fe20000000030 */
[----:B------:R-:W-:Y:S02]  /*29930*/  ULDC UR11, c[0x0][0x248] ;  /* 0x00009200000b7ab9 */ /* 0x000fe40000000800 */
[----:B-1----:R-:W-:Y:S01]  /*29940*/  VIADD R20, R24, UR8 ;  /* 0x0000000818147c36 */ /* 0x002fe20008000000 */
        /* <DEDUP_REMOVED lines=12> */
[----:B------:R-:W-:Y:S01]  /*29a10*/  SHF.R.U32.HI R50, RZ, 0x8, R160 ;  /* 0x00000008ff327819 */ /* 0x000fe200000116a0 */
[----:B------:R-:W-:Y:S02]  /*29a20*/  ULDC UR10, c[0x0][0x248] ;  /* 0x00009200000a7ab9 */ /* 0x000fe40000000800 */
        /* <DEDUP_REMOVED lines=13> */
[----:B------:R-:W-:Y:S01]  /*29b00*/  PRMT R49, R49, 0x3340, R50 ;  /* 0x0000334031317816 */ /* 0x000fe20000000032 */
[----:B------:R-:W-:Y:S02]  /*29b10*/  ULDC UR9, c[0x0][0x248] ;  /* 0x0000920000097ab9 */ /* 0x000fe40000000800 */
[----:B------:R-:W-:Y:S01]  /*29b20*/  VIADD R120, R121, UR5 ;  /* 0x0000000579787c36 */ /* 0x000fe20008000000 */
[----:B------:R-:W-:Y:S01]  /*29b30*/  LOP3.LUT R156, R156, 0xffff, RZ, 0xc0, !PT ;  /* 0x0000ffff9c9c7812 */ /* 0x000fe200078ec0ff */
[----:B------:R-:W-:Y:S01]  /*29b40*/  STL [R1+0xec8], R49 ;  /* 0x000ec83101007387 */ /* 0x000fe20000100800 */
[----:B------:R-:W-:Y:S01]  /*29b50*/  ULDC UR5, c[0x0][0x248] ;  /* 0x0000920000057ab9 */ /* 0x000fe20000000800 */
[----:B------:R-:W-:Y:S01]  /*29b60*/  VIADD R119, R120, UR10 ;  /* 0x0000000a78777c36 */ /* 0x000fe20008000000 */
[----:B------:R-:W-:Y:S01]  /*29b70*/  LOP3.LUT R158, R158, 0xffff, RZ, 0xc0, !PT ;  /* 0x0000ffff9e9e7812 */ /* 0x000fe200078ec0ff */
[----:B------:R2:W-:Y:S01]  /*29b80*/  STL [R1+0xecc], R48 ;  /* 0x000ecc3001007387 */ /* 0x0005e20000100800 */
[--C-:B------:R-:W-:Y:S01]  /*29b90*/  SHF.R.U32.HI R50, RZ, 0x8, R156.reuse ;  /* 0x00000008ff327819 */ /* 0x100fe2000001169c */
[----:B------:R-:W-:Y:S01]  /*29ba0*/  VIADD R118, R119, UR11 ;  /* 0x0000000b77767c36 */ /* 0x000fe20008000000 */
[----:B------:R-:W-:Y:S01]  /*29bb0*/  LOP3.LUT R56, R56, 0xffff, RZ, 0xc0, !PT ;  /* 0x0000ffff38387812 */ /* 0x000fe200078ec0ff */
[----:B------:R-:W-:Y:S01]  /*29bc0*/  ULDC UR10, c[0x0][0x248] ;  /* 0x00009200000a7ab9 */ /* 0x000fe20000000800 */
[----:B--2---:R-:W-:Y:S01]  /*29bd0*/  LOP3.LUT R48, R15, 0xffff, RZ, 0xc0, !PT ;  /* 0x0000ffff0f307812 */ /* 0x004fe200078ec0ff */
[----:B------:R-:W-:Y:S01]  /*29be0*/  VIADD R117, R118, UR8 ;  /* 0x0000000876757c36 */ /* 0x000fe20008000000 */
[----:B------:R-:W-:Y:S01]  /*29bf0*/  LOP3.LUT R49, R16, 0xffff, RZ, 0xc0, !PT ;  /* 0x0000ffff10317812 */ /* 0x000fe200078ec0ff */
[----:B------:R-:W2:Y:S01]  /*29c00*/  LDL.LU R15, [R1+0x1288] ;  /* 0x00128800010f7983 */ /* 0x000ea20000300800 */
[----:B------:R-:W-:Y:S01]  /*29c10*/  PRMT R51, R48, 0x3340, R156 ;  /* 0x0000334030337816 */ /* 0x000fe2000000009c */
[----:B------:R-:W-:Y:S01]  /*29c20*/  VIADD R116, R117, UR5 ;  /* 0x0000000575747c36 */ /* 0x000fe20008000000 */
[----:B------:R-:W-:Y:S01]  /*29c30*/  ULDC UR5, c[0x0][0x248] ;  /* 0x0000920000057ab9 */ /* 0x000fe20000000800 */
[----:B------:R-:W2:Y:S01]  /*29c40*/  LDL.LU R16, [R1+0x1284] ;  /* 0x0012840001107983 */ /* 0x000ea20000300800 */
[----:B------:R-:W-:Y:S01]  /*29c50*/  ULDC UR8, c[0x0][0x248] ;  /* 0x0000920000087ab9 */ /* 0x000fe20000000800 */
[----:B------:R-:W-:Y:S01]  /*29c60*/  VIADD R115, R116, UR5 ;  /* 0x0000000574737c36 */ /* 0x000fe20008000000 */
[----:B------:R-:W-:Y:S01]  /*29c70*/  SHF.R.U32.HI R252, RZ, 0x8, R48 ;  /* 0x00000008fffc7819 */ /* 0x000fe20000011630 */
[----:B------:R0:W-:Y:S01]  /*29c80*/  STL [R1+0x1070], R51 ;  /* 0x0010703301007387 */ /* 0x0001e20000100800 */
[----:B------:R-:W-:Y:S01]  /*29c90*/  SHF.R.U32.HI R48, RZ, 0x8, R49 ;  /* 0x00000008ff307819 */ /* 0x000fe20000011631 */
[----:B------:R-:W-:Y:S01]  /*29ca0*/  VIADD R114, R115, UR8 ;  /* 0x0000000873727c36 */ /* 0x000fe20008000000 */
[----:B------:R-:W-:Y:S01]  /*29cb0*/  ULDC UR5, c[0x0][0x248] ;  /* 0x0000920000057ab9 */ /* 0x000fe20000000800 */
[----:B------:R-:W-:Y:S01]  /*29cc0*/  LOP3.LUT R252, R252, 0xffff, RZ, 0xc0, !PT ;  /* 0x0000fffffcfc7812 */ /* 0x000fe200078ec0ff */
[----:B------:R-:W-:Y:S01]  /*29cd0*/  ULDC UR11, c[0x0][0x248] ;  /* 0x00009200000b7ab9 */ /* 0x000fe20000000800 */
[----:B------:R-:W-:Y:S01]  /*29ce0*/  VIADD R113, R114, UR9 ;  /* 0x0000000972717c36 */ /* 0x000fe20008000000 */
[--C-:B0-----:R-:W-:Y:S01]  /*29cf0*/  PRMT R51, R49, 0x3340, R158.reuse ;  /* 0x0000334031337816 */ /* 0x101fe2000000009e */
[----:B------:R-:W-:Y:S01]  /*29d00*/  ULDC UR8, c[0x0][0x248] ;  /* 0x0000920000087ab9 */ /* 0x000fe20000000800 */
[----:B------:R-:W-:-:S02]  /*29d10*/  SHF.R.U32.HI R49, RZ, 0x8, R158 ;  /* 0x00000008ff317819 */ /* 0x000fc4000001169e */
[----:B------:R-:W-:Y:S01]  /*29d20*/  LOP3.LUT R48, R48, 0xffff, RZ, 0xc0, !PT ;  /* 0x0000ffff30307812 */ /* 0x000fe200078ec0ff */
[----:B------:R-:W-:Y:S01]  /*29d30*/  ULDC UR9, c[0x0][0x248] ;  /* 0x0000920000097ab9 */ /* 0x000fe20000000800 */
[----:B------:R-:W-:Y:S01]  /*29d40*/  LOP3.LUT R49, R49, 0xffff, RZ, 0xc0, !PT ;  /* 0x0000ffff31317812 */ /* 0x000fe200078ec0ff */
[----:B------:R-:W-:Y:S01]  /*29d50*/  VIADD R112, R113, UR5 ;  /* 0x0000000571707c36 */ /* 0x000fe20008000000 */
[----:B------:R-:W-:Y:S01]  /*29d60*/  LOP3.LUT R50, R50, 0xffff, RZ, 0xc0, !PT ;  /* 0x0000ffff32327812 */ /* 0x000fe200078ec0ff */
[----:B------:R-:W-:Y:S01]  /*29d70*/  STL [R1+0x106c], R51 ;  /* 0x00106c3301007387 */ /* 0x000fe20000100800 */
[----:B------:R-:W-:Y:S01]  /*29d80*/  PRMT R48, R48, 0x3340, R49 ;  /* 0x0000334030307816 */ /* 0x000fe20000000031 */
[----:B------:R-:W-:Y:S01]  /*29d90*/  ULDC UR5, c[0x0][0x248] ;  /* 0x0000920000057ab9 */ /* 0x000fe20000000800 */
[----:B------:R-:W-:Y:S01]  /*29da0*/  LOP3.LUT R49, R17, 0xffff, RZ, 0xc0, !PT ;  /* 0x0000ffff11317812 */ /* 0x000fe200078ec0ff */
[----:B------:R-:W-:Y:S01]  /*29db0*/  VIADD R111, R112, UR10 ;  /* 0x0000000a706f7c36 */ /* 0x000fe20008000000 */
[----:B------:R-:W-:Y:S01]  /*29dc0*/  PRMT R252, R252, 0x3340, R50 ;  /* 0x00003340fcfc7816 */ /* 0x000fe20000000032 */
[----:B------:R0:W-:Y:S01]  /*29dd0*/  STL [R1+0xe88], R48 ;  /* 0x000e883001007387 */ /* 0x0001e20000100800 */
[----:B------:R-:W-:Y:S01]  /*29de0*/  PRMT R50, R49, 0x3340, R56 ;  /* 0x0000334031327816 */ /* 0x000fe20000000038 */
[----:B------:R-:W-:Y:S01]  /*29df0*/  VIADD R110, R111, UR11 ;  /* 0x0000000b6f6e7c36 */ /* 0x000fe20008000000 */
[----:B------:R-:W-:Y:S01]  /*29e00*/  LOP3.LUT R58, R58, 0xffff, RZ, 0xc0, !PT ;  /* 0x0000ffff3a3a7812 */ /* 0x000fe200078ec0ff */
[----:B------:R-:W2:Y:S01]  /*29e10*/  LDL.LU R17, [R1+0x1280] ;  /* 0x0012800001117983 */ /* 0x000ea20000300800 */
[----:B------:R-:W-:Y:S01]  /*29e20*/  SHF.R.U32.HI R158, RZ, 0x8, R49 ;  /* 0x00000008ff9e7819 */ /* 0x000fe20000011631 */
[----:B------:R-:W-:Y:S01]  /*29e30*/  VIADD R109, R110, UR8 ;  /* 0x000000086e6d7c36 */ /* 0x000fe20008000000 */
[----:B------:R-:W-:Y:S01]  /*29e40*/  F2FP.SATFINITE.E5M2.F32.PACK_AB_MERGE_C R27, R107, R106, RZ ;  /* 0x0000006a6b1b723e */ /* 0x000fe200048060ff */
[----:B------:R-:W-:Y:S01]  /*29e50*/  ULDC UR8, c[0x0][0x248] ;  /* 0x0000920000087ab9 */ /* 0x000fe20000000800 */
[----:B------:R-:W-:Y:S01]  /*29e60*/  LOP3.LUT R60, R60, 0xffff, RZ, 0xc0, !PT ;  /* 0x0000ffff3c3c7812 */ /* 0x000fe200078ec0ff */
[----:B------:R-:W-:Y:S01]  /*29e70*/  ULDC UR10, c[0x0][0x248] ;  /* 0x00009200000a7ab9 */ /* 0x000fe20000000800 */
[----:B0-----:R-:W-:Y:S01]  /*29e80*/  LOP3.LUT R48, R12, 0xffff, RZ, 0xc0, !PT ;  /* 0x0000ffff0c307812 */ /* 0x001fe200078ec0ff */
[----:B------:R-:W-:Y:S01]  /*29e90*/  ULDC UR11, c[0x0][0x248] ;  /* 0x00009200000b7ab9 */ /* 0x000fe20000000800 */
[----:B------:R-:W2:Y:S02]  /*29ea0*/  LDL.LU R12, [R1+0x127c] ;  /* 0x00127c00010c7983 */ /* 0x000ea40000300800 */
[----:B------:R-:W-:-:S02]  /*29eb0*/  SHF.R.U32.HI R166, RZ, 0x8, R48 ;  /* 0x00000008ffa67819 */ /* 0x000fc40000011630 */
[----:B------:R0:W-:Y:S01]  /*29ec0*/  STL [R1+0x105c], R50 ;  /* 0x00105c3201007387 */ /* 0x0001e20000100800 */
[----:B------:R-:W-:Y:S01]  /*29ed0*/  VIADD R108, R109, UR5 ;  /* 0x000000056d6c7c36 */ /* 0x000fe20008000000 */
[----:B------:R-:W-:Y:S01]  /*29ee0*/  LOP3.LUT R166, R166, 0xffff, RZ, 0xc0, !PT ;  /* 0x0000ffffa6a67812 */ /* 0x000fe200078ec0ff */
[----:B------:R-:W-:Y:S01]  /*29ef0*/  ULDC UR5, c[0x0][0x248] ;  /* 0x0000920000057ab9 */ /* 0x000fe20000000800 */
[--C-:B0-----:R-:W-:Y:S02]  /*29f00*/  PRMT R50, R48, 0x3340, R58.reuse ;  /* 0x0000334030327816 */ /* 0x101fe4000000003a */
[----:B------:R-:W-:Y:S01]  /*29f10*/  SHF.R.U32.HI R48, RZ, 0x8, R58 ;  /* 0x00000008ff307819 */ /* 0x000fe2000001163a */
[----:B------:R-:W-:Y:S01]  /*29f20*/  VIADD R107, R108, UR5 ;  /* 0x000000056c6b7c36 */ /* 0x000fe20008000000 */
[----:B------:R-:W-:Y:S02]  /*29f30*/  SHF.R.U32.HI R49, RZ, 0x8, R56 ;  /* 0x00000008ff317819 */ /* 0x000fe40000011638 */
[----:B------:R-:W-:-:S02]  /*29f40*/  LOP3.LUT R158, R158, 0xffff, RZ, 0xc0, !PT ;  /* 0x0000ffff9e9e7812 */ /* 0x000fc400078ec0ff */
[----:B------:R-:W-:Y:S01]  /*29f50*/  LOP3.LUT R48, R48, 0xffff, RZ, 0xc0, !PT ;  /* 0x0000ffff30307812 */ /* 0x000fe200078ec0ff */
[----:B------:R-:W-:Y:S01]  /*29f60*/  VIADD R106, R107, UR8 ;  /* 0x000000086b6a7c36 */ /* 0x000fe20008000000 */
[----:B------:R-:W-:Y:S01]  /*29f70*/  LOP3.LUT R49, R49, 0xffff, RZ, 0xc0, !PT ;  /* 0x0000ffff31317812 */ /* 0x000fe200078ec0ff */
[----:B------:R0:W-:Y:S01]  /*29f80*/  STL [R1+0x1050], R50 ;  /* 0x0010503201007387 */ /* 0x0001e20000100800 */
[----:B------:R-:W-:Y:S01]  /*29f90*/  PRMT R166, R166, 0x3340, R48 ;  /* 0x00003340a6a67816 */ /* 0x000fe20000000030 */
[----:B------:R-:W-:Y:S01]  /*29fa0*/  ULDC UR5, c[0x0][0x248] ;  /* 0x0000920000057ab9 */ /* 0x000fe20000000800 */
[----:B------:R-:W-:Y:S01]  /*29fb0*/  LOP3.LUT R48, R10, 0xffff, RZ, 0xc0, !PT ;  /* 0x0000ffff0a307812 */ /* 0x000fe200078ec0ff */
[----:B------:R-:W-:Y:S01]  /*29fc0*/  VIADD R105, R106, UR9 ;  /* 0x000000096a697c36 */ /* 0x000fe20008000000 */
[----:B------:R-:W-:Y:S01]  /*29fd0*/  PRMT R158, R158, 0x3340, R49 ;  /* 0x000033409e9e7816 */ /* 0x000fe20000000031 */
[----:B------:R-:W2:Y:S01]  /*29fe0*/  LDL.LU R10, [R1+0x1278] ;  /* 0x00127800010a7983 */ /* 0x000ea20000300800 */
[----:B------:R-:W-:Y:S01]  /*29ff0*/  PRMT R52, R48, 0x3340, R60 ;  /* 0x0000334030347816 */ /* 0x000fe2000000003c */
[----:B------:R-:W-:Y:S01]  /*2a000*/  ULDC UR8, c[0x0][0x248] ;  /* 0x0000920000087ab9 */ /* 0x000fe20000000800 */
[----:B------:R-:W-:Y:S01]  /*2a010*/  LOP3.LUT R49, R11, 0xffff, RZ, 0xc0, !PT ;  /* 0x0000ffff0b317812 */ /* 0x000fe200078ec0ff */
[----:B------:R-:W-:Y:S01]  /*2a020*/  ULDC UR9, c[0x0][0x248] ;  /* 0x0000920000097ab9 */ /* 0x000fe20000000800 */
[----:B------:R-:W-:Y:S01]  /*2a030*/  LOP3.LUT R62, R62, 0xffff, RZ, 0xc0, !PT ;  /* 0x0000ffff3e3e7812 */ /* 0x000fe200078ec0ff */
[----:B------:R-:W2:Y:S01]  /*2a040*/  LDL.LU R11, [R1+0x1274] ;  /* 0x00127400010b7983 */ /* 0x000ea20000300800 */
[----:B0-----:R-:W-:Y:S01]  /*2a050*/  SHF.R.U32.HI R50, RZ, 0x8, R48 ;  /* 0x00000008ff327819 */ /* 0x001fe20000011630 */
[----:B------:R-:W-:Y:S01]  /*2a060*/  VIADD R104, R105, UR5 ;  /* 0x0000000569687c36 */ /* 0x000fe20008000000 */
[----:B------:R-:W-:Y:S01]  /*2a070*/  SHF.R.U32.HI R51, RZ, 0x8, R60 ;  /* 0x00000008ff337819 */ /* 0x000fe2000001163c */
[----:B------:R0:W-:Y:S01]  /*2a080*/  STL [R1+0x1054], R52 ;  /* 0x0010543401007387 */ /* 0x0001e20000100800 */
[----:B------:R-:W-:Y:S01]  /*2a090*/  SHF.R.U32.HI R48, RZ, 0x8, R49 ;  /* 0x00000008ff307819 */ /* 0x000fe20000011631 */
[----:B------:R-:W-:Y:S01]  /*2a0a0*/  VIADD R103, R104, UR10 ;  /* 0x0000000a68677c36 */ /* 0x000fe20008000000 */
[----:B------:R-:W-:Y:S01]  /*2a0b0*/  LOP3.LUT R50, R50, 0xffff, RZ, 0xc0, !PT ;  /* 0x0000ffff32327812 */ /* 0x000fe200078ec0ff */
[----:B------:R-:W-:Y:S01]  /*2a0c0*/  ULDC UR5, c[0x0][0x248] ;  /* 0x0000920000057ab9 */ /* 0x000fe20000000800 */
[----:B------:R-:W-:-:S02]  /*2a0d0*/  LOP3.LUT R51, R51, 0xffff, RZ, 0xc0, !PT ;  /* 0x0000ffff33337812 */ /* 0x000fc400078ec0ff */
[--C-:B0-----:R-:W-:Y:S01]  /*2a0e0*/  PRMT R52, R49, 0x3340, R62.reuse ;  /* 0x0000334031347816 */ /* 0x101fe2000000003e */
[----:B------:R-:W-:Y:S01]  /*2a0f0*/  ULDC UR10, c[0x0][0x248] ;  /* 0x00009200000a7ab9 */ /* 0x000fe20000000800 */
[----:B------:R-:W-:Y:S02]  /*2a100*/  SHF.R.U32.HI R49, RZ, 0x8, R62 ;  /* 0x00000008ff317819 */ /* 0x000fe4000001163e */
[----:B------:R-:W-:Y:S02]  /*2a110*/  LOP3.LUT R48, R48, 0xffff, RZ, 0xc0, !PT ;  /* 0x0000ffff30307812 */ /* 0x000fe400078ec0ff */
[----:B------:R-:W-:Y:S01]  /*2a120*/  LOP3.LUT R49, R49, 0xffff, RZ, 0xc0, !PT ;  /* 0x0000ffff31317812 */ /* 0x000fe200078ec0ff */
[----:B------:R-:W-:Y:S01]  /*2a130*/  VIADD R102, R103, UR11 ;  /* 0x0000000b67667c36 */ /* 0x000fe20008000000 */
[----:B------:R-:W-:Y:S01]  /*2a140*/  PRMT R50, R50, 0x3340, R51 ;  /* 0x0000334032327816 */ /* 0x000fe20000000033 */
[----:B------:R-:W-:Y:S01]  /*2a150*/  STL [R1+0x104c], R52 ;  /* 0x00104c3401007387 */ /* 0x000fe20000100800 */
[----:B------:R-:W-:Y:S01]  /*2a160*/  PRMT R48, R48, 0x3340, R49 ;  /* 0x0000334030307816 */ /* 0x000fe20000000031 */
[----:B------:R-:W-:Y:S01]  /*2a170*/  VIADD R101, R102, UR8 ;  /* 0x0000000866657c36 */ /* 0x000fe20008000000 */
[----:B------:R-:W-:Y:S01]  /*2a180*/  LOP3.LUT R66, R66, 0xffff, RZ, 0xc0, !PT ;  /* 0x0000ffff42427812 */ /* 0x000fe200078ec0ff */
[----:B------:R-:W-:Y:S01]  /*2a190*/  STL [R1+0xea0], R50 ;  /* 0x000ea03201007387 */ /* 0x000fe20000100800 */
[----:B------:R-:W-:Y:S01]  /*2a1a0*/  F2FP.SATFINITE.E5M2.F32.PACK_AB_MERGE_C R25, R99, R98, RZ ;  /* 0x000000626319723e */ /* 0x000fe200048060ff */
[----:B------:R-:W-:Y:S01]  /*2a1b0*/  VIADD R100, R101, UR5 ;  /* 0x0000000565647c36 */ /* 0x000fe20008000000 */
[----:B------:R-:W-:Y:S01]  /*2a1c0*/  ULDC UR5, c[0x0][0x248] ;  /* 0x0000920000057ab9 */ /* 0x000fe20000000800 */
[----:B------:R0:W-:Y:S01]  /*2a1d0*/  STL [R1+0xea4], R48 ;  /* 0x000ea43001007387 */ /* 0x0001e20000100800 */
[----:B------:R-:W-:Y:S01]  /*2a1e0*/  LOP3.LUT R49, R5, 0xffff, RZ, 0xc0, !PT ;  /* 0x0000ffff05317812 */ /* 0x000fe200078ec0ff */
[----:B------:R-:W-:Y:S01]  /*2a1f0*/  VIADD R99, R100, UR5 ;  /* 0x0000000564637c36 */ /* 0x000fe20008000000 */
[----:B------:R-:W-:Y:S01]  /*2a200*/  LOP3.LUT R74, R74, 0xffff, RZ, 0xc0, !PT ;  /* 0x0000ffff4a4a7812 */ /* 0x000fe200078ec0ff */
[----:B------:R-:W-:Y:S01]  /*2a210*/  ULDC UR8, c[0x0][0x248] ;  /* 0x0000920000087ab9 */ /* 0x000fe20000000800 */
[--C-:B------:R-:W-:Y:S01]  /*2a220*/  SHF.R.U32.HI R51, RZ, 0x8, R66.reuse ;  /* 0x00000008ff337819 */ /* 0x100fe20000011642 */
[----:B------:R-:W-:Y:S01]  /*2a230*/  ULDC UR11, c[0x0][0x248] ;  /* 0x00009200000b7ab9 */ /* 0x000fe20000000800 */
[----:B0-----:R-:W-:Y:S01]  /*2a240*/  LOP3.LUT R48, R4, 0xffff, RZ, 0xc0, !PT ;  /* 0x0000ffff04307812 */ /* 0x001fe200078ec0ff */
[----:B------:R-:W-:Y:S01]  /*2a250*/  ULDC UR5, c[0x0][0x248] ;  /* 0x0000920000057ab9 */ /* 0x000fe20000000800 */
[----:B------:R-:W2:Y:S02]  /*2a260*/  LDL.LU R4, [R1+0x1270] ;  /* 0x0012700001047983 */ /* 0x000ea40000300800 */
[----:B------:R-:W-:Y:S01]  /*2a270*/  PRMT R52, R48, 0x3340, R66 ;  /* 0x0000334030347816 */ /* 0x000fe20000000042 */
[----:B------:R-:W-:Y:S01]  /*2a280*/  VIADD R98, R99, UR8 ;  /* 0x0000000863627c36 */ /* 0x000fe20008000000 */
[----:B------:R-:W2:Y:S01]  /*2a290*/  LDL.LU R5, [R1+0x126c] ;  /* 0x00126c0001057983 */ /* 0x000ea20000300800 */
[----:B------:R-:W-:Y:S01]  /*2a2a0*/  SHF.R.U32.HI R50, RZ, 0x8, R48 ;  /* 0x00000008ff327819 */ /* 0x000fe20000011630 */
[----:B------:R-:W-:Y:S01]  /*2a2b0*/  ULDC UR8, c[0x0][0x248] ;  /* 0x0000920000087ab9 */ /* 0x000fe20000000800 */
[----:B------:R-:W-:Y:S01]  /*2a2c0*/  SHF.R.U32.HI R48, RZ, 0x8, R49 ;  /* 0x00000008ff307819 */ /* 0x000fe20000011631 */
[----:B------:R0:W-:Y:S01]  /*2a2d0*/  STL [R1+0x1044], R52 ;  /* 0x0010443401007387 */ /* 0x0001e20000100800 */
[----:B------:R-:W-:Y:S01]  /*2a2e0*/  VIADD R97, R98, UR9 ;  /* 0x0000000962617c36 */ /* 0x000fe20008000000 */
[----:B------:R-:W-:Y:S01]  /*2a2f0*/  LOP3.LUT R50, R50, 0xffff, RZ, 0xc0, !PT ;  /* 0x0000ffff32327812 */ /* 0x000fe200078ec0ff */
[----:B------:R-:W-:Y:S01]  /*2a300*/  ULDC UR9, c[0x0][0x248] ;  /* 0x0000920000097ab9 */ /* 0x000fe20000000800 */
[----:B------:R-:W-:-:S02]  /*2a310*/  LOP3.LUT R51, R51, 0xffff, RZ, 0xc0, !PT ;  /* 0x0000ffff33337812 */ /* 0x000fc400078ec0ff */
[--C-:B0-----:R-:W-:Y:S02]  /*2a320*/  PRMT R52, R49, 0x3340, R74.reuse ;  /* 0x0000334031347816 */ /* 0x101fe4000000004a */
        /* <DEDUP_REMOVED lines=12> */
[----:B------:R-:W-:Y:S01]  /*2a3f0*/  LOP3.LUT R49, R7, 0xffff, RZ, 0xc0, !PT ;  /* 0x0000ffff07317812 */ /* 0x000fe200078ec0ff */
[----:B------:R0:W-:Y:S01]  /*2a400*/  STL [R1+0xed8], R48 ;  /* 0x000ed83001007387 */ /* 0x0001e20000100800 */
[----:B------:R-:W-:Y:S01]  /*2a410*/  LOP3.LUT R90, R90, 0xffff, RZ, 0xc0, !PT ;  /* 0x0000ffff5a5a7812 */ /* 0x000fe200078ec0ff */
[----:B------:R-:W-:Y:S01]  /*2a420*/  VIADD R93, R94, UR8 ;  /* 0x000000085e5d7c36 */ /* 0x000fe20008000000 */
[----:B------:R-:W-:Y:S01]  /*2a430*/  ULDC UR5, c[0x0][0x248] ;  /* 0x0000920000057ab9 */ /* 0x000fe20000000800 */
[--C-:B------:R-:W-:Y:S01]  /*2a440*/  SHF.R.U32.HI R51, RZ, 0x8, R82.reuse ;  /* 0x00000008ff337819 */ /* 0x100fe20000011652 */
[----:B------:R-:W-:Y:S01]  /*2a450*/  ULDC UR8, c[0x0][0x248] ;  /* 0x0000920000087ab9 */ /* 0x000fe20000000800 */
[----:B------:R-:W-:Y:S01]  /*2a460*/  LOP3.LUT R25, R25, 0xffff, RZ, 0xc0, !PT ;  /* 0x0000ffff19197812 */ /* 0x000fe200078ec0ff */
[----:B------:R-:W-:Y:S01]  /*2a470*/  ULDC UR10, c[0x0][0x248] ;  /* 0x00009200000a7ab9 */ /* 0x000fe20000000800 */
[----:B------:R-:W-:Y:S01]  /*2a480*/  LOP3.LUT R27, R27, 0xffff, RZ, 0xc0, !PT ;  /* 0x0000ffff1b1b7812 */ /* 0x000fe200078ec0ff */
[----:B------:R-:W-:Y:S01]  /*2a490*/  ULDC UR11, c[0x0][0x248] ;  /* 0x00009200000b7ab9 */ /* 0x000fe20000000800 */
[----:B0-----:R-:W-:Y:S01]  /*2a4a0*/  LOP3.LUT R48, R6, 0xffff, RZ, 0xc0, !PT ;  /* 0x0000ffff06307812 */ /* 0x001fe200078ec0ff */
[----:B------:R-:W-:Y:S01]  /*2a4b0*/  VIADD R92, R93, UR5 ;  /* 0x000000055d5c7c36 */ /* 0x000fe20008000000 */
[----:B------:R-:W2:Y:S01]  /*2a4c0*/  LDL.LU R6, [R1+0x1268] ;  /* 0x0012680001067983 */ /* 0x000ea20000300800 */
[----:B------:R-:W-:Y:S01]  /*2a4d0*/  ULDC UR5, c[0x0][0x248] ;  /* 0x0000920000057ab9 */ /* 0x000fe20000000800 */
[----:B------:R-:W-:-:S02]  /*2a4e0*/  PRMT R52, R48, 0x3340, R82 ;  /* 0x0000334030347816 */ /* 0x000fc40000000052 */
[----:B------:R-:W2:Y:S01]  /*2a4f0*/  LDL.LU R7, [R1+0x1264] ;  /* 0x0012640001077983 */ /* 0x000ea20000300800 */
[----:B------:R-:W-:Y:S02]  /*2a500*/  SHF.R.U32.HI R50, RZ, 0x8, R48 ;  /* 0x00000008ff327819 */ /* 0x000fe40000011630 */
[----:B------:R-:W-:Y:S01]  /*2a510*/  SHF.R.U32.HI R48, RZ, 0x8, R49 ;  /* 0x00000008ff307819 */ /* 0x000fe20000011631 */
[----:B------:R0:W-:Y:S01]  /*2a520*/  STL [R1+0x1060], R52 ;  /* 0x0010603401007387 */ /* 0x0001e20000100800 */
[----:B------:R-:W-:Y:S01]  /*2a530*/  VIADD R91, R92, UR5 ;  /* 0x000000055c5b7c36 */ /* 0x000fe20008000000 */
[----:B------:R-:W-:Y:S01]  /*2a540*/  LOP3.LUT R50, R50, 0xffff, RZ, 0xc0, !PT ;  /* 0x0000ffff32327812 */ /* 0x000fe200078ec0ff */
[----:B------:R-:W-:Y:S01]  /*2a550*/  ULDC UR5, c[0x0][0x248] ;  /* 0x0000920000057ab9 */ /* 0x000fe20000000800 */
[----:B------:R-:W-:Y:S02]  /*2a560*/  LOP3.LUT R51, R51, 0xffff, RZ, 0xc0, !PT ;  /* 0x0000ffff33337812 */ /* 0x000fe400078ec0ff */
[----:B0-----:R-:W-:-:S02]  /*2a570*/  PRMT R52, R49, 0x3340, R90 ;  /* 0x0000334031347816 */ /* 0x001fc4000000005a */
[----:B------:R-:W-:Y:S01]  /*2a580*/  SHF.R.U32.HI R49, RZ, 0x8, R90 ;  /* 0x00000008ff317819 */ /* 0x000fe2000001165a */
[----:B------:R-:W-:Y:S01]  /*2a590*/  VIADD R90, R91, UR8 ;  /* 0x000000085b5a7c36 */ /* 0x000fe20008000000 */
[----:B------:R-:W-:Y:S02]  /*2a5a0*/  LOP3.LUT R48, R48, 0xffff, RZ, 0xc0, !PT ;  /* 0x0000ffff30307812 */ /* 0x000fe400078ec0ff */
[----:B------:R-:W-:Y:S02]  /*2a5b0*/  PRMT R50, R50, 0x3340, R51 ;  /* 0x0000334032327816 */ /* 0x000fe40000000033 */
[----:B------:R-:W-:Y:S01]  /*2a5c0*/  LOP3.LUT R49, R49, 0xffff, RZ, 0xc0, !PT ;  /* 0x0000ffff31317812 */ /* 0x000fe200078ec0ff */
[----:B------:R-:W-:Y:S01]  /*2a5d0*/  VIADD R89, R90, UR9 ;  /* 0x000000095a597c36 */ /* 0x000fe20008000000 */
[----:B------:R0:W-:Y:S01]  /*2a5e0*/  STL [R1+0x1074], R52 ;  /* 0x0010743401007387 */ /* 0x0001e20000100800 */
[----:B------:R-:W1:Y:S01]  /*2a5f0*/  LDC R51, c[0x0][0x244] ;  /* 0x00009100ff337b82 */ /* 0x000e620000000800 */
[----:B------:R-:W-:Y:S01]  /*2a600*/  PRMT R48, R48, 0x3340, R49 ;  /* 0x0000334030307816 */ /* 0x000fe20000000031 */
[----:B------:R-:W-:Y:S01]  /*2a610*/  VIADD R88, R89, UR5 ;  /* 0x0000000559587c36 */ /* 0x000fe20008000000 */
[----:B------:R4:W-:Y:S01]  /*2a620*/  STL [R1+0xf00], R50 ;  /* 0x000f003201007387 */ /* 0x0009e20000100800 */
[----:B------:R-:W-:Y:S01]  /*2a630*/  LOP3.LUT R49, R8, 0xffff, RZ, 0xc0, !PT ;  /* 0x0000ffff08317812 */ /* 0x000fe200078ec0ff */
[----:B------:R-:W-:Y:S01]  /*2a640*/  ULDC UR8, c[0x0][0x248] ;  /* 0x0000920000087ab9 */ /* 0x000fe20000000800 */
[----:B------:R-:W-:Y:S01]  /*2a650*/  ULDC UR5, c[0x0][0x248] ;  /* 0x0000920000057ab9 */ /* 0x000fe20000000800 */
[----:B------:R3:W-:Y:S01]  /*2a660*/  STL [R1+0xf34], R48 ;  /* 0x000f343001007387 */ /* 0x0007e20000100800 */
[----:B------:R-:W-:Y:S01]  /*2a670*/  VIADD R87, R88, UR10 ;  /* 0x0000000a58577c36 */ /* 0x000fe20008000000 */
[----:B0-----:R-:W-:-:S02]  /*2a680*/  PRMT R52, R49, 0x3340, R25 ;  /* 0x0000334031347816 */ /* 0x001fc40000000019 */
[----:B------:R-:W2:Y:S01]  /*2a690*/  LDL.LU R8, [R1+0x1260] ;  /* 0x0012600001087983 */ /* 0x000ea20000300800 */
[----:B----4-:R-:W-:Y:S02]  /*2a6a0*/  SHF.R.U32.HI R50, RZ, 0x8, R49 ;  /* 0x00000008ff327819 */ /* 0x010fe40000011631 */
[----:B---3--:R-:W-:Y:S02]  /*2a6b0*/  LOP3.LUT R48, R190, 0xffff, RZ, 0xc0, !PT ;  /* 0x0000ffffbe307812 */ /* 0x008fe400078ec0ff */
[----:B------:R-:W-:Y:S01]  /*2a6c0*/  SHF.R.U32.HI R49, RZ, 0x8, R25 ;  /* 0x00000008ff317819 */ /* 0x000fe20000011619 */
[----:B------:R-:W-:Y:S01]  /*2a6d0*/  VIADD R86, R87, UR11 ;  /* 0x0000000b57567c36 */ /* 0x000fe20008000000 */
[----:B------:R-:W-:Y:S01]  /*2a6e0*/  SHF.R.U32.HI R25, RZ, 0x8, R48 ;  /* 0x00000008ff197819 */ /* 0x000fe20000011630 */
[----:B------:R-:W3:Y:S01]  /*2a6f0*/  LDL.LU R190, [R1+0x125c] ;  /* 0x00125c0001be7983 */ /* 0x000ee20000300800 */
[----:B------:R-:W-:Y:S01]  /*2a700*/  PRMT R48, R48, 0x3340, R27 ;  /* 0x0000334030307816 */ /* 0x000fe2000000001b */
[----:B------:R-:W-:Y:S01]  /*2a710*/  VIADD R85, R86, UR8 ;  /* 0x0000000856557c36 */ /* 0x000fe20008000000 */
[----:B------:R-:W-:Y:S01]  /*2a720*/  LOP3.LUT R49, R49, 0xffff, RZ, 0xc0, !PT ;  /* 0x0000ffff31317812 */ /* 0x000fe200078ec0ff */
[----:B------:R-:W-:Y:S01]  /*2a730*/  STL [R1+0x1078], R52 ;  /* 0x0010783401007387 */ /* 0x000fe20000100800 */
[----:B------:R-:W-:Y:S01]  /*2a740*/  ULDC UR8, c[0x0][0x248] ;  /* 0x0000920000087ab9 */ /* 0x000fe20000000800 */
[----:B------:R-:W-:-:S02]  /*2a750*/  ULDC.64 UR10, c[0x0][0x220] ;  /* 0x00008800000a7ab9 */ /* 0x000fc40000000a00 */
[----:B------:R0:W-:Y:S01]  /*2a760*/  STL [R1+0x1080], R48 ;  /* 0x0010803001007387 */ /* 0x0001e20000100800 */
[----:B------:R-:W-:Y:S01]  /*2a770*/  VIADD R84, R85, UR5 ;  /* 0x0000000555547c36 */ /* 0x000fe20008000000 */
[----:B------:R-:W-:Y:S01]  /*2a780*/  ULDC UR5, c[0x0][0x244] ;  /* 0x0000910000057ab9 */ /* 0x000fe20000000800 */
[----:B0-----:R-:W-:-:S04]  /*2a790*/  LOP3.LUT R48, R50, 0xffff, RZ, 0xc0, !PT ;  /* 0x0000ffff32307812 */ /* 0x001fc800078ec0ff */
[----:B------:R-:W-:Y:S01]  /*2a7a0*/  PRMT R48, R48, 0x3340, R49 ;  /* 0x0000334030307816 */ /* 0x000fe20000000031 */
[----:B------:R-:W-:Y:S01]  /*2a7b0*/  VIADD R83, R84, UR8 ;  /* 0x0000000854537c36 */ /* 0x000fe20008000000 */
[----:B------:R-:W-:Y:S01]  /*2a7c0*/  ULDC UR8, c[0x0][0x248] ;  /* 0x0000920000087ab9 */ /* 0x000fe20000000800 */
[----:B------:R-:W-:Y:S02]  /*2a7d0*/  SHF.R.U32.HI R27, RZ, 0x8, R27 ;  /* 0x00000008ff1b7819 */ /* 0x000fe4000001161b */
[----:B------:R0:W-:Y:S01]  /*2a7e0*/  STL [R1+0xf38], R48 ;  /* 0x000f383001007387 */ /* 0x0001e20000100800 */
[----:B------:R-:W-:Y:S01]  /*2a7f0*/  VIADD R82, R83, UR8 ;  /* 0x0000000853527c36 */ /* 0x000fe20008000000 */
[----:B------:R-:W-:Y:S01]  /*2a800*/  ULDC.64 UR8, c[0x0][0x220] ;  /* 0x0000880000087ab9 */ /* 0x000fe20000000a00 */
[----:B------:R-:W-:Y:S02]  /*2a810*/  LOP3.LUT R25, R25, 0xffff, RZ, 0xc0, !PT ;  /* 0x0000ffff19197812 */ /* 0x000fe400078ec0ff */
[----:B------:R-:W-:Y:S01]  /*2a820*/  LOP3.LUT R27, R27, 0xffff, RZ, 0xc0, !PT ;  /* 0x0000ffff1b1b7812 */ /* 0x000fe200078ec0ff */
[----:B0-----:R-:W-:-:S03]  /*2a830*/  IMAD R48, R2, UR5, RZ ;  /* 0x0000000502307c24 */ /* 0x001fc6000f8e02ff */
[----:B------:R-:W-:Y:S01]  /*2a840*/  PRMT R25, R25, 0x3340, R27 ;  /* 0x0000334019197816 */ /* 0x000fe2000000001b */
[----:B------:R-:W-:Y:S01]  /*2a850*/  ULDC UR5, c[0x0][0x248] ;  /* 0x0000920000057ab9 */ /* 0x000fe20000000800 */
[----:B-1----:R-:W-:Y:S01]  /*2a860*/  IMAD R49, R51, 0x80, R48 ;  /* 0x0000008033317824 */ /* 0x002fe200078e0230 */
[C---:B------:R-:W-:Y:S02]  /*2a870*/  IADD3 R53, P3, R48.reuse, UR8, RZ ;  /* 0x0000000830357c10 */ /* 0x040fe4000ff7e0ff */
[----:B------:R-:W-:Y:S01]  /*2a880*/  SHF.R.S32.HI R154, RZ, 0x1f, R43 ;  /* 0x0000001fff9a7819 */ /* 0x000fe2000001142b */
[----:B------:R0:W-:Y:S01]  /*2a890*/  STL [R1+0xf50], R25 ;  /* 0x000f501901007387 */ /* 0x0001e20000100800 */
[----:B------:R-:W-:Y:S02]  /*2a8a0*/  LEA.HI.X.SX32 R48, R48, UR9, 0x1, P3 ;  /* 0x0000000930307c11 */ /* 0x000fe400098f0eff */
[----:B------:R-:W-:Y:S02]  /*2a8b0*/  SHF.R.S32.HI R152, RZ, 0x1f, R47 ;  /* 0x0000001fff987819 */ /* 0x000fe4000001142f */
[----:B------:R-:W-:Y:S01]  /*2a8c0*/  SHF.R.S32.HI R27, RZ, 0x1f, R132 ;  /* 0x0000001fff1b7819 */ /* 0x000fe20000011484 */
[----:B------:R-:W-:Y:S01]  /*2a8d0*/  VIADD R81, R82, UR5 ;  /* 0x0000000552517c36 */ /* 0x000fe20008000000 */
[----:B------:R-:W-:Y:S01]  /*2a8e0*/  IADD3 R52, P4, R49, UR10, RZ ;  /* 0x0000000a31347c10 */ /* 0x000fe2000ff9e0ff */
[----:B------:R-:W-:Y:S01]  /*2a8f0*/  ULDC UR5, c[0x0][0x248] ;  /* 0x0000920000057ab9 */ /* 0x000fe20000000800 */
[-C--:B------:R-:W-:Y:S01]  /*2a900*/  IADD3 R240, P3, R43, R53.reuse, RZ ;  /* 0x000000352bf07210 */ /* 0x080fe20007f7e0ff */
[----:B------:R-:W-:Y:S01]  /*2a910*/  ULDC UR8, c[0x0][0x248] ;  /* 0x0000920000087ab9 */ /* 0x000fe20000000800 */
[----:B------:R-:W-:Y:S01]  /*2a920*/  LEA.HI.X.SX32 R49, R49, UR11, 0x1, P4 ;  /* 0x0000000b31317c11 */ /* 0x000fe2000a0f0eff */
[----:B------:R-:W-:Y:S01]  /*2a930*/  ULDC UR9, c[0x0][0x248] ;  /* 0x0000920000097ab9 */ /* 0x000fe20000000800 */
[----:B0-----:R-:W-:Y:S01]  /*2a940*/  SHF.R.S32.HI R25, RZ, 0x1f, R45 ;  /* 0x0000001fff197819 */ /* 0x001fe2000001142d */
[----:B------:R-:W-:Y:S01]  /*2a950*/  IMAD.X R241, R154, 0x1, R48, P3 ;  /* 0x000000019af17824 */ /* 0x000fe200018e0630 */
[----:B------:R-:W-:Y:S01]  /*2a960*/  IADD3 R236, P4, R45, R53, RZ ;  /* 0x000000352dec7210 */ /* 0x000fe20007f9e0ff */
[----:B------:R-:W-:Y:S01]  /*2a970*/  ULDC UR10, c[0x0][0x248] ;  /* 0x00009200000a7ab9 */ /* 0x000fe20000000800 */
[----:B------:R-:W-:-:S02]  /*2a980*/  IADD3 R244, P5, R43, R52, RZ ;  /* 0x000000342bf47210 */ /* 0x000fc40007fbe0ff */
[----:B------:R-:W-:Y:S01]  /*2a990*/  IADD3 R248, P6, R47, R53, RZ ;  /* 0x000000352ff87210 */ /* 0x000fe20007fde0ff */
[--C-:B------:R-:W-:Y:S01]  /*2a9a0*/  IMAD.X R237, R25, 0x1, R48.reuse, P4 ;  /* 0x0000000119ed7824 */ /* 0x100fe200020e0630 */
[----:B------:R0:W-:Y:S01]  /*2a9b0*/  STL.64 [R1+0xe60], R240 ;  /* 0x000e60f001007387 */ /* 0x0001e20000100a00 */
[----:B------:R-:W-:Y:S01]  /*2a9c0*/  IMAD.X R245, R154, 0x1, R49, P5 ;  /* 0x000000019af57824 */ /* 0x000fe200028e0631 */
[----:B------:R-:W-:Y:S01]  /*2a9d0*/  ULDC UR11, c[0x0][0x248] ;  /* 0x00009200000b7ab9 */ /* 0x000fe20000000800 */
[----:B------:R-:W-:Y:S01]  /*2a9e0*/  IMAD.X R249, R152, 0x1, R48, P6 ;  /* 0x0000000198f97824 */ /* 0x000fe200030e0630 */
[----:B------:R1:W-:Y:S01]  /*2a9f0*/  STL.64 [R1+0xe58], R236 ;  /* 0x000e58ec01007387 */ /* 0x0003e20000100a00 */
[----:B0-----:R-:W-:-:S03]  /*2aa00*/  IADD3 R240, P3, R45, R52, RZ ;  /* 0x000000342df07210 */ /* 0x001fc60007f7e0ff */
[----:B------:R0:W-:Y:S01]  /*2aa10*/  STL.64 [R1+0xe40], R244 ;  /* 0x000e40f401007387 */ /* 0x0001e20000100a00 */
[-C--:B-1----:R-:W-:Y:S01]  /*2aa20*/  IADD3 R236, P4, R47, R52.reuse, RZ ;  /* 0x000000342fec7210 */ /* 0x082fe20007f9e0ff */
[--C-:B------:R-:W-:Y:S02]  /*2aa30*/  IMAD.X R241, R25, 0x1, R49.reuse, P3 ;  /* 0x0000000119f17824 */ /* 0x100fe400018e0631 */
[----:B------:R-:W-:Y:S02]  /*2aa40*/  STL.64 [R1+0xe50], R248 ;  /* 0x000e50f801007387 */ /* 0x000fe40000100a00 */
[----:B------:R-:W-:Y:S02]  /*2aa50*/  IMAD.X R237, R152, 0x1, R49, P4 ;  /* 0x0000000198ed7824 */ /* 0x000fe400020e0631 */
[----:B------:R1:W-:Y:S01]  /*2aa60*/  STL.64 [R1+0xe38], R240 ;  /* 0x000e38f001007387 */ /* 0x0003e20000100a00 */
[----:B------:R-:W-:Y:S02]  /*2aa70*/  SHF.R.S32.HI R25, RZ, 0x1f, R133 ;  /* 0x0000001fff197819 */ /* 0x000fe40000011485 */
[C---:B0-----:R-:W-:Y:S01]  /*2aa80*/  IADD3 R244, P5, R132.reuse, R53, RZ ;  /* 0x0000003584f47210 */ /* 0x041fe20007fbe0ff */
[----:B------:R0:W-:Y:S01]  /*2aa90*/  STL.64 [R1+0xe30], R236 ;  /* 0x000e30ec01007387 */ /* 0x0001e20000100a00 */
[----:B-1----:R-:W-:-:S03]  /*2aaa0*/  IADD3 R240, P3, R132, R52, RZ ;  /* 0x0000003484f07210 */ /* 0x002fc60007f7e0ff */
[----:B------:R-:W-:Y:S01]  /*2aab0*/  IMAD.X R245, R27, 0x1, R48, P5 ;  /* 0x000000011bf57824 */ /* 0x000fe200028e0630 */
[----:B0-----:R-:W-:Y:S01]  /*2aac0*/  IADD3 R236, P4, R133, R53, RZ ;  /* 0x0000003585ec7210 */ /* 0x001fe20007f9e0ff */
[----:B------:R-:W-:Y:S01]  /*2aad0*/  IMAD.X R241, R27, 0x1, R49, P3 ;  /* 0x000000011bf17824 */ /* 0x000fe200018e0631 */
[----:B------:R-:W-:-:S03]  /*2aae0*/  IADD3 R132, P3, R133, R52, RZ ;  /* 0x0000003485847210 */ /* 0x000fc60007f7e0ff */
[C---:B------:R-:W-:Y:S02]  /*2aaf0*/  IMAD.X R237, R25.reuse, 0x1, R48, P4 ;  /* 0x0000000119ed7824 */ /* 0x040fe400020e0630 */
[----:B------:R-:W-:Y:S01]  /*2ab00*/  IMAD.X R133, R25, 0x1, R49, P3 ;  /* 0x0000000119857824 */ /* 0x000fe200018e0631 */
[----:B------:R-:W-:Y:S01]  /*2ab10*/  STL.64 [R1+0xe28], R244 ;  /* 0x000e28f401007387 */ /* 0x000fe20000100a00 */
[----:B------:R-:W-:-:S03]  /*2ab20*/  SHF.R.S32.HI R27, RZ, 0x1f, R134 ;  /* 0x0000001fff1b7819 */ /* 0x000fc60000011486 */
[----:B------:R-:W-:Y:S04]  /*2ab30*/  STL.64 [R1+0xe20], R240 ;  /* 0x000e20f001007387 */ /* 0x000fe80000100a00 */
[----:B------:R-:W-:Y:S04]  /*2ab40*/  STL.64 [R1+0xe18], R236 ;  /* 0x000e18ec01007387 */ /* 0x000fe80000100a00 */
[----:B------:R0:W-:Y:S01]  /*2ab50*/  STL.64 [R1+0xe10], R132 ;  /* 0x000e108401007387 */ /* 0x0001e20000100a00 */
[----:B------:R-:W-:Y:S02]  /*2ab60*/  SHF.R.S32.HI R25, RZ, 0x1f, R135 ;  /* 0x0000001fff197819 */ /* 0x000fe40000011487 */
[----:B0-----:R-:W-:-:S05]  /*2ab70*/  IADD3 R132, P3, R134, R52, RZ ;  /* 0x0000003486847210 */ /* 0x001fca0007f7e0ff */
[--C-:B------:R-:W-:Y:S01]  /*2ab80*/  IMAD.X R133, R27, 0x1, R49.reuse, P3 ;  /* 0x000000011b857824 */ /* 0x100fe200018e0631 */
[-C--:B------:R-:W-:Y:S02]  /*2ab90*/  IADD3 R240, P4, R134, R53.reuse, RZ ;  /* 0x0000003586f07210 */ /* 0x080fe40007f9e0ff */
[----:B------:R-:W-:Y:S02]  /*2aba0*/  IADD3 R236, P5, R135, R53, RZ ;  /* 0x0000003587ec7210 */ /* 0x000fe40007fbe0ff */
[----:B------:R0:W-:Y:S01]  /*2abb0*/  STL.64 [R1+0xe00], R132 ;  /* 0x000e008401007387 */ /* 0x0001e20000100a00 */
[--C-:B------:R-:W-:Y:S02]  /*2abc0*/  IMAD.X R241, R27, 0x1, R48.reuse, P4 ;  /* 0x000000011bf17824 */ /* 0x100fe400020e0630 */
[----:B------:R-:W-:Y:S01]  /*2abd0*/  IMAD.X R237, R25, 0x1, R48, P5 ;  /* 0x0000000119ed7824 */ /* 0x000fe200028e0630 */
[----:B0-----:R-:W-:Y:S02]  /*2abe0*/  IADD3 R132, P3, R135, R52, RZ ;  /* 0x0000003487847210 */ /* 0x001fe40007f7e0ff */
[----:B------:R-:W-:Y:S03]  /*2abf0*/  STL.64 [R1+0xe08], R240 ;  /* 0x000e08f001007387 */ /* 0x000fe60000100a00 */
[----:B------:R-:W-:Y:S01]  /*2ac00*/  IMAD.X R133, R25, 0x1, R49, P3 ;  /* 0x0000000119857824 */ /* 0x000fe200018e0631 */
[----:B------:R-:W-:Y:S01]  /*2ac10*/  STL.64 [R1+0xdf8], R236 ;  /* 0x000df8ec01007387 */ /* 0x000fe20000100a00 */
[----:B------:R-:W-:-:S03]  /*2ac20*/  SHF.R.S32.HI R27, RZ, 0x1f, R136 ;  /* 0x0000001fff1b7819 */ /* 0x000fc60000011488 */
        /* <DEDUP_REMOVED lines=15> */
[C---:B------:R-:W-:Y:S02]  /*2ad20*/  IADD3 R136, P4, R138.reuse, R53, RZ ;  /* 0x000000358a887210 */ /* 0x040fe40007f9e0ff */
[----:B0-----:R-:W-:-:S05]  /*2ad30*/  IADD3 R132, P3, R138, R52, RZ ;  /* 0x000000348a847210 */ /* 0x001fca0007f7e0ff */
[----:B------:R-:W-:Y:S01]  /*2ad40*/  IMAD.X R133, R27, 0x1, R49, P3 ;  /* 0x000000011b857824 */ /* 0x000fe200018e0631 */
[----:B------:R-:W-:Y:S02]  /*2ad50*/  SHF.R.S32.HI R25, RZ, 0x1f, R139 ;  /* 0x0000001fff197819 */ /* 0x000fe4000001148b */
[----:B------:R-:W-:Y:S02]  /*2ad60*/  IADD3 R134, P5, R139, R53, RZ ;  /* 0x000000358b867210 */ /* 0x000fe40007fbe0ff */
[----:B------:R0:W-:Y:S01]  /*2ad70*/  STL.64 [R1+0xdc0], R132 ;  /* 0x000dc08401007387 */ /* 0x0001e20000100a00 */
[--C-:B------:R-:W-:Y:S02]  /*2ad80*/  IMAD.X R137, R27, 0x1, R48.reuse, P4 ;  /* 0x000000011b897824 */ /* 0x100fe400020e0630 */
[----:B------:R-:W-:Y:S01]  /*2ad90*/  IMAD.X R135, R25, 0x1, R48, P5 ;  /* 0x0000000119877824 */ /* 0x000fe200028e0630 */
[----:B0-----:R-:W-:Y:S02]  /*2ada0*/  IADD3 R132, P3, R139, R52, RZ ;  /* 0x000000348b847210 */ /* 0x001fe40007f7e0ff */
[----:B------:R0:W-:Y:S03]  /*2adb0*/  STL.64 [R1+0xdc8], R136 ;  /* 0x000dc88801007387 */ /* 0x0001e60000100a00 */
[----:B------:R-:W-:Y:S01]  /*2adc0*/  IMAD.X R133, R25, 0x1, R49, P3 ;  /* 0x0000000119857824 */ /* 0x000fe200018e0631 */
[----:B------:R-:W-:Y:S01]  /*2add0*/  STL.64 [R1+0xdb8], R134 ;  /* 0x000db88601007387 */ /* 0x000fe20000100a00 */
[----:B------:R-:W-:-:S03]  /*2ade0*/  SHF.R.S32.HI R27, RZ, 0x1f, R140 ;  /* 0x0000001fff1b7819 */ /* 0x000fc6000001148c */
[----:B------:R1:W-:Y:S01]  /*2adf0*/  STL.64 [R1+0xdb0], R132 ;  /* 0x000db08401007387 */ /* 0x0003e20000100a00 */
[----:B------:R-:W-:Y:S02]  /*2ae00*/  SHF.R.S32.HI R25, RZ, 0x1f, R141 ;  /* 0x0000001fff197819 */ /* 0x000fe4000001148d */
[C---:B0-----:R-:W-:Y:S02]  /*2ae10*/  IADD3 R136, P4, R140.reuse, R53, RZ ;  /* 0x000000358c887210 */ /* 0x041fe40007f9e0ff */
[----:B-1----:R-:W-:-:S05]  /*2ae20*/  IADD3 R132, P3, R140, R52, RZ ;  /* 0x000000348c847210 */ /* 0x002fca0007f7e0ff */
[----:B------:R-:W-:Y:S01]  /*2ae30*/  IMAD.X R133, R27, 0x1, R49, P3 ;  /* 0x000000011b857824 */ /* 0x000fe200018e0631 */
[----:B------:R-:W-:-:S04]  /*2ae40*/  IADD3 R134, P5, R141, R53, RZ ;  /* 0x000000358d867210 */ /* 0x000fc80007fbe0ff */
        /* <DEDUP_REMOVED lines=184> */
[C---:B------:R-:W-:Y:S01]  /*2b9d0*/  IMAD.X R135, R25.reuse, 0x1, R48, P5 ;  /* 0x0000000119877824 */ /* 0x040fe200028e0630 */
        /* <DEDUP_REMOVED lines=287> */
[CC--:B0-----:R-:W-:Y:S02]  /*2cbd0*/  IADD3 R136, P4, R227.reuse, R53.reuse, RZ ;  /* 0x00000035e3887210 */ /* 0x0c1fe40007f9e0ff */
[----:B-1----:R-:W-:Y:S02]  /*2cbe0*/  IADD3 R132, P3, R227, R52, RZ ;  /* 0x00000034e3847210 */ /* 0x002fe40007f7e0ff */
[----:B------:R-:W-:-:S03]  /*2cbf0*/  IADD3 R134, P5, R231, R53, RZ ;  /* 0x00000035e7867210 */ /* 0x000fc60007fbe0ff */
[C---:B------:R-:W-:Y:S02]  /*2cc00*/  IMAD.X R133, R27.reuse, 0x1, R49, P3 ;  /* 0x000000011b857824 */ /* 0x040fe400018e0631 */
[--C-:B------:R-:W-:Y:S02]  /*2cc10*/  IMAD.X R137, R27, 0x1, R48.reuse, P4 ;  /* 0x000000011b897824 */ /* 0x100fe400020e0630 */
[----:B------:R-:W-:Y:S01]  /*2cc20*/  IMAD.X R135, R25, 0x1, R48, P5 ;  /* 0x0000000119877824 */ /* 0x000fe200028e0630 */
[----:B------:R0:W-:Y:S01]  /*2cc30*/  STL.64 [R1+0x960], R132 ;  /* 0x0009608401007387 */ /* 0x0001e20000100a00 */
[----:B------:R-:W-:-:S03]  /*2cc40*/  SHF.R.S32.HI R27, RZ, 0x1f, R228 ;  /* 0x0000001fff1b7819 */ /* 0x000fc600000114e4 */
[----:B------:R-:W-:Y:S01]  /*2cc50*/  STL.64 [R1+0x968], R136 ;  /* 0x0009688801007387 */ /* 0x000fe20000100a00 */
[----:B0-----:R-:W-:-:S03]  /*2cc60*/  IADD3 R132, P3, R231, R52, RZ ;  /* 0x00000034e7847210 */ /* 0x001fc60007f7e0ff */
[----:B------:R0:W-:Y:S02]  /*2cc70*/  STL.64 [R1+0x958], R134 ;  /* 0x0009588601007387 */ /* 0x0001e40000100a00 */
[----:B------:R-:W-:Y:S01]  /*2cc80*/  IMAD.X R133, R25, 0x1, R49, P3 ;  /* 0x0000000119857824 */ /* 0x000fe200018e0631 */
[----:B0-----:R-:W-:-:S04]  /*2cc90*/  IADD3 R134, P3, R228, R52, RZ ;  /* 0x00000034e4867210 */ /* 0x001fc80007f7e0ff */
[----:B------:R0:W-:Y:S01]  /*2cca0*/  STL.64 [R1+0x950], R132 ;  /* 0x0009508401007387 */ /* 0x0001e20000100a00 */
[----:B------:R-:W-:Y:S01]  /*2ccb0*/  IMAD.X R135, R27, 0x1, R49, P3 ;  /* 0x000000011b877824 */ /* 0x000fe200018e0631 */
[-C--:B------:R-:W-:Y:S02]  /*2ccc0*/  IADD3 R136, P4, R228, R53.reuse, RZ ;  /* 0x00000035e4887210 */ /* 0x080fe40007f9e0ff */
[----:B------:R-:W-:Y:S02]  /*2ccd0*/  SHF.R.S32.HI R25, RZ, 0x1f, R235 ;  /* 0x0000001fff197819 */ /* 0x000fe400000114eb */
[----:B------:R1:W-:Y:S01]  /*2cce0*/  STL.64 [R1+0x940], R134 ;  /* 0x0009408601007387 */ /* 0x0003e20000100a00 */
[----:B0-----:R-:W-:Y:S01]  /*2ccf0*/  IADD3 R132, P5, R235, R53, RZ ;  /* 0x00000035eb847210 */ /* 0x001fe20007fbe0ff */
[--C-:B------:R-:W-:Y:S01]  /*2cd00*/  IMAD.X R137, R27, 0x1, R48.reuse, P4 ;  /* 0x000000011b897824 */ /* 0x100fe200020e0630 */
[----:B------:R-:W-:Y:S02]  /*2cd10*/  SHF.R.S32.HI R27, RZ, 0x1f, R233 ;  /* 0x0000001fff1b7819 */ /* 0x000fe400000114e9 */
[----:B-1----:R-:W-:Y:S01]  /*2cd20*/  IADD3 R134, P3, R235, R52, RZ ;  /* 0x00000034eb867210 */ /* 0x002fe20007f7e0ff */
[----:B------:R-:W-:-:S04]  /*2cd30*/  IMAD.X R133, R25, 0x1, R48, P5 ;  /* 0x0000000119857824 */ /* 0x000fc800028e0630 */
[----:B------:R-:W-:Y:S01]  /*2cd40*/  IMAD.X R135, R25, 0x1, R49, P3 ;  /* 0x0000000119877824 */ /* 0x000fe200018e0631 */
[----:B------:R-:W-:Y:S01]  /*2cd50*/  IADD3 R196, P3, R233, R52, RZ ;  /* 0x00000034e9c47210 */ /* 0x000fe20007f7e0ff */
[----:B------:R-:W-:Y:S01]  /*2cd60*/  STL.64 [R1+0x948], R136 ;  /* 0x0009488801007387 */ /* 0x000fe20000100a00 */
[----:B------:R-:W-:-:S03]  /*2cd70*/  SHF.R.S32.HI R25, RZ, 0x1f, R221 ;  /* 0x0000001fff197819 */ /* 0x000fc600000114dd */
[----:B------:R0:W-:Y:S01]  /*2cd80*/  STL.64 [R1+0x938], R132 ;  /* 0x0009388401007387 */ /* 0x0001e20000100a00 */
[----:B------:R-:W-:Y:S01]  /*2cd90*/  IMAD.X R197, R27, 0x1, R49, P3 ;  /* 0x000000011bc57824 */ /* 0x000fe200018e0631 */
[C---:B------:R-:W-:Y:S02]  /*2cda0*/  IADD3 R192, P3, R221.reuse, R52, RZ ;  /* 0x00000034ddc07210 */ /* 0x040fe40007f7e0ff */
[----:B------:R-:W-:-:S03]  /*2cdb0*/  IADD3 R194, P5, R221, R53, RZ ;  /* 0x00000035ddc27210 */ /* 0x000fc60007fbe0ff */
[----:B------:R-:W-:Y:S01]  /*2cdc0*/  IMAD.X R193, R25, 0x1, R49, P3 ;  /* 0x0000000119c17824 */ /* 0x000fe200018e0631 */
[----:B0-----:R-:W-:Y:S02]  /*2cdd0*/  IADD3 R132, P4, R233, R53, RZ ;  /* 0x00000035e9847210 */ /* 0x001fe40007f9e0ff */
[----:B------:R-:W-:-:S03]  /*2cde0*/  IADD3 R186, P3, R170, R52, RZ ;  /* 0x00000034aaba7210 */ /* 0x000fc60007f7e0ff */
[----:B------:R-:W-:Y:S01]  /*2cdf0*/  IMAD.X R133, R27, 0x1, R48, P4 ;  /* 0x000000011b857824 */ /* 0x000fe200020e0630 */
[----:B------:R-:W-:Y:S01]  /*2ce00*/  SHF.R.S32.HI R27, RZ, 0x1f, R170 ;  /* 0x0000001fff1b7819 */ /* 0x000fe200000114aa */
[----:B------:R-:W-:Y:S01]  /*2ce10*/  IMAD.X R195, R25, 0x1, R48, P5 ;  /* 0x0000000119c37824 */ /* 0x000fe200028e0630 */
[-C--:B------:R-:W-:Y:S02]  /*2ce20*/  IADD3 R188, P4, R170, R53.reuse, RZ ;  /* 0x00000035aabc7210 */ /* 0x080fe40007f9e0ff */
[----:B------:R-:W-:Y:S01]  /*2ce30*/  SHF.R.S32.HI R25, RZ, 0x1f, R168 ;  /* 0x0000001fff197819 */ /* 0x000fe200000114a8 */
[C-C-:B------:R-:W-:Y:S01]  /*2ce40*/  IMAD.X R187, R27.reuse, 0x1, R49.reuse, P3 ;  /* 0x000000011bbb7824 */ /* 0x140fe200018e0631 */
[----:B------:R-:W-:Y:S01]  /*2ce50*/  IADD3 R182, P3, R168, R52, RZ ;  /* 0x00000034a8b67210 */ /* 0x000fe20007f7e0ff */
[----:B------:R-:W-:Y:S01]  /*2ce60*/  IMAD.X R189, R27, 0x1, R48, P4 ;  /* 0x000000011bbd7824 */ /* 0x000fe200020e0630 */
[----:B------:R-:W-:Y:S02]  /*2ce70*/  SHF.R.S32.HI R27, RZ, 0x1f, R178 ;  /* 0x0000001fff1b7819 */ /* 0x000fe400000114b2 */
[-C--:B------:R-:W-:Y:S01]  /*2ce80*/  IADD3 R180, P4, R178, R53.reuse, RZ ;  /* 0x00000035b2b47210 */ /* 0x080fe20007f9e0ff */
[----:B------:R-:W-:Y:S01]  /*2ce90*/  IMAD.X R183, R25, 0x1, R49, P3 ;  /* 0x0000000119b77824 */ /* 0x000fe200018e0631 */
[----:B------:R-:W-:-:S02]  /*2cea0*/  IADD3 R184, P5, R168, R53, RZ ;  /* 0x00000035a8b87210 */ /* 0x000fc40007fbe0ff */
[-C--:B------:R-:W-:Y:S01]  /*2ceb0*/  IADD3 R178, P3, R178, R52.reuse, RZ ;  /* 0x00000034b2b27210 */ /* 0x080fe20007f7e0ff */
[----:B------:R0:W-:Y:S02]  /*2cec0*/  STL.64 [R1+0x930], R134 ;  /* 0x0009308601007387 */ /* 0x0001e40000100a00 */
[----:B------:R-:W-:Y:S01]  /*2ced0*/  IMAD.X R185, R25, 0x1, R48, P5 ;  /* 0x0000000119b97824 */ /* 0x000fe200028e0630 */
[----:B------:R-:W-:Y:S01]  /*2cee0*/  SHF.R.S32.HI R25, RZ, 0x1f, R46 ;  /* 0x0000001fff197819 */ /* 0x000fe2000001142e */
[C---:B------:R-:W-:Y:S01]  /*2cef0*/  IMAD.X R179, R27.reuse, 0x1, R49, P3 ;  /* 0x000000011bb37824 */ /* 0x040fe200018e0631 */
[----:B------:R1:W-:Y:S01]  /*2cf00*/  STL.64 [R1+0x928], R132 ;  /* 0x0009288401007387 */ /* 0x0003e20000100a00 */
[----:B------:R-:W-:Y:S01]  /*2cf10*/  IMAD.X R181, R27, 0x1, R48, P4 ;  /* 0x000000011bb57824 */ /* 0x000fe200020e0630 */
[----:B------:R-:W-:Y:S02]  /*2cf20*/  SHF.R.S32.HI R27, RZ, 0x1f, R42 ;  /* 0x0000001fff1b7819 */ /* 0x000fe4000001142a */
[----:B0-----:R-:W-:-:S02]  /*2cf30*/  IADD3 R134, P3, R46, R52, RZ ;  /* 0x000000342e867210 */ /* 0x001fc40007f7e0ff */
[-C--:B------:R-:W-:Y:S02]  /*2cf40*/  IADD3 R176, P5, R46, R53.reuse, RZ ;  /* 0x000000352eb07210 */ /* 0x080fe40007fbe0ff */
[CC--:B-1----:R-:W-:Y:S01]  /*2cf50*/  IADD3 R132, P4, R42.reuse, R53.reuse, RZ ;  /* 0x000000352a847210 */ /* 0x0c2fe20007f9e0ff */
[C---:B------:R-:W-:Y:S01]  /*2cf60*/  IMAD.X R135, R25.reuse, 0x1, R49, P3 ;  /* 0x0000000119877824 */ /* 0x040fe200018e0631 */
[----:B------:R-:W-:Y:S01]  /*2cf70*/  IADD3 R42, P3, R42, R52, RZ ;  /* 0x000000342a2a7210 */ /* 0x000fe20007f7e0ff */
[--C-:B------:R-:W-:Y:S01]  /*2cf80*/  IMAD.X R177, R25, 0x1, R48.reuse, P5 ;  /* 0x0000000119b17824 */ /* 0x100fe200028e0630 */
[----:B------:R-:W-:Y:S02]  /*2cf90*/  SHF.R.S32.HI R25, RZ, 0x1f, R41 ;  /* 0x0000001fff197819 */ /* 0x000fe40000011429 */
[----:B------:R-:W-:Y:S01]  /*2cfa0*/  IADD3 R46, P5, R41, R53, RZ ;  /* 0x00000035292e7210 */ /* 0x000fe20007fbe0ff */
[C---:B------:R-:W-:Y:S01]  /*2cfb0*/  IMAD.X R43, R27.reuse, 0x1, R49, P3 ;  /* 0x000000011b2b7824 */ /* 0x040fe200018e0631 */
[----:B------:R-:W-:Y:S01]  /*2cfc0*/  STL.64 [R1+0x920], R134 ;  /* 0x0009208601007387 */ /* 0x000fe20000100a00 */
[----:B------:R-:W-:-:S02]  /*2cfd0*/  IMAD.X R133, R27, 0x1, R48, P4 ;  /* 0x000000011b857824 */ /* 0x000fc400020e0630 */
[----:B------:R-:W-:Y:S01]  /*2cfe0*/  IMAD.X R47, R25, 0x1, R48, P5 ;  /* 0x00000001192f7824 */ /* 0x000fe200028e0630 */
[----:B------:R0:W-:Y:S01]  /*2cff0*/  STL.64 [R1+0x910], R42 ;  /* 0x0009102a01007387 */ /* 0x0001e20000100a00 */
[----:B------:R-:W-:-:S03]  /*2d000*/  SHF.R.S32.HI R27, RZ, 0x1f, R39 ;  /* 0x0000001fff1b7819 */ /* 0x000fc60000011427 */
[----:B------:R1:W-:Y:S01]  /*2d010*/  STL.64 [R1+0x918], R132 ;  /* 0x0009188401007387 */ /* 0x0003e20000100a00 */
[----:B0-----:R-:W-:-:S03]  /*2d020*/  IADD3 R42, P3, R41, R52, RZ ;  /* 0x00000034292a7210 */ /* 0x001fc60007f7e0ff */
[----:B------:R0:W-:Y:S02]  /*2d030*/  STL.64 [R1+0x908], R46 ;  /* 0x0009082e01007387 */ /* 0x0001e40000100a00 */
[----:B------:R-:W-:Y:S01]  /*2d040*/  IMAD.X R43, R25, 0x1, R49, P3 ;  /* 0x00000001192b7824 */ /* 0x000fe200018e0631 */
[C---:B-1----:R-:W-:Y:S02]  /*2d050*/  IADD3 R132, P4, R39.reuse, R53, RZ ;  /* 0x0000003527847210 */ /* 0x042fe40007f9e0ff */
[----:B------:R-:W-:Y:S02]  /*2d060*/  SHF.R.S32.HI R25, RZ, 0x1f, R38 ;  /* 0x0000001fff197819 */ /* 0x000fe40000011426 */
[----:B0-----:R-:W-:Y:S01]  /*2d070*/  IADD3 R46, P3, R39, R52, RZ ;  /* 0x00000034272e7210 */ /* 0x001fe20007f7e0ff */
[----:B------:R0:W-:Y:S01]  /*2d080*/  STL.64 [R1+0x900], R42 ;  /* 0x0009002a01007387 */ /* 0x0001e20000100a00 */
[----:B------:R-:W-:-:S03]  /*2d090*/  IMAD.X R133, R27, 0x1, R48, P4 ;  /* 0x000000011b857824 */ /* 0x000fc600020e0630 */
[----:B------:R-:W-:Y:S01]  /*2d0a0*/  IMAD.X R47, R27, 0x1, R49, P3 ;  /* 0x000000011b2f7824 */ /* 0x000fe200018e0631 */
[C---:B0-----:R-:W-:Y:S02]  /*2d0b0*/  IADD3 R42, P5, R38.reuse, R53, RZ ;  /* 0x00000035262a7210 */ /* 0x041fe40007fbe0ff */
[----:B------:R-:W-:-:S03]  /*2d0c0*/  IADD3 R38, P3, R38, R52, RZ ;  /* 0x0000003426267210 */ /* 0x000fc60007f7e0ff */
[C---:B------:R-:W-:Y:S02]  /*2d0d0*/  IMAD.X R43, R25.reuse, 0x1, R48, P5 ;  /* 0x00000001192b7824 */ /* 0x040fe400028e0630 */
[----:B------:R-:W-:Y:S01]  /*2d0e0*/  IMAD.X R39, R25, 0x1, R49, P3 ;  /* 0x0000000119277824 */ /* 0x000fe200018e0631 */
[----:B------:R-:W-:Y:S01]  /*2d0f0*/  STL.64 [R1+0x8f8], R132 ;  /* 0x0008f88401007387 */ /* 0x000fe20000100a00 */
[----:B------:R-:W-:-:S03]  /*2d100*/  SHF.R.S32.HI R27, RZ, 0x1f, R37 ;  /* 0x0000001fff1b7819 */ /* 0x000fc60000011425 */
[----:B------:R0:W-:Y:S04]  /*2d110*/  STL.64 [R1+0x8f0], R46 ;  /* 0x0008f02e01007387 */ /* 0x0001e80000100a00 */
[----:B------:R-:W-:Y:S04]  /*2d120*/  STL.64 [R1+0x8e8], R42 ;  /* 0x0008e82a01007387 */ /* 0x000fe80000100a00 */
[----:B------:R1:W-:Y:S01]  /*2d130*/  STL.64 [R1+0x8e0], R38 ;  /* 0x0008e02601007387 */ /* 0x0003e20000100a00 */
[----:B------:R-:W-:Y:S02]  /*2d140*/  SHF.R.S32.HI R25, RZ, 0x1f, R35 ;  /* 0x0000001fff197819 */ /* 0x000fe40000011423 */
[----:B0-----:R-:W-:-:S02]  /*2d150*/  IADD3 R46, P4, R37, R53, RZ ;  /* 0x00000035252e7210 */ /* 0x001fc40007f9e0ff */
[----:B-1----:R-:W-:Y:S02]  /*2d160*/  IADD3 R38, P3, R37, R52, RZ ;  /* 0x0000003425267210 */ /* 0x002fe40007f7e0ff */
[----:B------:R-:W-:-:S03]  /*2d170*/  IADD3 R42, P5, R35, R53, RZ ;  /* 0x00000035232a7210 */ /* 0x000fc60007fbe0ff */
[C---:B------:R-:W-:Y:S02]  /*2d180*/  IMAD.X R39, R27.reuse, 0x1, R49, P3 ;  /* 0x000000011b277824 */ /* 0x040fe400018e0631 */
[--C-:B------:R-:W-:Y:S02]  /*2d190*/  IMAD.X R47, R27, 0x1, R48.reuse, P4 ;  /* 0x000000011b2f7824 */ /* 0x100fe400020e0630 */
[----:B------:R-:W-:Y:S01]  /*2d1a0*/  IMAD.X R43, R25, 0x1, R48, P5 ;  /* 0x00000001192b7824 */ /* 0x000fe200028e0630 */
[----:B------:R0:W-:Y:S01]  /*2d1b0*/  STL.64 [R1+0x8d0], R38 ;  /* 0x0008d02601007387 */ /* 0x0001e20000100a00 */
[----:B------:R-:W-:-:S03]  /*2d1c0*/  SHF.R.S32.HI R27, RZ, 0x1f, R34 ;  /* 0x0000001fff1b7819 */ /* 0x000fc60000011422 */
[----:B------:R-:W-:Y:S04]  /*2d1d0*/  STL.64 [R1+0x8d8], R46 ;  /* 0x0008d82e01007387 */ /* 0x000fe80000100a00 */
[----:B------:R1:W-:Y:S01]  /*2d1e0*/  STL.64 [R1+0x8c8], R42 ;  /* 0x0008c82a01007387 */ /* 0x0003e20000100a00 */
[----:B0-----:R-:W-:-:S05]  /*2d1f0*/  IADD3 R38, P3, R35, R52, RZ ;  /* 0x0000003423267210 */ /* 0x001fca0007f7e0ff */
[----:B------:R-:W-:Y:S01]  /*2d200*/  IMAD.X R39, R25, 0x1, R49, P3 ;  /* 0x0000000119277824 */ /* 0x000fe200018e0631 */
[CC--:B-1----:R-:W-:Y:S02]  /*2d210*/  IADD3 R42, P4, R34.reuse, R53.reuse, RZ ;  /* 0x00000035222a7210 */ /* 0x0c2fe40007f9e0ff */
[----:B------:R-:W-:Y:S02]  /*2d220*/  IADD3 R34, P3, R34, R52, RZ ;  /* 0x0000003422227210 */ /* 0x000fe40007f7e0ff */
[----:B------:R0:W-:Y:S01]  /*2d230*/  STL.64 [R1+0x8c0], R38 ;  /* 0x0008c02601007387 */ /* 0x0001e20000100a00 */
[----:B------:R-:W-:Y:S02]  /*2d240*/  SHF.R.S32.HI R25, RZ, 0x1f, R33 ;  /* 0x0000001fff197819 */ /* 0x000fe40000011421 */
[C---:B------:R-:W-:Y:S02]  /*2d250*/  IMAD.X R35, R27.reuse, 0x1, R49, P3 ;  /* 0x000000011b237824 */ /* 0x040fe400018e0631 */
[----:B------:R-:W-:Y:S01]  /*2d260*/  IMAD.X R43, R27, 0x1, R48, P4 ;  /* 0x000000011b2b7824 */ /* 0x000fe200020e0630 */
[----:B0-----:R-:W-:-:S02]  /*2d270*/  IADD3 R38, P5, R33, R53, RZ ;  /* 0x0000003521267210 */ /* 0x001fc40007fbe0ff */
[----:B------:R0:W-:Y:S03]  /*2d280*/  STL.64 [R1+0x98], R34 ;  /* 0x0000982201007387 */ /* 0x0001e60000100a00 */
[----:B------:R-:W-:Y:S01]  /*2d290*/  IMAD.X R39, R25, 0x1, R48, P5 ;  /* 0x0000000119277824 */ /* 0x000fe200028e0630 */
[----:B------:R1:W-:Y:S01]  /*2d2a0*/  STL.64 [R1+0x8b8], R42 ;  /* 0x0008b82a01007387 */ /* 0x0003e20000100a00 */
[----:B------:R-:W-:Y:S02]  /*2d2b0*/  SHF.R.S32.HI R27, RZ, 0x1f, R31 ;  /* 0x0000001fff1b7819 */ /* 0x000fe4000001141f */
[----:B0-----:R-:W-:Y:S01]  /*2d2c0*/  IADD3 R34, P3, R33, R52, RZ ;  /* 0x0000003421227210 */ /* 0x001fe20007f7e0ff */
[----:B------:R0:W-:Y:S04]  /*2d2d0*/  STL.64 [R1+0x90], R38 ;  /* 0x0000902601007387 */ /* 0x0001e80000100a00 */
[----:B------:R-:W-:Y:S01]  /*2d2e0*/  IMAD.X R35, R25, 0x1, R49, P3 ;  /* 0x0000000119237824 */ /* 0x000fe200018e0631 */
[----:B-1----:R-:W-:-:S02]  /*2d2f0*/  IADD3 R42, P4, R31, R53, RZ ;  /* 0x000000351f2a7210 */ /* 0x002fc40007f9e0ff */
        /* <DEDUP_REMOVED lines=18> */
[C---:B------:R-:W-:Y:S02]  /*2d420*/  IADD3 R34, P5, R26.reuse, R53, RZ ;  /* 0x000000351a227210 */ /* 0x040fe40007fbe0ff */
        /* <DEDUP_REMOVED lines=18> */
[----:B------:R-:W-:Y:S03]  /*2d550*/  STL.64 [R1+0x40], R38 ;  /* 0x0000402601007387 */ /* 0x000fe60000100a00 */
[----:B------:R-:W-:Y:S01]  /*2d560*/  IMAD.X R31, R25, 0x1, R49, P3 ;  /* 0x00000001191f7824 */ /* 0x000fe200018e0631 */
[----:B------:R0:W-:Y:S01]  /*2d570*/  STL.64 [R1+0x30], R34 ;  /* 0x0000302201007387 */ /* 0x0001e20000100a00 */
[----:B------:R-:W-:-:S03]  /*2d580*/  SHF.R.S32.HI R23, RZ, 0x1f, R21 ;  /* 0x0000001fff177819 */ /* 0x000fc60000011415 */
[----:B------:R1:W-:Y:S01]  /*2d590*/  STL.64 [R1+0x28], R30 ;  /* 0x0000281e01007387 */ /* 0x0003e20000100a00 */
[----:B------:R-:W-:Y:S02]  /*2d5a0*/  SHF.R.S32.HI R22, RZ, 0x1f, R18 ;  /* 0x0000001fff167819 */ /* 0x000fe40000011412 */
[-C--:B------:R-:W-:Y:S02]  /*2d5b0*/  IADD3 R26, P5, R18, R53.reuse, RZ ;  /* 0x00000035121a7210 */ /* 0x080fe40007fbe0ff */
[C---:B0-----:R-:W-:Y:S02]  /*2d5c0*/  IADD3 R34, P4, R21.reuse, R53, RZ ;  /* 0x0000003515227210 */ /* 0x041fe40007f9e0ff */
[----:B-1----:R-:W-:-:S03]  /*2d5d0*/  IADD3 R30, P3, R21, R52, RZ ;  /* 0x00000034151e7210 */ /* 0x002fc60007f7e0ff */
[C-C-:B------:R-:W-:Y:S02]  /*2d5e0*/  IMAD.X R35, R23.reuse, 0x1, R48.reuse, P4 ;  /* 0x0000000117237824 */ /* 0x140fe400020e0630 */
[----:B------:R-:W-:Y:S02]  /*2d5f0*/  IMAD.X R31, R23, 0x1, R49, P3 ;  /* 0x00000001171f7824 */ /* 0x000fe400018e0631 */
[----:B------:R-:W-:-:S03]  /*2d600*/  IMAD.X R27, R22, 0x1, R48, P5 ;  /* 0x00000001161b7824 */ /* 0x000fc600028e0630 */
[----:B------:R0:W-:Y:S01]  /*2d610*/  STL.64 [R1+0x18], R30 ;  /* 0x0000181e01007387 */ /* 0x0001e20000100a00 */
[----:B------:R-:W-:-:S03]  /*2d620*/  SHF.R.S32.HI R21, RZ, 0x1f, R250 ;  /* 0x0000001fff157819 */ /* 0x000fc600000114fa */
[----:B------:R-:W-:Y:S04]  /*2d630*/  STL.64 [R1+0x20], R34 ;  /* 0x0000202201007387 */ /* 0x000fe80000100a00 */
[----:B------:R1:W-:Y:S01]  /*2d640*/  STL.64 [R1+0x10], R26 ;  /* 0x0000101a01007387 */ /* 0x0003e20000100a00 */
[----:B0-----:R-:W-:-:S05]  /*2d650*/  IADD3 R30, P3, R18, R52, RZ ;  /* 0x00000034121e7210 */ /* 0x001fca0007f7e0ff */
[--C-:B------:R-:W-:Y:S01]  /*2d660*/  IMAD.X R31, R22, 0x1, R49.reuse, P3 ;  /* 0x00000001161f7824 */ /* 0x100fe200018e0631 */
[CC--:B-1----:R-:W-:Y:S02]  /*2d670*/  IADD3 R26, P4, R250.reuse, R53.reuse, RZ ;  /* 0x00000035fa1a7210 */ /* 0x0c2fe40007f9e0ff */
[-C--:B------:R-:W-:Y:S02]  /*2d680*/  IADD3 R250, P3, R250, R52.reuse, RZ ;  /* 0x00000034fafa7210 */ /* 0x080fe40007f7e0ff */
[----:B------:R-:W-:Y:S02]  /*2d690*/  SHF.R.S32.HI R18, RZ, 0x1f, R246 ;  /* 0x0000001fff127819 */ /* 0x000fe400000114f6 */
[C---:B------:R-:W-:Y:S01]  /*2d6a0*/  IADD3 R248, P5, R246.reuse, R53, RZ ;  /* 0x00000035f6f87210 */ /* 0x040fe20007fbe0ff */
[C---:B------:R-:W-:Y:S01]  /*2d6b0*/  IMAD.X R251, R21.reuse, 0x1, R49, P3 ;  /* 0x0000000115fb7824 */ /* 0x040fe200018e0631 */
[----:B------:R-:W-:Y:S01]  /*2d6c0*/  IADD3 R246, P3, R246, R52, RZ ;  /* 0x00000034f6f67210 */ /* 0x000fe20007f7e0ff */
[----:B------:R-:W-:Y:S01]  /*2d6d0*/  IMAD.X R27, R21, 0x1, R48, P4 ;  /* 0x00000001151b7824 */ /* 0x000fe200020e0630 */
[----:B------:R-:W-:-:S02]  /*2d6e0*/  SHF.R.S32.HI R21, RZ, 0x1f, R242 ;  /* 0x0000001fff157819 */ /* 0x000fc400000114f2 */
[-C--:B------:R-:W-:Y:S01]  /*2d6f0*/  IADD3 R244, P4, R242, R53.reuse, RZ ;  /* 0x00000035f2f47210 */ /* 0x080fe20007f9e0ff */
[--C-:B------:R-:W-:Y:S01]  /*2d700*/  IMAD.X R247, R18, 0x1, R49.reuse, P3 ;  /* 0x0000000112f77824 */ /* 0x100fe200018e0631 */
[-C--:B------:R-:W-:Y:S01]  /*2d710*/  IADD3 R242, P3, R242, R52.reuse, RZ ;  /* 0x00000034f2f27210 */ /* 0x080fe20007f7e0ff */
[----:B------:R-:W-:Y:S01]  /*2d720*/  IMAD.X R249, R18, 0x1, R48, P5 ;  /* 0x0000000112f97824 */ /* 0x000fe200028e0630 */
        /* <DEDUP_REMOVED lines=74> */
[----:B------:R0:W-:Y:S01]  /*2dbd0*/  STL.64 [R1+0x8], R30 ;  /* 0x0000081e01007387 */ /* 0x0001e20000100a00 */
[----:B------:R-:W-:Y:S01]  /*2dbe0*/  IMAD.X R39, R21, 0x1, R48, P4 ;  /* 0x0000000115277824 */ /* 0x000fe200020e0630 */
[----:B------:R-:W-:-:S02]  /*2dbf0*/  SHF.R.S32.HI R21, RZ, 0x1f, R28 ;  /* 0x0000001fff157819 */ /* 0x000fc4000001141c */
[C-C-:B------:R-:W-:Y:S01]  /*2dc00*/  IMAD.X R33, R18.reuse, 0x1, R49.reuse, P3 ;  /* 0x0000000112217824 */ /* 0x140fe200018e0631 */
[----:B------:R1:W-:Y:S01]  /*2dc10*/  STL.64 [R1], R26 ;  /* 0x0000001a01007387 */ /* 0x0003e20000100a00 */
[----:B------:R-:W-:Y:S01]  /*2dc20*/  IMAD.X R35, R18, 0x1, R48, P5 ;  /* 0x0000000112237824 */ /* 0x000fe200028e0630 */
[CC--:B0-----:R-:W-:Y:S02]  /*2dc30*/  IADD3 R30, P4, R28.reuse, R53.reuse, RZ ;  /* 0x000000351c1e7210 */ /* 0x0c1fe40007f9e0ff */
[-C--:B------:R-:W-:Y:S02]  /*2dc40*/  IADD3 R28, P3, R28, R52.reuse, RZ ;  /* 0x000000341c1c7210 */ /* 0x080fe40007f7e0ff */
[----:B------:R-:W-:Y:S02]  /*2dc50*/  SHF.R.S32.HI R18, RZ, 0x1f, R24 ;  /* 0x0000001fff127819 */ /* 0x000fe40000011418 */
[C---:B-1----:R-:W-:Y:S01]  /*2dc60*/  IADD3 R26, P5, R24.reuse, R53, RZ ;  /* 0x00000035181a7210 */ /* 0x042fe20007fbe0ff */
[C---:B------:R-:W-:Y:S01]  /*2dc70*/  IMAD.X R29, R21.reuse, 0x1, R49, P3 ;  /* 0x00000001151d7824 */ /* 0x040fe200018e0631 */
[----:B------:R-:W-:Y:S01]  /*2dc80*/  IADD3 R24, P3, R24, R52, RZ ;  /* 0x0000003418187210 */ /* 0x000fe20007f7e0ff */
[----:B------:R-:W-:Y:S01]  /*2dc90*/  IMAD.X R31, R21, 0x1, R48, P4 ;  /* 0x00000001151f7824 */ /* 0x000fe200020e0630 */
[----:B------:R-:W-:-:S02]  /*2dca0*/  SHF.R.S32.HI R21, RZ, 0x1f, R20 ;  /* 0x0000001fff157819 */ /* 0x000fc40000011414 */
[----:B------:R-:W-:Y:S01]  /*2dcb0*/  IADD3 R22, P4, R20, R53, RZ ;  /* 0x0000003514167210 */ /* 0x000fe20007f9e0ff */
[----:B------:R-:W-:Y:S01]  /*2dcc0*/  IMAD.X R25, R18, 0x1, R49, P3 ;  /* 0x0000000112197824 */ /* 0x000fe200018e0631 */
[----:B------:R-:W-:-:S03]  /*2dcd0*/  IADD3 R20, P3, R20, R52, RZ ;  /* 0x0000003414147210 */ /* 0x000fc60007f7e0ff */
[C---:B------:R-:W-:Y:S01]  /*2dce0*/  IMAD.X R23, R21.reuse, 0x1, R48, P4 ;  /* 0x0000000115177824 */ /* 0x040fe200020e0630 */
[----:B------:R-:W-:Y:S01]  /*2dcf0*/  SHF.R.S32.HI R133, RZ, 0x1f, R19 ;  /* 0x0000001fff857819 */ /* 0x000fe20000011413 */
[----:B------:R-:W-:Y:S01]  /*2dd00*/  IMAD.X R21, R21, 0x1, R49, P3 ;  /* 0x0000000115157824 */ /* 0x000fe200018e0631 */
[----:B------:R-:W-:-:S05]  /*2dd10*/  IADD3 R134, P3, R19, R52, RZ ;  /* 0x0000003413867210 */ /* 0x000fca0007f7e0ff */
[----:B------:R-:W-:Y:S01]  /*2dd20*/  IMAD.X R135, R133, 0x1, R49, P3 ;  /* 0x0000000185877824 */ /* 0x000fe200018e0631 */
[----:B------:R-:W-:-:S04]  /*2dd30*/  SHF.R.S32.HI R132, RZ, 0x1f, R131 ;  /* 0x0000001fff847819 */ /* 0x000fc80000011483 */
[----:B------:R0:W-:Y:S01]  /*2dd40*/  STL.64 [R1+0x8b0], R134 ;  /* 0x0008b08601007387 */ /* 0x0001e20000100a00 */
[----:B------:R-:W-:Y:S01]  /*2dd50*/  IMAD.X R27, R18, 0x1, R48, P5 ;  /* 0x00000001121b7824 */ /* 0x000fe200028e0630 */
[----:B------:R-:W-:Y:S02]  /*2dd60*/  IADD3 R18, P5, R19, R53, RZ ;  /* 0x0000003513127210 */ /* 0x000fe40007fbe0ff */
[----:B0-----:R-:W-:-:S05]  /*2dd70*/  IADD3 R134, P3, R131, R52, RZ ;  /* 0x0000003483867210 */ /* 0x001fca0007f7e0ff */
[----:B------:R-:W-:Y:S01]  /*2dd80*/  IMAD.X R135, R132, 0x1, R49, P3 ;  /* 0x0000000184877824 */ /* 0x000fe200018e0631 */
[-C--:B------:R-:W-:Y:S02]  /*2dd90*/  IADD3 R138, P4, R131, R53.reuse, RZ ;  /* 0x00000035838a7210 */ /* 0x080fe40007f9e0ff */
[----:B------:R-:W-:Y:S02]  /*2dda0*/  SHF.R.S32.HI R131, RZ, 0x1f, R130 ;  /* 0x0000001fff837819 */ /* 0x000fe40000011482 */
[----:B------:R0:W-:Y:S01]  /*2ddb0*/  STL.64 [R1+0x8a0], R134 ;  /* 0x0008a08601007387 */ /* 0x0001e20000100a00 */
[--C-:B------:R-:W-:Y:S01]  /*2ddc0*/  IMAD.X R19, R133, 0x1, R48.reuse, P5 ;  /* 0x0000000185137824 */ /* 0x100fe200028e0630 */
[----:B------:R-:W-:Y:S01]  /*2ddd0*/  IADD3 R136, P5, R130, R53, RZ ;  /* 0x0000003582887210 */ /* 0x000fe20007fbe0ff */
[----:B------:R-:W-:Y:S01]  /*2dde0*/  IMAD.X R139, R132, 0x1, R48, P4 ;  /* 0x00000001848b7824 */ /* 0x000fe200020e0630 */
[----:B0-----:R-:W-:Y:S02]  /*2ddf0*/  IADD3 R134, P3, R130, R52, RZ ;  /* 0x0000003482867210 */ /* 0x001fe40007f7e0ff */
[----:B------:R-:W-:-:S03]  /*2de00*/  SHF.R.S32.HI R130, RZ, 0x1f, R129 ;  /* 0x0000001fff827819 */ /* 0x000fc60000011481 */
[--C-:B------:R-:W-:Y:S01]  /*2de10*/  IMAD.X R135, R131, 0x1, R49.reuse, P3 ;  /* 0x0000000183877824 */ /* 0x100fe200018e0631 */
[----:B------:R-:W-:Y:S01]  /*2de20*/  IADD3 R132, P3, R129, R52, RZ ;  /* 0x0000003481847210 */ /* 0x000fe20007f7e0ff */
[----:B------:R-:W-:Y:S01]  /*2de30*/  IMAD.X R137, R131, 0x1, R48, P5 ;  /* 0x0000000183897824 */ /* 0x000fe200028e0630 */
[----:B------:R-:W-:Y:S03]  /*2de40*/  STL.64 [R1+0x8a8], R138 ;  /* 0x0008a88a01007387 */ /* 0x000fe60000100a00 */
[----:B------:R-:W-:Y:S01]  /*2de50*/  IMAD.X R133, R130, 0x1, R49, P3 ;  /* 0x0000000182857824 */ /* 0x000fe200018e0631 */
[----:B------:R0:W-:Y:S04]  /*2de60*/  STL.64 [R1+0x898], R136 ;  /* 0x0008988801007387 */ /* 0x0001e80000100a00 */
[----:B------:R1:W-:Y:S04]  /*2de70*/  STL.64 [R1+0x890], R134 ;  /* 0x0008908601007387 */ /* 0x0003e80000100a00 */
[----:B------:R4:W-:Y:S01]  /*2de80*/  STL.64 [R1+0x880], R132 ;  /* 0x0008808401007387 */ /* 0x0009e20000100a00 */
[----:B0-----:R-:W-:-:S02]  /*2de90*/  IADD3 R136, P4, R129, R53, RZ ;  /* 0x0000003581887210 */ /* 0x001fc40007f9e0ff */
[----:B------:R-:W-:Y:S02]  /*2dea0*/  SHF.R.S32.HI R129, RZ, 0x1f, R128 ;  /* 0x0000001fff817819 */ /* 0x000fe40000011480 */
[C---:B-1----:R-:W-:Y:S02]  /*2deb0*/  IADD3 R134, P5, R128.reuse, R53, RZ ;  /* 0x0000003580867210 */ /* 0x042fe40007fbe0ff */
[----:B----4-:R-:W-:Y:S01]  /*2dec0*/  IADD3 R132, P3, R128, R52, RZ ;  /* 0x0000003480847210 */ /* 0x010fe20007f7e0ff */
[----:B------:R-:W-:Y:S01]  /*2ded0*/  IMAD.X R137, R130, 0x1, R48, P4 ;  /* 0x0000000182897824 */ /* 0x000fe200020e0630 */
        /* <DEDUP_REMOVED lines=326> */
[----:B------:R-:W-:Y:S01]  /*2f340*/  STL.64 [R1+0x690], R90 ;  /* 0x0006905a01007387 */ /* 0x000fe20000100a00 */
[C---:B------:R-:W-:Y:S01]  /*2f350*/  VIADD R80, R81.reuse, UR5 ;  /* 0x0000000551507c36 */ /* 0x040fe20008000000 */
[----:B------:R-:W-:Y:S01]  /*2f360*/  ULDC UR5, c[0x0][0x248] ;  /* 0x0000920000057ab9 */ /* 0x000fe20000000800 */
[----:B------:R-:W-:Y:S01]  /*2f370*/  IMAD.X R85, R82, 0x1, R49, P3 ;  /* 0x0000000152557824 */ /* 0x000fe200018e0631 */
[----:B------:R0:W-:Y:S01]  /*2f380*/  STL.64 [R1+0x688], R88 ;  /* 0x0006885801007387 */ /* 0x0001e20000100a00 */
[----:B------:R-:W-:Y:S01]  /*2f390*/  VIADD R79, R80, UR5 ;  /* 0x00000005504f7c36 */ /* 0x000fe20008000000 */
[----:B------:R-:W-:Y:S02]  /*2f3a0*/  ULDC UR5, c[0x0][0x248] ;  /* 0x0000920000057ab9 */ /* 0x000fe40000000800 */
        /* <DEDUP_REMOVED lines=208> */
[----:B------:R-:W-:Y:S02]  /*300b0*/  IMAD.X R65, R59, 0x1, R48, P5 ;  /* 0x000000013b417824 */ /* 0x000fe400028e0630 */
[C---:B------:R-:W-:Y:S01]  /*300c0*/  VIADD R56, R57.reuse, UR53 ;  /* 0x0000003539387c36 */ /* 0x040fe20008000000 */
[----:B------:R-:W-:Y:S01]  /*300d0*/  STL.64 [R1+0x5d0], R66 ;  /* 0x0005d04201007387 */ /* 0x000fe20000100a00 */
[----:B------:R-:W-:Y:S01]  /*300e0*/  IMAD.X R61, R58, 0x1, R49, P3 ;  /* 0x000000013a3d7824 */ /* 0x000fe200018e0631 */
[----:B------:R-:W-:Y:S02]  /*300f0*/  ULDC UR53, c[0x0][0x248] ;  /* 0x0000920000357ab9 */ /* 0x000fe40000000800 */
[----:B------:R0:W-:Y:S04]  /*30100*/  STL.64 [R1+0x5c8], R64 ;  /* 0x0005c84001007387 */ /* 0x0001e80000100a00 */
[----:B------:R1:W-:Y:S04]  /*30110*/  STL.64 [R1+0x540], R62 ;  /* 0x0005403e01007387 */ /* 0x0003e80000100a00 */
[----:B------:R4:W-:Y:S01]  /*30120*/  STL.64 [R1+0x518], R60 ;  /* 0x0005183c01007387 */ /* 0x0009e20000100a00 */
[----:B0-----:R-:W-:-:S02]  /*30130*/  IADD3 R64, P4, R57, R53, RZ ;  /* 0x0000003539407210 */ /* 0x001fc40007f9e0ff */
[----:B------:R-:W-:Y:S02]  /*30140*/  SHF.R.S32.HI R57, RZ, 0x1f, R56 ;  /* 0x0000001fff397819 */ /* 0x000fe40000011438 */
[-C--:B-1----:R-:W-:Y:S01]  /*30150*/  IADD3 R62, P5, R56, R53.reuse, RZ ;  /* 0x00000035383e7210 */ /* 0x082fe20007fbe0ff */
[--C-:B------:R-:W-:Y:S01]  /*30160*/  IMAD.X R65, R58, 0x1, R48.reuse, P4 ;  /* 0x000000013a417824 */ /* 0x100fe200020e0630 */
[C---:B----4-:R-:W-:Y:S01]  /*30170*/  IADD3 R60, P3, R56.reuse, R52, RZ ;  /* 0x00000034383c7210 */ /* 0x050fe20007f7e0ff */
[----:B------:R-:W-:Y:S02]  /*30180*/  VIADD R51, R56, UR35 ;  /* 0x0000002338337c36 */ /* 0x000fe40008000000 */
[C---:B------:R-:W-:Y:S02]  /*30190*/  IMAD.X R63, R57.reuse, 0x1, R48, P5 ;  /* 0x00000001393f7824 */ /* 0x040fe400028e0630 */
[----:B------:R-:W-:Y:S01]  /*301a0*/  IMAD.X R61, R57, 0x1, R49, P3 ;  /* 0x00000001393d7824 */ /* 0x000fe200018e0631 */
[----:B------:R-:W-:Y:S01]  /*301b0*/  STL.64 [R1+0x530], R64 ;  /* 0x0005304001007387 */ /* 0x000fe20000100a00 */
[----:B------:R-:W-:Y:S01]  /*301c0*/  VIADD R55, R51, UR34 ;  /* 0x0000002233377c36 */ /* 0x000fe20008000000 */
[----:B------:R-:W-:Y:S01]  /*301d0*/  SHF.R.S32.HI R56, RZ, 0x1f, R51 ;  /* 0x0000001fff387819 */ /* 0x000fe20000011433 */
[----:B------:R-:W-:Y:S01]  /*301e0*/  ULDC.64 UR34, c[0x0][0x228] ;  /* 0x00008a0000227ab9 */ /* 0x000fe20000000a00 */
[----:B------:R0:W-:Y:S04]  /*301f0*/  STL.64 [R1+0x508], R62 ;  /* 0x0005083e01007387 */ /* 0x0001e80000100a00 */
[----:B------:R1:W-:Y:S01]  /*30200*/  STL.64 [R1+0x4f0], R60 ;  /* 0x0004f03c01007387 */ /* 0x0003e20000100a00 */
[----:B------:R-:W-:-:S02]  /*30210*/  IADD3 R58, P5, R55, R53, RZ ;  /* 0x00000035373a7210 */ /* 0x000fc40007fbe0ff */
[C---:B0-----:R-:W-:Y:S02]  /*30220*/  IADD3 R62, P4, R51.reuse, R53, RZ ;  /* 0x00000035333e7210 */ /* 0x041fe40007f9e0ff */
[-C--:B-1----:R-:W-:Y:S02]  /*30230*/  IADD3 R60, P3, R51, R52.reuse, RZ ;  /* 0x00000034333c7210 */ /* 0x082fe40007f7e0ff */
[----:B------:R-:W-:Y:S01]  /*30240*/  SHF.R.S32.HI R51, RZ, 0x1f, R55 ;  /* 0x0000001fff337819 */ /* 0x000fe20000011437 */
[C-C-:B------:R-:W-:Y:S02]  /*30250*/  IMAD.X R63, R56.reuse, 0x1, R48.reuse, P4 ;  /* 0x00000001383f7824 */ /* 0x140fe400020e0630 */
[----:B------:R-:W-:Y:S02]  /*30260*/  IMAD.X R61, R56, 0x1, R49, P3 ;  /* 0x00000001383d7824 */ /* 0x000fe400018e0631 */
[----:B------:R-:W-:Y:S02]  /*30270*/  IMAD.X R59, R51, 0x1, R48, P5 ;  /* 0x00000001333b7824 */ /* 0x000fe400028e0630 */
[C---:B------:R-:W-:Y:S01]  /*30280*/  VIADD R50, R55.reuse, UR8 ;  /* 0x0000000837327c36 */ /* 0x040fe20008000000 */
[----:B------:R0:W-:Y:S04]  /*30290*/  STL.64 [R1+0x4c0], R60 ;  /* 0x0004c03c01007387 */ /* 0x0001e80000100a00 */
[----:B------:R-:W-:Y:S04]  /*302a0*/  STL.64 [R1+0x4d8], R62 ;  /* 0x0004d83e01007387 */ /* 0x000fe80000100a00 */
[----:B------:R1:W-:Y:S01]  /*302b0*/  STL.64 [R1+0x4a8], R58 ;  /* 0x0004a83a01007387 */ /* 0x0003e20000100a00 */
[----:B0-----:R-:W-:-:S02]  /*302c0*/  IADD3 R60, P3, R55, R52, RZ ;  /* 0x00000034373c7210 */ /* 0x001fc40007f7e0ff */
[----:B------:R-:W-:Y:S02]  /*302d0*/  SHF.R.S32.HI R55, RZ, 0x1f, R50 ;  /* 0x0000001fff377819 */ /* 0x000fe40000011432 */
[C---:B-1----:R-:W-:Y:S01]  /*302e0*/  IADD3 R58, P4, R50.reuse, R53, RZ ;  /* 0x00000035323a7210 */ /* 0x042fe20007f9e0ff */
[--C-:B------:R-:W-:Y:S01]  /*302f0*/  IMAD.X R61, R51, 0x1, R49.reuse, P3 ;  /* 0x00000001333d7824 */ /* 0x100fe200018e0631 */
[C---:B------:R-:W-:Y:S01]  /*30300*/  IADD3 R56, P3, R50.reuse, R52, RZ ;  /* 0x0000003432387210 */ /* 0x040fe20007f7e0ff */
[----:B------:R-:W-:Y:S01]  /*30310*/  VIADD R54, R50, UR9 ;  /* 0x0000000932367c36 */ /* 0x000fe20008000000 */
[----:B------:R-:W-:Y:S01]  /*30320*/  ULDC.64 UR8, c[0x0][0x228] ;  /* 0x00008a0000087ab9 */ /* 0x000fe20000000a00 */
[C---:B------:R-:W-:Y:S01]  /*30330*/  IMAD.X R59, R55.reuse, 0x1, R48, P4 ;  /* 0x00000001373b7824 */ /* 0x040fe200020e0630 */
[----:B------:R-:W-:Y:S01]  /*30340*/  STL.64 [R1+0x490], R60 ;  /* 0x0004903c01007387 */ /* 0x000fe20000100a00 */
[----:B------:R-:W-:Y:S01]  /*30350*/  IMAD.X R57, R55, 0x1, R49, P3 ;  /* 0x0000000137397824 */ /* 0x000fe200018e0631 */
[----:B------:R-:W-:-:S02]  /*30360*/  SHF.R.S32.HI R51, RZ, 0x1f, R54 ;  /* 0x0000001fff337819 */ /* 0x000fc40000011436 */
[----:B------:R0:W-:Y:S01]  /*30370*/  STL.64 [R1+0x478], R58 ;  /* 0x0004783a01007387 */ /* 0x0001e20000100a00 */
[----:B------:R-:W-:Y:S01]  /*30380*/  VIADD R50, R54, UR5 ;  /* 0x0000000536327c36 */ /* 0x000fe20008000000 */
[----:B------:R-:W-:Y:S02]  /*30390*/  LOP3.LUT R14, R14, 0xfff7ffff, RZ, 0xc0, !PT ;  /* 0xfff7ffff0e0e7812 */ /* 0x000fe400078ec0ff */
[----:B------:R-:W-:Y:S01]  /*303a0*/  LOP3.LUT R9, R9, 0xffff7fff, RZ, 0xc0, !PT ;  /* 0xffff7fff09097812 */ /* 0x000fe200078ec0ff */
[----:B------:R1:W-:Y:S01]  /*303b0*/  STL.64 [R1+0x3c0], R56 ;  /* 0x0003c03801007387 */ /* 0x0003e20000100a00 */
[----:B0-----:R-:W-:Y:S01]  /*303c0*/  IADD3 R58, P4, R54, R53, RZ ;  /* 0x00000035363a7210 */ /* 0x001fe20007f9e0ff */
[C---:B------:R-:W-:Y:S01]  /*303d0*/  VIADD R66, R0.reuse, 0x58 ;  /* 0x0000005800427836 */ /* 0x040fe20000000000 */
[----:B------:R-:W-:Y:S01]  /*303e0*/  LOP3.LUT R13, R13, 0x7fffffff, RZ, 0xc0, !PT ;  /* 0x7fffffff0d0d7812 */ /* 0x000fe200078ec0ff */
[----:B------:R-:W-:Y:S01]  /*303f0*/  VIADD R65, R0, 0x57 ;  /* 0x0000005700417836 */ /* 0x000fe20000000000 */
[----:B------:R-:W-:Y:S01]  /*30400*/  ULDC UR5, c[0x0][0x228] ;  /* 0x00008a0000057ab9 */ /* 0x000fe20000000800 */
[----:B------:R-:W-:Y:S01]  /*30410*/  IMAD.X R59, R51, 0x1, R48, P4 ;  /* 0x00000001333b7824 */ /* 0x000fe200020e0630 */
[----:B-1----:R-:W-:-:S02]  /*30420*/  IADD3 R56, P3, R54, R52, RZ ;  /* 0x0000003436387210 */ /* 0x002fc40007f7e0ff */
[----:B------:R-:W-:Y:S02]  /*30430*/  SHF.R.S32.HI R55, RZ, 0x1f, R50 ;  /* 0x0000001fff377819 */ /* 0x000fe40000011432 */
[----:B------:R0:W-:Y:S01]  /*30440*/  STL.64 [R1+0x3b8], R58 ;  /* 0x0003b83a01007387 */ /* 0x0001e20000100a00 */
[----:B------:R-:W-:Y:S02]  /*30450*/  IMAD.X R57, R51, 0x1, R49, P3 ;  /* 0x0000000133397824 */ /* 0x000fe400018e0631 */
[----:B------:R-:W-:-:S03]  /*30460*/  VIADD R54, R50, UR10 ;  /* 0x0000000a32367c36 */ /* 0x000fc60008000000 */
[----:B------:R1:W-:Y:S01]  /*30470*/  STL.64 [R1+0x3b0], R56 ;  /* 0x0003b03801007387 */ /* 0x0003e20000100a00 */
[----:B0-----:R-:W-:-:S05]  /*30480*/  IADD3 R58, P4, R50, R53, RZ ;  /* 0x00000035323a7210 */ /* 0x001fca0007f9e0ff */
[C---:B------:R-:W-:Y:S01]  /*30490*/  IMAD.X R59, R55.reuse, 0x1, R48, P4 ;  /* 0x00000001373b7824 */ /* 0x040fe200020e0630 */
[----:B-1----:R-:W-:Y:S02]  /*304a0*/  IADD3 R56, P3, R50, R52, RZ ;  /* 0x0000003432387210 */ /* 0x002fe40007f7e0ff */
[----:B------:R-:W-:Y:S02]  /*304b0*/  SHF.R.S32.HI R51, RZ, 0x1f, R54 ;  /* 0x0000001fff337819 */ /* 0x000fe40000011436 */
[----:B------:R0:W-:Y:S01]  /*304c0*/  STL.64 [R1+0x3a8], R58 ;  /* 0x0003a83a01007387 */ /* 0x0001e20000100a00 */
[----:B------:R-:W-:Y:S02]  /*304d0*/  IMAD.X R57, R55, 0x1, R49, P3 ;  /* 0x0000000137397824 */ /* 0x000fe400018e0631 */
[C---:B------:R-:W-:Y:S01]  /*304e0*/  VIADD R50, R54.reuse, UR11 ;  /* 0x0000000b36327c36 */ /* 0x040fe20008000000 */
[----:B------:R-:W-:Y:S02]  /*304f0*/  ULDC.64 UR10, c[0x0][0x228] ;  /* 0x00008a00000a7ab9 */ /* 0x000fe40000000a00 */
[----:B------:R1:W-:Y:S01]  /*30500*/  STL.64 [R1+0x3a0], R56 ;  /* 0x0003a03801007387 */ /* 0x0003e20000100a00 */
[----:B0-----:R-:W-:-:S05]  /*30510*/  IADD3 R58, P4, R54, R53, RZ ;  /* 0x00000035363a7210 */ /* 0x001fca0007f9e0ff */
[C---:B------:R-:W-:Y:S01]  /*30520*/  IMAD.X R59, R51.reuse, 0x1, R48, P4 ;  /* 0x00000001333b7824 */ /* 0x040fe200020e0630 */
[----:B-1----:R-:W-:Y:S02]  /*30530*/  IADD3 R56, P3, R54, R52, RZ ;  /* 0x0000003436387210 */ /* 0x002fe40007f7e0ff */
        /* <DEDUP_REMOVED lines=191> */
[----:B------:R-:W-:Y:S02]  /*31130*/  ULDC UR36, c[0x0][0x22c] ;  /* 0x00008b0000247ab9 */ /* 0x000fe40000000800 */
        /* <DEDUP_REMOVED lines=181> */
[----:B-1----:R-:W-:Y:S01]  /*31c90*/  IADD3 R56, P3, R54, R52, RZ ;  /* 0x0000003436387210 */ /* 0x002fe20007f7e0ff */
[----:B------:R-:W-:Y:S01]  /*31ca0*/  VIADD R54, R50, UR58 ;  /* 0x0000003a32367c36 */ /* 0x000fe20008000000 */
[----:B------:R-:W-:Y:S02]  /*31cb0*/  SHF.R.S32.HI R55, RZ, 0x1f, R50 ;  /* 0x0000001fff377819 */ /* 0x000fe40000011432 */
[----:B------:R0:W-:Y:S01]  /*31cc0*/  STL.64 [R1+0xd8], R58 ;  /* 0x0000d83a01007387 */ /* 0x0001e20000100a00 */
[----:B------:R-:W-:Y:S01]  /*31cd0*/  IMAD.X R57, R51, 0x1, R49, P3 ;  /* 0x0000000133397824 */ /* 0x000fe200018e0631 */
[----:B------:R-:W-:Y:S02]  /*31ce0*/  SHF.R.S32.HI R51, RZ, 0x1f, R54 ;  /* 0x0000001fff337819 */ /* 0x000fe40000011436 */
[-C--:B------:R-:W-:Y:S02]  /*31cf0*/  IADD3 R62, P3, R54, R53.reuse, RZ ;  /* 0x00000035363e7210 */ /* 0x080fe40007f7e0ff */
[----:B0-----:R-:W-:-:S03]  /*31d00*/  IADD3 R58, P4, R50, R53, RZ ;  /* 0x00000035323a7210 */ /* 0x001fc60007f9e0ff */
[--C-:B------:R-:W-:Y:S01]  /*31d10*/  IMAD.X R63, R51, 0x1, R48.reuse, P3 ;  /* 0x00000001333f7824 */ /* 0x100fe200018e0630 */
[----:B------:R-:W-:Y:S01]  /*31d20*/  ISETP.GE.AND P3, PT, R2, UR34, PT ;  /* 0x0000002202007c0c */ /* 0x000fe2000bf66270 */
[----:B------:R0:W-:Y:S01]  /*31d30*/  STL.64 [R1+0xd0], R56 ;  /* 0x0000d03801007387 */ /* 0x0001e20000100a00 */
[----:B------:R-:W-:Y:S01]  /*31d40*/  ULDC UR34, c[0x0][0x22c] ;  /* 0x00008b0000227ab9 */ /* 0x000fe20000000800 */
[----:B------:R-:W-:Y:S01]  /*31d50*/  IMAD.X R59, R55, 0x1, R48, P4 ;  /* 0x00000001373b7824 */ /* 0x000fe200020e0630 */
[----:B------:R-:W-:-:S05]  /*31d60*/  IADD3 R60, P4, R54, R52, RZ ;  /* 0x00000034363c7210 */ /* 0x000fca0007f9e0ff */
[----:B------:R-:W-:Y:S01]  /*31d70*/  IMAD.X R61, R51, 0x1, R49, P4 ;  /* 0x00000001333d7824 */ /* 0x000fe200020e0631 */
[----:B------:R-:W-:Y:S02]  /*31d80*/  ISETP.LT.AND P4, PT, R0, UR9, !P3 ;  /* 0x0000000900007c0c */ /* 0x000fe4000df81270 */
[----:B------:R-:W-:Y:S01]  /*31d90*/  ISETP.LT.AND P3, PT, R2, UR8, !P2 ;  /* 0x0000000802007c0c */ /* 0x000fe2000d761270 */
[----:B------:R-:W-:Y:S02]  /*31da0*/  ULDC.64 UR8, c[0x0][0x228] ;  /* 0x00008a0000087ab9 */ /* 0x000fe40000000a00 */
[----:B------:R-:W-:-:S10]  /*31db0*/  ISETP.LT.AND P2, PT, R3, UR8, !P2 ;  /* 0x0000000803007c0c */ /* 0x000fd4000d741270 */
[----:B------:R-:W-:Y:S02]  /*31dc0*/  @P3 LOP3.LUT R14, R14, 0x80000, RZ, 0xfc, !PT ;  /* 0x000800000e0e3812 */ /* 0x000fe400078efcff */
[----:B------:R-:W-:Y:S02]  /*31dd0*/  ISETP.LT.AND P3, PT, R2, UR12, !P1 ;  /* 0x0000000c02007c0c */ /* 0x000fe4000cf61270 */
[----:B------:R-:W-:Y:S02]  /*31de0*/  LOP3.LUT R14, R14, 0xffdfffff, RZ, 0xc0, !PT ;  /* 0xffdfffff0e0e7812 */ /* 0x000fe400078ec0ff */
[----:B0-----:R-:W-:Y:S02]  /*31df0*/  IADD3 R56, P5, R50, R52, RZ ;  /* 0x0000003432387210 */ /* 0x001fe40007fbe0ff */
[----:B------:R-:W-:Y:S02]  /*31e00*/  @P2 LOP3.LUT R14, R14, 0x200000, RZ, 0xfc, !PT ;  /* 0x002000000e0e2812 */ /* 0x000fe400078efcff */
[----:B------:R-:W-:-:S02]  /*31e10*/  ISETP.LT.AND P2, PT, R3, UR10, !P1 ;  /* 0x0000000a03007c0c */ /* 0x000fc4000cf41270 */
[----:B------:R-:W-:Y:S01]  /*31e20*/  LOP3.LUT R14, R14, 0xff7fffff, RZ, 0xc0, !PT ;  /* 0xff7fffff0e0e7812 */ /* 0x000fe200078ec0ff */
[----:B------:R-:W-:Y:S02]  /*31e30*/  IMAD.X R57, R55, 0x1, R49, P5 ;  /* 0x0000000137397824 */ /* 0x000fe400028e0631 */
[----:B------:R-:W-:Y:S01]  /*31e40*/  VIADD R50, R54, UR59 ;  /* 0x0000003b36327c36 */ /* 0x000fe20008000000 */
[----:B------:R-:W-:Y:S01]  /*31e50*/  @P3 LOP3.LUT R14, R14, 0x800000, RZ, 0xfc, !PT ;  /* 0x008000000e0e3812 */ /* 0x000fe200078efcff */
[----:B------:R0:W-:Y:S01]  /*31e60*/  STL.64 [R1+0xc8], R58 ;  /* 0x0000c83a01007387 */ /* 0x0001e20000100a00 */
[----:B------:R-:W-:Y:S02]  /*31e70*/  ISETP.LT.AND P1, PT, R3, UR16, !P0 ;  /* 0x0000001003007c0c */ /* 0x000fe4000c721270 */
[----:B------:R-:W-:Y:S01]  /*31e80*/  @P4 LOP3.LUT R9, R9, 0x8000, RZ, 0xfc, !PT ;  /* 0x0000800009094812 */ /* 0x000fe200078efcff */
[----:B------:R1:W-:Y:S01]  /*31e90*/  STL.64 [R1+0xc0], R56 ;  /* 0x0000c03801007387 */ /* 0x0003e20000100a00 */
[----:B------:R-:W-:Y:S01]  /*31ea0*/  ISETP.LT.AND P0, PT, R2, UR14, !P0 ;  /* 0x0000000e02007c0c */ /* 0x000fe2000c701270 */
[----:B------:R-:W-:Y:S01]  /*31eb0*/  VIADD R64, R0, 0x56 ;  /* 0x0000005600407836 */ /* 0x000fe20000000000 */
[----:B------:R-:W-:Y:S01]  /*31ec0*/  LOP3.LUT R14, R14, 0xffbfffff, RZ, 0xc0, !PT ;  /* 0xffbfffff0e0e7812 */ /* 0x000fe200078ec0ff */
[----:B------:R-:W-:Y:S01]  /*31ed0*/  UMOV UR12, UR46 ;  /* 0x0000002e000c7c82 */ /* 0x000fe20008000000 */
[----:B------:R-:W-:Y:S01]  /*31ee0*/  UMOV UR8, UR47 ;  /* 0x0000002f00087c82 */ /* 0x000fe20008000000 */
[----:B------:R-:W-:Y:S01]  /*31ef0*/  VIADD R51, R0, 0x42 ;  /* 0x0000004200337836 */ /* 0x000fe20000000000 */
[----:B------:R-:W-:Y:S01]  /*31f00*/  ULDC.64 UR58, c[0x0][0x228] ;  /* 0x00008a00003a7ab9 */ /* 0x000fe20000000a00 */
[----:B0-----:R-:W-:Y:S01]  /*31f10*/  IADD3 R58, P5, R50, R53, RZ ;  /* 0x00000035323a7210 */ /* 0x001fe20007fbe0ff */
[----:B------:R-:W-:Y:S01]  /*31f20*/  VIADD R54, R0, 0x45 ;  /* 0x0000004500367836 */ /* 0x000fe20000000000 */
[----:B------:R-:W-:Y:S01]  /*31f30*/  ULDC UR16, c[0x0][0x228] ;  /* 0x00008a0000107ab9 */ /* 0x000fe20000000800 */
[----:B-1----:R-:W-:-:S02]  /*31f40*/  IADD3 R56, P6, R50, R52, RZ ;  /* 0x0000003432387210 */ /* 0x002fc40007fde0ff */
[----:B------:R-:W-:Y:S01]  /*31f50*/  LOP3.LUT R9, R9, 0xffffefff, RZ, 0xc0, !PT ;  /* 0xffffefff09097812 */ /* 0x000fe200078ec0ff */
[----:B------:R0:W-:Y:S01]  /*31f60*/  STL.64 [R1+0xb8], R62 ;  /* 0x0000b83e01007387 */ /* 0x0001e20000100a00 */
[----:B------:R-:W-:Y:S01]  /*31f70*/  SHF.R.S32.HI R50, RZ, 0x1f, R50 ;  /* 0x0000001fff327819 */ /* 0x000fe20000011432 */
[----:B------:R-:W-:Y:S01]  /*31f80*/  ULDC.64 UR46, c[0x0][0x228] ;  /* 0x00008a00002e7ab9 */ /* 0x000fe20000000a00 */
[----:B------:R-:W-:-:S03]  /*31f90*/  @P2 LOP3.LUT R14, R14, 0x400000, RZ, 0xfc, !PT ;  /* 0x004000000e0e2812 */ /* 0x000fc600078efcff */
[----:B------:R-:W-:Y:S01]  /*31fa0*/  IMAD.X R59, R50, 0x1, R48, P5 ;  /* 0x00000001323b7824 */ /* 0x000fe200028e0630 */
[----:B------:R-:W-:Y:S01]  /*31fb0*/  LOP3.LUT R14, R14, 0xfeffffff, RZ, 0xc0, !PT ;  /* 0xfeffffff0e0e7812 */ /* 0x000fe200078ec0ff */
[----:B------:R-:W-:-:S03]  /*31fc0*/  VIADD R48, R0, 0x1 ;  /* 0x0000000100307836 */ /* 0x000fc60000000000 */
[----:B------:R-:W-:Y:S02]  /*31fd0*/  @P0 LOP3.LUT R14, R14, 0x1000000, RZ, 0xfc, !PT ;  /* 0x010000000e0e0812 */ /* 0x000fe400078efcff */
[----:B------:R-:W-:-:S04]  /*31fe0*/  ISETP.GE.AND P0, PT, R48, UR39, PT ;  /* 0x0000002730007c0c */ /* 0x000fc8000bf06270 */
[----:B------:R-:W-:Y:S01]  /*31ff0*/  ISETP.LT.AND P2, PT, R2, UR20, !P0 ;  /* 0x0000001402007c0c */ /* 0x000fe2000c741270 */
[----:B------:R-:W-:Y:S01]  /*32000*/  IMAD.X R57, R50, 0x1, R49, P6 ;  /* 0x0000000132397824 */ /* 0x000fe200030e0631 */
[----:B------:R-:W-:Y:S01]  /*32010*/  @P1 LOP3.LUT R9, R9, 0x1000, RZ, 0xfc, !PT ;  /* 0x0000100009091812 */ /* 0x000fe200078efcff */
[----:B------:R-:W-:Y:S01]  /*32020*/  VIADD R49, R0, 0x40 ;  /* 0x0000004000317836 */ /* 0x000fe20000000000 */
[----:B------:R-:W-:Y:S02]  /*32030*/  ISETP.LT.AND P1, PT, R3, UR18, !P0 ;  /* 0x0000001203007c0c */ /* 0x000fe4000c721270 */
[----:B------:R-:W-:Y:S01]  /*32040*/  LOP3.LUT R14, R14, 0xfdffffff, RZ, 0xc0, !PT ;  /* 0xfdffffff0e0e7812 */ /* 0x000fe200078ec0ff */
[----:B------:R1:W-:Y:S01]  /*32050*/  STL.64 [R1+0xb0], R60 ;  /* 0x0000b03c01007387 */ /* 0x0003e20000100a00 */
[----:B------:R-:W-:Y:S01]  /*32060*/  LOP3.LUT R9, R9, 0xffffbfff, RZ, 0xc0, !PT ;  /* 0xffffbfff09097812 */ /* 0x000fe200078ec0ff */
[C---:B------:R-:W-:Y:S01]  /*32070*/  VIADD R50, R0.reuse, 0x41 ;  /* 0x0000004100327836 */ /* 0x040fe20000000000 */
[----:B------:R-:W-:Y:S01]  /*32080*/  ISETP.GE.AND P0, PT, R49, UR36, PT ;  /* 0x0000002431007c0c */ /* 0x000fe2000bf06270 */
[----:B------:R4:W-:Y:S01]  /*32090*/  STL.64 [R1+0xa8], R58 ;  /* 0x0000a83a01007387 */ /* 0x0009e20000100a00 */
[----:B------:R-:W-:Y:S01]  /*320a0*/  ULDC.64 UR36, c[0x0][0x228] ;  /* 0x00008a0000247ab9 */ /* 0x000fe20000000a00 */
[----:B------:R-:W-:Y:S01]  /*320b0*/  @P2 LOP3.LUT R9, R9, 0x4000, RZ, 0xfc, !PT ;  /* 0x0000400009092812 */ /* 0x000fe200078efcff */
[----:B0-----:R-:W-:Y:S01]  /*320c0*/  VIADD R63, R0, 0x55 ;  /* 0x00000055003f7836 */ /* 0x001fe20000000000 */
[----:B------:R-:W-:Y:S01]  /*320d0*/  ISETP.LT.AND P2, PT, R3, UR24, !P0 ;  /* 0x0000001803007c0c */ /* 0x000fe2000c741270 */
[----:B------:R-:W-:Y:S01]  /*320e0*/  UMOV UR10, UR46 ;  /* 0x0000002e000a7c82 */ /* 0x000fe20008000000 */
[----:B------:R-:W-:Y:S01]  /*320f0*/  @P1 LOP3.LUT R14, R14, 0x2000000, RZ, 0xfc, !PT ;  /* 0x020000000e0e1812 */ /* 0x000fe200078efcff */
[----:B------:R0:W-:Y:S01]  /*32100*/  STL.64 [R1+0xa0], R56 ;  /* 0x0000a03801007387 */ /* 0x0001e20000100a00 */
[----:B------:R-:W-:Y:S01]  /*32110*/  ISETP.LT.AND P1, PT, R2, UR22, !P0 ;  /* 0x0000001602007c0c */ /* 0x000fe2000c721270 */
[C---:B------:R-:W-:Y:S01]  /*32120*/  VIADD R62, R0.reuse, 0x54 ;  /* 0x00000054003e7836 */ /* 0x040fe20000000000 */
[----:B------:R-:W-:Y:S01]  /*32130*/  LOP3.LUT R9, R9, 0xffffdfff, RZ, 0xc0, !PT ;  /* 0xffffdfff09097812 */ /* 0x000fe200078ec0ff */
[----:B------:R-:W-:Y:S01]  /*32140*/  UMOV UR14, UR47 ;  /* 0x0000002f000e7c82 */ /* 0x000fe20008000000 */
[----:B------:R-:W-:Y:S01]  /*32150*/  ULDC.64 UR46, c[0x0][0x228] ;  /* 0x00008a00002e7ab9 */ /* 0x000fe20000000a00 */
[C---:B-1----:R-:W-:Y:S01]  /*32160*/  VIADD R61, R0.reuse, 0x52 ;  /* 0x00000052003d7836 */ /* 0x042fe20000000000 */
[----:B------:R-:W-:Y:S01]  /*32170*/  ULDC UR18, c[0x0][0x228] ;  /* 0x00008a0000127ab9 */ /* 0x000fe20000000800 */
[C---:B------:R-:W-:Y:S01]  /*32180*/  VIADD R60, R0.reuse, 0x50 ;  /* 0x00000050003c7836 */ /* 0x040fe20000000000 */
[----:B------:R-:W-:Y:S01]  /*32190*/  ULDC UR20, c[0x0][0x228] ;  /* 0x00008a0000147ab9 */ /* 0x000fe20000000800 */
[----:B------:R-:W-:Y:S01]  /*321a0*/  @P2 LOP3.LUT R9, R9, 0x2000, RZ, 0xfc, !PT ;  /* 0x0000200009092812 */ /* 0x000fe200078efcff */
[C---:B----4-:R-:W-:Y:S01]  /*321b0*/  VIADD R59, R0.reuse, 0x4e ;  /* 0x0000004e003b7836 */ /* 0x050fe20000000000 */
[----:B------:R-:W-:Y:S01]  /*321c0*/  ULDC UR24, c[0x0][0x228] ;  /* 0x00008a0000187ab9 */ /* 0x000fe20000000800 */
[C---:B0-----:R-:W-:Y:S01]  /*321d0*/  VIADD R56, R0.reuse, 0x47 ;  /* 0x0000004700387836 */ /* 0x041fe20000000000 */
[----:B------:R-:W-:Y:S01]  /*321e0*/  LOP3.LUT R9, R9, 0xfffffbff, RZ, 0xc0, !PT ;  /* 0xfffffbff09097812 */ /* 0x000fe200078ec0ff */
[----:B------:R-:W-:-:S02]  /*321f0*/  VIADD R58, R0, 0x4b ;  /* 0x0000004b003a7836 */ /* 0x000fc40000000000 */
[----:B------:R-:W-:Y:S01]  /*32200*/  VIADD R52, R0, 0x43 ;  /* 0x0000004300347836 */ /* 0x000fe20000000000 */
[----:B------:R-:W-:Y:S01]  /*32210*/  ISETP.GE.AND P0, PT, R56, UR41, PT ;  /* 0x0000002938007c0c */ /* 0x000fe2000bf06270 */
[C---:B------:R-:W-:Y:S01]  /*32220*/  VIADD R57, R0.reuse, 0x49 ;  /* 0x0000004900397836 */ /* 0x040fe20000000000 */
[----:B------:R-:W-:Y:S01]  /*32230*/  @P1 LOP3.LUT R9, R9, 0x400, RZ, 0xfc, !PT ;  /* 0x0000040009091812 */ /* 0x000fe200078efcff */
[----:B------:R-:W-:Y:S01]  /*32240*/  VIADD R53, R0, 0x44 ;  /* 0x0000004400357836 */ /* 0x000fe20000000000 */
[----:B------:R-:W-:Y:S01]  /*32250*/  ISETP.LT.AND P1, PT, R2, UR38, !P0 ;  /* 0x0000002602007c0c */ /* 0x000fe2000c721270 */
[----:B------:R-:W-:Y:S01]  /*32260*/  ULDC.64 UR38, c[0x0][0x228] ;  /* 0x00008a0000267ab9 */ /* 0x000fe20000000a00 */
[----:B------:R-:W-:Y:S01]  /*32270*/  ISETP.LT.AND P0, PT, R3, UR44, !P0 ;  /* 0x0000002c03007c0c */ /* 0x000fe2000c701270 */
[C---:B------:R-:W-:Y:S01]  /*32280*/  VIADD R55, R0.reuse, 0x46 ;  /* 0x0000004600377836 */ /* 0x040fe20000000000 */
[----:B------:R-:W-:Y:S01]  /*32290*/  LOP3.LUT R9, R9, 0xfffff7ff, RZ, 0xc0, !PT ;  /* 0xfffff7ff09097812 */ /* 0x000fe200078ec0ff */
[----:B------:R-:W-:-:S02]  /*322a0*/  VIADD R67, R0, 0x53 ;  /* 0x0000005300437836 */ /* 0x000fc40000000000 */
[C---:B------:R-:W-:Y:S02]  /*322b0*/  VIADD R48, R0.reuse, 0x51 ;  /* 0x0000005100307836 */ /* 0x040fe40000000000 */
[----:B------:R-:W-:Y:S01]  /*322c0*/  VIADD R49, R0, 0x4f ;  /* 0x0000004f00317836 */ /* 0x000fe20000000000 */
[----:B------:R-:W-:Y:S01]  /*322d0*/  LOP3.LUT R14, R14, 0x7fffffff, RZ, 0xc0, !PT ;  /* 0x7fffffff0e0e7812 */ /* 0x000fe200078ec0ff */
[----:B------:R-:W-:Y:S02]  /*322e0*/  ULDC UR22, c[0x0][0x22c] ;  /* 0x00008b0000167ab9 */ /* 0x000fe40000000800 */
[----:B------:R-:W-:-:S04]  /*322f0*/  @P1 LOP3.LUT R9, R9, 0x800, RZ, 0xfc, !PT ;  /* 0x0000080009091812 */ /* 0x000fc800078efcff */
[----:B------:R-:W-:-:S04]  /*32300*/  LOP3.LUT R9, R9, 0xfffffdff, RZ, 0xc0, !PT ;  /* 0xfffffdff09097812 */ /* 0x000fc800078ec0ff */
[----:B------:R-:W-:Y:S02]  /*32310*/  @P0 LOP3.LUT R9, R9, 0x200, RZ, 0xfc, !PT ;  /* 0x0000020009090812 */ /* 0x000fe400078efcff */
[----:B------:R-:W-:Y:S01]  /*32320*/  ISETP.GE.AND P0, PT, R0, UR45, PT ;  /* 0x0000002d00007c0c */ /* 0x000fe2000bf06270 */
[----:B------:R-:W-:-:S03]  /*32330*/  ULDC.64 UR44, c[0x0][0x228] ;  /* 0x00008a00002c7ab9 */ /* 0x000fc60000000a00 */
[----:B------:R-:W-:Y:S01]  /*32340*/  ISETP.LT.AND P1, PT, R3, UR26, !P0 ;  /* 0x0000001a03007c0c */ /* 0x000fe2000c721270 */
[----:B------:R-:W-:Y:S01]  /*32350*/  ULDC UR26, c[0x0][0x228] ;  /* 0x00008a00001a7ab9 */ /* 0x000fe20000000800 */
[----:B------:R-:W-:Y:S02]  /*32360*/  LOP3.LUT R9, R9, 0xffffff7f, RZ, 0xc0, !PT ;  /* 0xffffff7f09097812 */ /* 0x000fe400078ec0ff */
[----:B------:R-:W-:-:S09]  /*32370*/  ISETP.GE.AND P0, PT, R50, UR34, PT ;  /* 0x0000002232007c0c */ /* 0x000fd2000bf06270 */
[----:B------:R-:W-:Y:S02]  /*32380*/  @P1 LOP3.LUT R9, R9, 0x80, RZ, 0xfc, !PT ;  /* 0x0000008009091812 */ /* 0x000fe400078efcff */
[----:B------:R-:W-:Y:S01]  /*32390*/  ISETP.LT.AND P1, PT, R3, UR30, !P0 ;  /* 0x0000001e03007c0c */ /* 0x000fe2000c721270 */
[----:B------:R-:W-:Y:S01]  /*323a0*/  ULDC UR30, c[0x0][0x228] ;  /* 0x00008a00001e7ab9 */ /* 0x000fe20000000800 */
[----:B------:R-:W-:Y:S01]  /*323b0*/  ISETP.LT.AND P0, PT, R2, UR28, !P0 ;  /* 0x0000001c02007c0c */ /* 0x000fe2000c701270 */
[----:B------:R-:W-:Y:S01]  /*323c0*/  ULDC UR28, c[0x0][0x22c] ;  /* 0x00008b00001c7ab9 */ /* 0x000fe20000000800 */
[----:B------:R-:W-:-:S09]  /*323d0*/  LOP3.LUT R9, R9, 0xfffffeff, RZ, 0xc0, !PT ;  /* 0xfffffeff09097812 */ /* 0x000fd200078ec0ff */
[----:B------:R-:W-:-:S04]  /*323e0*/  @P1 LOP3.LUT R9, R9, 0x100, RZ, 0xfc, !PT ;  /* 0x0000010009091812 */ /* 0x000fc800078efcff */
[----:B------:R-:W-:-:S04]  /*323f0*/  LOP3.LUT R9, R9, 0xffffffdf, RZ, 0xc0, !PT ;  /* 0xffffffdf09097812 */ /* 0x000fc800078ec0ff */
[----:B------:R-:W-:Y:S02]  /*32400*/  @P0 LOP3.LUT R9, R9, 0x20, RZ, 0xfc, !PT ;  /* 0x0000002009090812 */ /* 0x000fe400078efcff */
[----:B------:R-:W-:-:S04]  /*32410*/  ISETP.GE.AND P0, PT, R66, UR33, PT ;  /* 0x0000002142007c0c */ /* 0x000fc8000bf06270 */
[----:B------:R-:W-:Y:S01]  /*32420*/  ISETP.LT.AND P2, PT, R3, UR32, !P0 ;  /* 0x0000002003007c0c */ /* 0x000fe2000c741270 */
[----:B------:R-:W-:Y:S01]  /*32430*/  ULDC.64 UR32, c[0x0][0x228] ;  /* 0x00008a0000207ab9 */ /* 0x000fe20000000a00 */
[----:B------:R-:W-:Y:S02]  /*32440*/  ISETP.LT.AND P1, PT, R2, UR42, !P0 ;  /* 0x0000002a02007c0c */ /* 0x000fe4000c721270 */
[----:B------:R-:W-:Y:S02]  /*32450*/  LOP3.LUT R9, R9, 0xffffffbf, RZ, 0xc0, !PT ;  /* 0xffffffbf09097812 */ /* 0x000fe400078ec0ff */
[----:B------:R-:W-:Y:S01]  /*32460*/  ISETP.GE.AND P0, PT, R65, UR35, PT ;  /* 0x0000002341007c0c */ /* 0x000fe2000bf06270 */
[----:B------:R-:W-:-:S06]  /*32470*/  ULDC.64 UR34, c[0x0][0x228] ;  /* 0x00008a0000227ab9 */ /* 0x000fcc0000000a00 */
[----:B------:R-:W-:-:S04]  /*32480*/  @P2 LOP3.LUT R9, R9, 0x40, RZ, 0xfc, !PT ;  /* 0x0000004009092812 */ /* 0x000fc800078efcff */
[----:B------:R-:W-:-:S04]  /*32490*/  LOP3.LUT R9, R9, 0xffffffef, RZ, 0xc0, !PT ;  /* 0xffffffef09097812 */ /* 0x000fc800078ec0ff */
[----:B------:R-:W-:Y:S02]  /*324a0*/  @P1 LOP3.LUT R9, R9, 0x10, RZ, 0xfc, !PT ;  /* 0x0000001009091812 */ /* 0x000fe400078efcff */
[----:B------:R-:W-:Y:S02]  /*324b0*/  ISETP.LT.AND P1, PT, R3, UR36, !P0 ;  /* 0x0000002403007c0c */ /* 0x000fe4000c721270 */
[----:B------:R-:W-:Y:S02]  /*324c0*/  ISETP.LT.AND P0, PT, R2, UR38, !P0 ;  /* 0x0000002602007c0c */ /* 0x000fe4000c701270 */
[----:B------:R-:W-:-:S09]  /*324d0*/  LOP3.LUT R9, R9, 0xfffffff7, RZ, 0xc0, !PT ;  /* 0xfffffff709097812 */ /* 0x000fd200078ec0ff */
[----:B------:R-:W-:-:S04]  /*324e0*/  @P1 LOP3.LUT R9, R9, 0x8, RZ, 0xfc, !PT ;  /* 0x0000000809091812 */ /* 0x000fc800078efcff */
[----:B------:R-:W-:-:S04]  /*324f0*/  LOP3.LUT R9, R9, 0xfffffffb, RZ, 0xc0, !PT ;  /* 0xfffffffb09097812 */ /* 0x000fc800078ec0ff */
[----:B------:R-:W-:Y:S02]  /*32500*/  @P0 LOP3.LUT R9, R9, 0x4, RZ, 0xfc, !PT ;  /* 0x0000000409090812 */ /* 0x000fe400078efcff */
[----:B------:R-:W-:Y:S01]  /*32510*/  ISETP.GE.AND P0, PT, R64, UR43, PT ;  /* 0x0000002b40007c0c */ /* 0x000fe2000bf06270 */
[----:B------:R-:W-:-:S03]  /*32520*/  ULDC.64 UR42, c[0x0][0x228] ;  /* 0x00008a00002a7ab9 */ /* 0x000fc60000000a00 */
[----:B------:R-:W-:Y:S01]  /*32530*/  ISETP.LT.AND P2, PT, R3, UR12, !P0 ;  /* 0x0000000c03007c0c */ /* 0x000fe2000c741270 */
[----:B------:R-:W-:Y:S01]  /*32540*/  ULDC UR12, c[0x0][0x228] ;  /* 0x00008a00000c7ab9 */ /* 0x000fe20000000800 */
[----:B------:R-:W-:Y:S02]  /*32550*/  ISETP.LT.AND P1, PT, R2, UR50, !P0 ;  /* 0x0000003202007c0c */ /* 0x000fe4000c721270 */
[----:B------:R-:W-:Y:S02]  /*32560*/  LOP3.LUT R9, R9, 0xfffffffd, RZ, 0xc0, !PT ;  /* 0xfffffffd09097812 */ /* 0x000fe400078ec0ff */
[----:B------:R-:W-:Y:S01]  /*32570*/  ISETP.GE.AND P0, PT, R63, UR37, PT ;  /* 0x000000253f007c0c */ /* 0x000fe2000bf06270 */
[----:B------:R-:W-:-:S06]  /*32580*/  ULDC.64 UR36, c[0x0][0x228] ;  /* 0x00008a0000247ab9 */ /* 0x000fcc0000000a00 */
[----:B------:R-:W-:-:S04]  /*32590*/  @P2 LOP3.LUT R9, R9, 0x2, RZ, 0xfc, !PT ;  /* 0x0000000209092812 */ /* 0x000fc800078efcff */
[----:B------:R-:W-:-:S04]  /*325a0*/  LOP3.LUT R9, R9, 0xfffffffe, RZ, 0xc0, !PT ;  /* 0xfffffffe09097812 */ /* 0x000fc800078ec0ff */
[----:B------:R-:W-:Y:S02]  /*325b0*/  @P1 LOP3.LUT R9, R9, 0x1, RZ, 0xfc, !PT ;  /* 0x0000000109091812 */ /* 0x000fe400078efcff */
[----:B------:R-:W-:Y:S01]  /*325c0*/  ISETP.LT.AND P1, PT, R3, UR10, !P0 ;  /* 0x0000000a03007c0c */ /* 0x000fe2000c721270 */
[----:B------:R-:W-:Y:S01]  /*325d0*/  ULDC UR10, c[0x0][0x22c] ;  /* 0x00008b00000a7ab9 */ /* 0x000fe20000000800 */
[----:B------:R-:W-:-:S11]  /*325e0*/  ISETP.LT.AND P0, PT, R2, UR48, !P0 ;  /* 0x0000003002007c0c */ /* 0x000fd6000c701270 */
        /* <DEDUP_REMOVED lines=33> */
[----:B------:R-:W-:Y:S01]  /*32800*/  ULDC.64 UR40, c[0x0][0x228] ;  /* 0x00008a0000287ab9 */ /* 0x000fe20000000a00 */
[----:B------:R-:W-:Y:S01]  /*32810*/  ISETP.LT.AND P0, PT, R3, UR38, !P0 ;  /* 0x0000002603007c0c */ /* 0x000fe2000c701270 */
[----:B------:R-:W-:Y:S01]  /*32820*/  ULDC UR38, c[0x0][0x22c] ;  /* 0x00008b0000267ab9 */ /* 0x000fe20000000800 */
[----:B------:R-:W-:-:S09]  /*32830*/  LOP3.LUT R13, R13, 0xff7fffff, RZ, 0xc0, !PT ;  /* 0xff7fffff0d0d7812 */ /* 0x000fd200078ec0ff */
[----:B------:R-:W-:-:S04]  /*32840*/  @P1 LOP3.LUT R13, R13, 0x800000, RZ, 0xfc, !PT ;  /* 0x008000000d0d1812 */ /* 0x000fc800078efcff */
[----:B------:R-:W-:-:S04]  /*32850*/  LOP3.LUT R13, R13, 0xffbfffff, RZ, 0xc0, !PT ;  /* 0xffbfffff0d0d7812 */ /* 0x000fc800078ec0ff */
[----:B------:R-:W-:Y:S02]  /*32860*/  @P0 LOP3.LUT R13, R13, 0x400000, RZ, 0xfc, !PT ;  /* 0x004000000d0d0812 */ /* 0x000fe400078efcff */
[----:B------:R-:W-:Y:S01]  /*32870*/  ISETP.GE.AND P0, PT, R58, UR43, PT ;  /* 0x0000002b3a007c0c */ /* 0x000fe2000bf06270 */
[----:B------:R-:W-:-:S03]  /*32880*/  ULDC.64 UR42, c[0x0][0x228] ;  /* 0x00008a00002a7ab9 */ /* 0x000fc60000000a00 */
[----:B------:R-:W-:Y:S02]  /*32890*/  ISETP.LT.AND P2, PT, R3, UR56, !P0 ;  /* 0x0000003803007c0c */ /* 0x000fe4000c741270 */
        /* <DEDUP_REMOVED lines=17> */
[----:B------:R-:W-:Y:S01]  /*329b0*/  ISETP.LT.AND P1, PT, R2, UR40, !P0 ;  /* 0x0000002802007c0c */ /* 0x000fe2000c721270 */
[----:B------:R-:W-:Y:S01]  /*329c0*/  ULDC UR40, c[0x0][0x228] ;  /* 0x00008a0000287ab9 */ /* 0x000fe20000000800 */
        /* <DEDUP_REMOVED lines=35> */
[----:B------:R-:W-:-:S03]  /*32c00*/  ULDC UR57, c[0x0][0x22c] ;  /* 0x00008b0000397ab9 */ /* 0x000fc60000000800 */
        /* <DEDUP_REMOVED lines=18> */
[----:B------:R-:W-:Y:S02]  /*32d30*/  ISETP.GE.AND P0, PT, R48, UR14, PT ;  /* 0x0000000e30007c0c */ /* 0x000fe4000bf06270 */
[----:B------:R-:W-:Y:S01]  /*32d40*/  LOP3.LUT R13, R13, 0xffffffdf, RZ, 0xc0, !PT ;  /* 0xffffffdf0d0d7812 */ /* 0x000fe200078ec0ff */
[----:B------:R-:W-:Y:S01]  /*32d50*/  VIADD R48, R0, 0x4d ;  /* 0x0000004d00307836 */ /* 0x000fe20000000000 */
[----:B------:R-:W-:Y:S01]  /*32d60*/  ISETP.LT.AND P1, PT, R3, UR16, !P0 ;  /* 0x0000001003007c0c */ /* 0x000fe2000c721270 */
[----:B------:R-:W-:Y:S01]  /*32d70*/  ULDC UR16, c[0x0][0x22c] ;  /* 0x00008b0000107ab9 */ /* 0x000fe20000000800 */
[----:B------:R-:W-:Y:S01]  /*32d80*/  ISETP.LT.AND P0, PT, R2, UR12, !P0 ;  /* 0x0000000c02007c0c */ /* 0x000fe2000c701270 */
[----:B------:R-:W-:Y:S01]  /*32d90*/  ULDC UR14, c[0x0][0x22c] ;  /* 0x00008b00000e7ab9 */ /* 0x000fe20000000800 */
[----:B--2---:R-:W-:Y:S01]  /*32da0*/  LOP3.LUT R15, R15, 0x7fffffff, RZ, 0xc0, !PT ;  /* 0x7fffffff0f0f7812 */ /* 0x004fe200078ec0ff */
[----:B------:R-:W-:-:S08]  /*32db0*/  ULDC UR12, c[0x0][0x22c] ;  /* 0x00008b00000c7ab9 */ /* 0x000fd00000000800 */
[----:B------:R-:W-:-:S04]  /*32dc0*/  @P1 LOP3.LUT R13, R13, 0x20, RZ, 0xfc, !PT ;  /* 0x000000200d0d1812 */ /* 0x000fc800078efcff */
[----:B------:R-:W-:-:S04]  /*32dd0*/  LOP3.LUT R13, R13, 0xffffffef, RZ, 0xc0, !PT ;  /* 0xffffffef0d0d7812 */ /* 0x000fc800078ec0ff */
[----:B------:R-:W-:Y:S02]  /*32de0*/  @P0 LOP3.LUT R13, R13, 0x10, RZ, 0xfc, !PT ;  /* 0x000000100d0d0812 */ /* 0x000fe400078efcff */
[----:B------:R-:W-:-:S04]  /*32df0*/  ISETP.GE.AND P0, PT, R49, UR33, PT ;  /* 0x0000002131007c0c */ /* 0x000fc8000bf06270 */
[----:B------:R-:W-:Y:S02]  /*32e00*/  ISETP.LT.AND P1, PT, R3, UR18, !P0 ;  /* 0x0000001203007c0c */ /* 0x000fe4000c721270 */
[----:B------:R-:W-:Y:S01]  /*32e10*/  LOP3.LUT R13, R13, 0xfffffff7, RZ, 0xc0, !PT ;  /* 0xfffffff70d0d7812 */ /* 0x000fe200078ec0ff */
[----:B------:R-:W-:Y:S01]  /*32e20*/  VIADD R49, R0, 0x4c ;  /* 0x0000004c00317836 */ /* 0x000fe20000000000 */
[----:B------:R-:W-:Y:S01]  /*32e30*/  ISETP.LT.AND P0, PT, R2, UR20, !P0 ;  /* 0x0000001402007c0c */ /* 0x000fe2000c701270 */
[----:B------:R-:W-:Y:S01]  /*32e40*/  ULDC UR20, c[0x0][0x22c] ;  /* 0x00008b0000147ab9 */ /* 0x000fe20000000800 */
[----:B------:R-:W-:Y:S01]  /*32e50*/  LOP3.LUT R16, R16, 0x7fffffff, RZ, 0xc0, !PT ;  /* 0x7fffffff10107812 */ /* 0x000fe200078ec0ff */
[----:B------:R-:W-:-:S06]  /*32e60*/  ULDC UR18, c[0x0][0x22c] ;  /* 0x00008b0000127ab9 */ /* 0x000fcc0000000800 */
        /* <DEDUP_REMOVED lines=10> */
[----:B------:R-:W-:Y:S01]  /*32f10*/  LOP3.LUT R17, R17, 0x7fffffff, RZ, 0xc0, !PT ;  /* 0x7fffffff11117812 */ /* 0x000fe200078ec0ff */
[----:B------:R-:W-:-:S08]  /*32f20*/  ULDC UR24, c[0x0][0x22c] ;  /* 0x00008b0000187ab9 */ /* 0x000fd00000000800 */
[----:B------:R-:W-:-:S04]  /*32f30*/  @P1 LOP3.LUT R13, R13, 0x2, RZ, 0xfc, !PT ;  /* 0x000000020d0d1812 */ /* 0x000fc800078efcff */
[----:B------:R-:W-:-:S04]  /*32f40*/  LOP3.LUT R13, R13, 0xfffffffe, RZ, 0xc0, !PT ;  /* 0xfffffffe0d0d7812 */ /* 0x000fc800078ec0ff */
[----:B------:R-:W-:Y:S02]  /*32f50*/  @P0 LOP3.LUT R13, R13, 0x1, RZ, 0xfc, !PT ;  /* 0x000000010d0d0812 */ /* 0x000fe400078efcff */
[----:B------:R-:W-:Y:S01]  /*32f60*/  ISETP.GE.AND P0, PT, R49, UR35, PT ;  /* 0x0000002331007c0c */ /* 0x000fe2000bf06270 */
[----:B------:R-:W-:Y:S01]  /*32f70*/  VIADD R49, R0, 0x3 ;  /* 0x0000000300317836 */ /* 0x000fe20000000000 */
[----:B------:R-:W-:Y:S02]  /*32f80*/  ULDC UR35, c[0x0][0x22c] ;  /* 0x00008b0000237ab9 */ /* 0x000fe40000000800 */
[----:B------:R-:W-:Y:S01]  /*32f90*/  ISETP.LT.AND P1, PT, R3, UR56, !P0 ;  /* 0x0000003803007c0c */ /* 0x000fe2000c721270 */
[----:B------:R-:W-:Y:S01]  /*32fa0*/  ULDC UR56, c[0x0][0x228] ;  /* 0x00008a0000387ab9 */ /* 0x000fe20000000800 */
[----:B------:R-:W-:Y:S01]  /*32fb0*/  ISETP.LT.AND P0, PT, R2, UR30, !P0 ;  /* 0x0000001e02007c0c */ /* 0x000fe2000c701270 */
[----:B------:R-:W-:-:S10]  /*32fc0*/  ULDC UR30, c[0x0][0x22c] ;  /* 0x00008b00001e7ab9 */ /* 0x000fd40000000800 */
        /* <DEDUP_REMOVED lines=10> */
[----:B------:R-:W-:-:S09]  /*33070*/  ULDC UR37, c[0x0][0x22c] ;  /* 0x00008b0000257ab9 */ /* 0x000fd20000000800 */
[----:B------:R-:W-:-:S04]  /*33080*/  @P1 LOP3.LUT R14, R14, 0x20000000, RZ, 0xfc, !PT ;  /* 0x200000000e0e1812 */ /* 0x000fc800078efcff */
[----:B------:R-:W-:-:S04]  /*33090*/  LOP3.LUT R14, R14, 0xefffffff, RZ, 0xc0, !PT ;  /* 0xefffffff0e0e7812 */ /* 0x000fc800078ec0ff */
[----:B------:R-:W-:Y:S02]  /*330a0*/  @P0 LOP3.LUT R14, R14, 0x10000000, RZ, 0xfc, !PT ;  /* 0x100000000e0e0812 */ /* 0x000fe400078efcff */
[----:B------:R-:W-:Y:S01]  /*330b0*/  ISETP.GE.AND P0, PT, R48, UR39, PT ;  /* 0x0000002730007c0c */ /* 0x000fe2000bf06270 */
[----:B------:R-:W-:-:S03]  /*330c0*/  ULDC UR39, c[0x0][0x228] ;  /* 0x00008a0000277ab9 */ /* 0x000fc60000000800 */
[----:B------:R-:W-:Y:S02]  /*330d0*/  ISETP.LT.AND P1, PT, R3, UR42, !P0 ;  /* 0x0000002a03007c0c */ /* 0x000fe4000c721270 */
[----:B------:R-:W-:Y:S01]  /*330e0*/  LOP3.LUT R14, R14, 0xf7ffffff, RZ, 0xc0, !PT ;  /* 0xf7ffffff0e0e7812 */ /* 0x000fe200078ec0ff */
[----:B------:R-:W-:Y:S01]  /*330f0*/  VIADD R48, R0, 0x3d ;  /* 0x0000003d00307836 */ /* 0x000fe20000000000 */
[----:B------:R-:W-:Y:S01]  /*33100*/  ISETP.LT.AND P0, PT, R2, UR32, !P0 ;  /* 0x0000002002007c0c */ /* 0x000fe2000c701270 */
[----:B------:R-:W-:Y:S01]  /*33110*/  ULDC.64 UR32, c[0x0][0x228] ;  /* 0x00008a0000207ab9 */ /* 0x000fe20000000a00 */
[----:B------:R-:W-:-:S07]  /*33120*/  ULDC UR42, c[0x0][0x228] ;  /* 0x00008a00002a7ab9 */ /* 0x000fce0000000800 */
        /* <DEDUP_REMOVED lines=38> */
[----:B------:R-:W-:Y:S01]  /*33390*/  ISETP.LT.AND P1, PT, R3, UR40, !P0 ;  /* 0x0000002803007c0c */ /* 0x000fe2000c721270 */
[----:B------:R-:W-:Y:S01]  /*333a0*/  ULDC UR40, c[0x0][0x228] ;  /* 0x00008a0000287ab9 */ /* 0x000fe20000000800 */
[----:B------:R-:W-:Y:S02]  /*333b0*/  ISETP.LT.AND P0, PT, R2, UR42, !P0 ;  /* 0x0000002a02007c0c */ /* 0x000fe4000c701270 */
[----:B------:R-:W-:Y:S01]  /*333c0*/  LOP3.LUT R14, R14, 0xffffdfff, RZ, 0xc0, !PT ;  /* 0xffffdfff0e0e7812 */ /* 0x000fe200078ec0ff */
[----:B------:R-:W-:Y:S01]  /*333d0*/  VIADD R49, R0, 0x3b ;  /* 0x0000003b00317836 */ /* 0x000fe20000000000 */
        /* <DEDUP_REMOVED lines=22> */
[----:B------:R-:W-:Y:S01]  /*33540*/  ULDC UR44, c[0x0][0x228] ;  /* 0x00008a00002c7ab9 */ /* 0x000fe20000000800 */
        /* <DEDUP_REMOVED lines=64> */
[----:B------:R-:W-:Y:S01]  /*33950*/  VIADD R49, R0, 0x37 ;  /* 0x0000003700317836 */ /* 0x000fe20000000000 */
[----:B------:R-:W-:-:S08]  /*33960*/  ULDC UR46, c[0x0][0x22c] ;  /* 0x00008b00002e7ab9 */ /* 0x000fd00000000800 */
        /* <DEDUP_REMOVED lines=58> */
[----:B------:R-:W-:Y:S01]  /*33d10*/  VIADD R48, R0, 0xc ;  /* 0x0000000c00307836 */ /* 0x000fe20000000000 */
[----:B------:R-:W-:Y:S01]  /*33d20*/  LOP3.LUT R15, R15, 0xfffbffff, RZ, 0xc0, !PT ;  /* 0xfffbffff0f0f7812 */ /* 0x000fe200078ec0ff */
[----:B------:R-:W-:Y:S01]  /*33d30*/  ULDC UR41, c[0x0][0x228] ;  /* 0x00008a0000297ab9 */ /* 0x000fe20000000800 */
[----:B------:R-:W-:Y:S01]  /*33d40*/  ISETP.LT.AND P1, PT, R3, UR47, !P0 ;  /* 0x0000002f03007c0c */ /* 0x000fe2000c721270 */
[----:B------:R-:W-:Y:S01]  /*33d50*/  ULDC UR47, c[0x0][0x228] ;  /* 0x00008a00002f7ab9 */ /* 0x000fe20000000800 */
[----:B------:R-:W-:Y:S01]  /*33d60*/  ISETP.LT.AND P0, PT, R2, UR48, !P0 ;  /* 0x0000003002007c0c */ /* 0x000fe2000c701270 */
[----:B------:R-:W-:Y:S01]  /*33d70*/  VIADD R49, R0, 0x34 ;  /* 0x0000003400317836 */ /* 0x000fe20000000000 */
        /* <DEDUP_REMOVED lines=1003> */
[----:B---3--:R-:W-:Y:S01]  /*37c30*/  LOP3.LUT R190, R190, 0xfffeffff, RZ, 0xc0, !PT ;  /* 0xfffeffffbebe7812 */ /* 0x008fe200078ec0ff */
[----:B------:R-:W-:Y:S01]  /*37c40*/  VIADD R115, R0, 0xf9 ;  /* 0x000000f900737836 */ /* 0x000fe20000000000 */
        /* <DEDUP_REMOVED lines=11> */
[----:B------:R-:W-:Y:S01]  /*37d00*/  ISETP.GE.AND P4, PT, R120, UR9, PT ;  /* 0x0000000978007c0c */ /* 0x000fe2000bf86270 */
[C---:B------:R-:W-:Y:S01]  /*37d10*/  VIADD R113, R0.reuse, 0xf7 ;  /* 0x000000f700717836 */ /* 0x040fe20000000000 */
[----:B------:R-:W-:Y:S01]  /*37d20*/  ULDC UR18, c[0x0][0x22c] ;  /* 0x00008b0000127ab9 */ /* 0x000fe20000000800 */
[----:B------:R-:W-:Y:S01]  /*37d30*/  VIADD R114, R0, 0xf8 ;  /* 0x000000f800727836 */ /* 0x000fe20000000000 */
[----:B------:R-:W-:-:S05]  /*37d40*/  ULDC UR9, c[0x0][0x22c] ;  /* 0x00008b0000097ab9 */ /* 0x000fca0000000800 */
        /* <DEDUP_REMOVED lines=32> */
[----:B------:R-:W-:Y:S01]  /*37f50*/  @P4 LOP3.LUT R190, R190, 0x10000, RZ, 0xfc, !PT ;  /* 0x00010000bebe4812 */ /* 0x000fe200078efcff */
[----:B------:R-:W-:-:S08]  /*37f60*/  VIADD R112, R0, 0xf6 ;  /* 0x000000f600707836 */ /* 0x000fd00000000000 */
[----:B------:R-:W-:Y:S01]  /*37f70*/  @P1 LOP3.LUT R4, R4, 0x20000, RZ, 0xfc, !PT ;  /* 0x0002000004041812 */ /* 0x000fe200078efcff */
[C---:B------:R-:W-:Y:S01]  /*37f80*/  VIADD R111, R0.reuse, 0xf5 ;  /* 0x000000f5006f7836 */ /* 0x040fe20000000000 */
[----:B------:R-:W-:Y:S01]  /*37f90*/  ISETP.GE.AND P6, PT, R113, UR21, PT ;  /* 0x0000001571007c0c */ /* 0x000fe2000bfc6270 */
[----:B------:R-:W-:Y:S01]  /*37fa0*/  VIADD R110, R0, 0xf4 ;  /* 0x000000f4006e7836 */ /* 0x000fe20000000000 */
[----:B------:R-:W-:Y:S01]  /*37fb0*/  LOP3.LUT R4, R4, 0xffff7fff, RZ, 0xc0, !PT ;  /* 0xffff7fff04047812 */ /* 0x000fe200078ec0ff */
[C---:B------:R-:W-:Y:S02]  /*37fc0*/  VIADD R118, R0.reuse, 0xfc ;  /* 0x000000fc00767836 */ /* 0x040fe40000000000 */
[----:B------:R-:W-:Y:S01]  /*37fd0*/  VIADD R119, R0, 0xfd ;  /* 0x000000fd00777836 */ /* 0x000fe20000000000 */
[----:B------:R-:W-:Y:S01]  /*37fe0*/  @P0 LOP3.LUT R4, R4, 0x8000, RZ, 0xfc, !PT ;  /* 0x0000800004040812 */ /* 0x000fe200078efcff */
[C---:B------:R-:W-:Y:S01]  /*37ff0*/  VIADD R50, R0.reuse, 0xb8 ;  /* 0x000000b800327836 */ /* 0x040fe20000000000 */
[----:B------:R-:W-:Y:S01]  /*38000*/  ISETP.GE.AND P0, PT, R49, UR22, PT ;  /* 0x0000001631007c0c */ /* 0x000fe2000bf06270 */
[----:B------:R-:W-:Y:S01]  /*38010*/  ULDC UR22, c[0x0][0x228] ;  /* 0x00008a0000167ab9 */ /* 0x000fe20000000800 */
[----:B------:R-:W-:-:S02]  /*38020*/  VIADD R51, R0, 0xb9 ;  /* 0x000000b900337836 */ /* 0x000fc40000000000 */
[----:B------:R-:W-:Y:S01]  /*38030*/  VIADD R109, R0, 0xf3 ;  /* 0x000000f3006d7836 */ /* 0x000fe20000000000 */
[----:B------:R-:W-:Y:S01]  /*38040*/  ISETP.LT.AND P1, PT, R2, UR20, !P0 ;  /* 0x0000001402007c0c */ /* 0x000fe2000c721270 */
[----:B------:R-:W-:Y:S01]  /*38050*/  ULDC UR20, c[0x0][0x228] ;  /* 0x00008a0000147ab9 */ /* 0x000fe20000000800 */
[----:B------:R-:W-:Y:S01]  /*38060*/  ISETP.LT.AND P0, PT, R3, UR60, !P0 ;  /* 0x0000003c03007c0c */ /* 0x000fe2000c701270 */
[----:B------:R-:W-:Y:S01]  /*38070*/  VIADD R52, R0, 0xba ;  /* 0x000000ba00347836 */ /* 0x000fe20000000000 */
[----:B------:R-:W-:Y:S01]  /*38080*/  LOP3.LUT R4, R4, 0xffffbfff, RZ, 0xc0, !PT ;  /* 0xffffbfff04047812 */ /* 0x000fe200078ec0ff */
[C---:B------:R-:W-:Y:S01]  /*38090*/  VIADD R49, R0.reuse, 0x91 ;  /* 0x0000009100317836 */ /* 0x040fe20000000000 */
[----:B------:R-:W-:Y:S01]  /*380a0*/  ISETP.GE.AND P4, PT, R115, UR17, PT ;  /* 0x0000001173007c0c */ /* 0x000fe2000bf86270 */
[----:B------:R-:W-:Y:S01]  /*380b0*/  VIADD R117, R0, 0xfb ;  /* 0x000000fb00757836 */ /* 0x000fe20000000000 */
[----:B------:R-:W-:Y:S01]  /*380c0*/  ISETP.GE.AND P5, PT, R112, UR25, PT ;  /* 0x0000001970007c0c */ /* 0x000fe2000bfa6270 */
[----:B------:R-:W-:Y:S01]  /*380d0*/  VIADD R53, R0, 0xbb ;  /* 0x000000bb00357836 */ /* 0x000fe20000000000 */
[----:B------:R-:W-:Y:S01]  /*380e0*/  ISETP.GE.AND P2, PT, R118, UR13, PT ;  /* 0x0000000d76007c0c */ /* 0x000fe2000bf46270 */
[----:B------:R-:W-:Y:S01]  /*380f0*/  ULDC UR13, c[0x0][0x22c] ;  /* 0x00008b00000d7ab9 */ /* 0x000fe20000000800 */
[----:B------:R-:W-:Y:S01]  /*38100*/  ISETP.GE.AND P3, PT, R119, UR11, PT ;  /* 0x0000000b77007c0c */ /* 0x000fe2000bf66270 */
[----:B------:R-:W-:Y:S01]  /*38110*/  ULDC UR11, c[0x0][0x22c] ;  /* 0x00008b00000b7ab9 */ /* 0x000fe20000000800 */
[----:B------:R-:W-:Y:S01]  /*38120*/  @P1 LOP3.LUT R4, R4, 0x4000, RZ, 0xfc, !PT ;  /* 0x0000400004041812 */ /* 0x000fe200078efcff */
[C---:B------:R-:W-:Y:S01]  /*38130*/  VIADD R54, R0.reuse, 0xbc ;  /* 0x000000bc00367836 */ /* 0x040fe20000000000 */
[----:B------:R-:W0:Y:S01]  /*38140*/  S2R R108, SR_TID.X ;  /* 0x00000000006c7919 */ /* 0x000e220000002100 */
[----:B------:R-:W-:Y:S01]  /*38150*/  VIADD R55, R0, 0xbd ;  /* 0x000000bd00377836 */ /* 0x000fe20000000000 */
[----:B------:R-:W-:Y:S01]  /*38160*/  LOP3.LUT R4, R4, 0xffffefff, RZ, 0xc0, !PT ;  /* 0xffffefff04047812 */ /* 0x000fe200078ec0ff */
[C---:B------:R-:W-:Y:S01]  /*38170*/  VIADD R56, R0.reuse, 0xbe ;  /* 0x000000be00387836 */ /* 0x040fe20000000000 */
[----:B------:R-:W-:Y:S01]  /*38180*/  ULDC UR60, c[0x0][0x22c] ;  /* 0x00008b00003c7ab9 */ /* 0x000fe20000000800 */
[----:B------:R-:W-:Y:S01]  /*38190*/  VIADD R57, R0, 0xbf ;  /* 0x000000bf00397836 */ /* 0x000fe20000000000 */
[----:B------:R-:W-:Y:S01]  /*381a0*/  @P0 LOP3.LUT R4, R4, 0x1000, RZ, 0xfc, !PT ;  /* 0x0000100004040812 */ /* 0x000fe200078efcff */
[----:B------:R-:W-:Y:S01]  /*381b0*/  VIADD R58, R0, 0xc0 ;  /* 0x000000c0003a7836 */ /* 0x000fe20000000000 */
[----:B------:R-:W-:Y:S01]  /*381c0*/  ISETP.GE.AND P0, PT, R48, UR24, PT ;  /* 0x0000001830007c0c */ /* 0x000fe2000bf06270 */
[----:B------:R-:W-:Y:S01]  /*381d0*/  VIADD R59, R0, 0xc1 ;  /* 0x000000c1003b7836 */ /* 0x000fe20000000000 */
[----:B------:R-:W-:Y:S01]  /*381e0*/  LOP3.LUT R4, R4, 0xfffffbff, RZ, 0xc0, !PT ;  /* 0xfffffbff04047812 */ /* 0x000fe200078ec0ff */
[----:B------:R-:W-:Y:S01]  /*381f0*/  VIADD R48, R0, 0x92 ;  /* 0x0000009200307836 */ /* 0x000fe20000000000 */
[----:B------:R-:W-:Y:S01]  /*38200*/  ISETP.LT.AND P1, PT, R2, UR20, !P0 ;  /* 0x0000001402007c0c */ /* 0x000fe2000c721270 */
[----:B------:R-:W-:Y:S01]  /*38210*/  ULDC UR20, c[0x0][0x228] ;  /* 0x00008a0000147ab9 */ /* 0x000fe20000000800 */
[----:B------:R-:W-:Y:S01]  /*38220*/  ISETP.LT.AND P0, PT, R3, UR22, !P0 ;  /* 0x0000001603007c0c */ /* 0x000fe2000c701270 */
[----:B------:R-:W-:Y:S01]  /*38230*/  ULDC UR22, c[0x0][0x228] ;  /* 0x00008a0000167ab9 */ /* 0x000fe20000000800 */
[----:B------:R-:W-:Y:S01]  /*38240*/  ULDC UR24, c[0x0][0x228] ;  /* 0x00008a0000187ab9 */ /* 0x000fe20000000800 */
        /* <DEDUP_REMOVED lines=143> */
[----:B------:R-:W-:-:S02]  /*38b40*/  VIADD R61, R0, 0xc3 ;  /* 0x000000c3003d7836 */ /* 0x000fc40000000000 */
[C---:B------:R-:W-:Y:S02]  /*38b50*/  VIADD R62, R0.reuse, 0xc4 ;  /* 0x000000c4003e7836 */ /* 0x040fe40000000000 */
[C---:B------:R-:W-:Y:S02]  /*38b60*/  VIADD R63, R0.reuse, 0xc5 ;  /* 0x000000c5003f7836 */ /* 0x040fe40000000000 */
[C---:B------:R-:W-:Y:S02]  /*38b70*/  VIADD R64, R0.reuse, 0xc6 ;  /* 0x000000c600407836 */ /* 0x040fe40000000000 */
[----:B------:R-:W-:Y:S01]  /*38b80*/  VIADD R65, R0, 0xc7 ;  /* 0x000000c700417836 */ /* 0x000fe20000000000 */
[----:B------:R-:W-:Y:S01]  /*38b90*/  @P1 LOP3.LUT R6, R6, 0x4000000, RZ, 0xfc, !PT ;  /* 0x0400000006061812 */ /* 0x000fe200078efcff */
[C---:B------:R-:W-:Y:S02]  /*38ba0*/  VIADD R66, R0.reuse, 0xc8 ;  /* 0x000000c800427836 */ /* 0x040fe40000000000 */
[----:B------:R-:W-:Y:S01]  /*38bb0*/  VIADD R67, R0, 0xc9 ;  /* 0x000000c900437836 */ /* 0x000fe20000000000 */
[----:B------:R-:W-:Y:S01]  /*38bc0*/  LOP3.LUT R6, R6, 0xfeffffff, RZ, 0xc0, !PT ;  /* 0xfeffffff06067812 */ /* 0x000fe200078ec0ff */
[----:B------:R-:W-:-:S02]  /*38bd0*/  VIADD R68, R0, 0xca ;  /* 0x000000ca00447836 */ /* 0x000fc40000000000 */
        /* <DEDUP_REMOVED lines=11> */
[----:B------:R-:W-:Y:S01]  /*38c90*/  @P4 LOP3.LUT R4, R4, 0x100000, RZ, 0xfc, !PT ;  /* 0x0010000004044812 */ /* 0x000fe200078efcff */
        /* <DEDUP_REMOVED lines=12> */
[C---:B------:R-:W-:Y:S01]  /*38d60*/  VIADD R81, R0.reuse, 0xd7 ;  /* 0x000000d700517836 */ /* 0x040fe20000000000 */
        /* <DEDUP_REMOVED lines=8> */
[----:B------:R-:W-:Y:S01]  /*38df0*/  ISETP.GE.AND P4, PT, R114, UR23, PT ;  /* 0x0000001772007c0c */ /* 0x000fe2000bf86270 */
[----:B------:R-:W-:Y:S01]  /*38e00*/  VIADD R83, R0, 0xd9 ;  /* 0x000000d900537836 */ /* 0x000fe20000000000 */
[----:B------:R-:W-:Y:S01]  /*38e10*/  LOP3.LUT R4, R4, 0xfffeffff, RZ, 0xc0, !PT ;  /* 0xfffeffff04047812 */ /* 0x000fe200078ec0ff */
[----:B------:R-:W-:-:S02]  /*38e20*/  VIADD R84, R0, 0xda ;  /* 0x000000da00547836 */ /* 0x000fc40000000000 */
        /* <DEDUP_REMOVED lines=20> */
[C---:B------:R-:W-:Y:S01]  /*38f70*/  VIADD R94, R0.reuse, 0xe4 ;  /* 0x000000e4005e7836 */ /* 0x040fe20000000000 */
[----:B------:R-:W-:Y:S01]  /*38f80*/  LOP3.LUT R5, R5, 0xfffffffd, RZ, 0xc0, !PT ;  /* 0xfffffffd05057812 */ /* 0x000fe200078ec0ff */
[C---:B------:R-:W-:Y:S01]  /*38f90*/  VIADD R95, R0.reuse, 0xe5 ;  /* 0x000000e5005f7836 */ /* 0x040fe20000000000 */
[----:B------:R-:W-:Y:S01]  /*38fa0*/  ULDC UR56, c[0x0][0x22c] ;  /* 0x00008b0000387ab9 */ /* 0x000fe20000000800 */
[C---:B------:R-:W-:Y:S01]  /*38fb0*/  VIADD R96, R0.reuse, 0xe6 ;  /* 0x000000e600607836 */ /* 0x040fe20000000000 */
[----:B------:R-:W-:Y:S01]  /*38fc0*/  ULDC UR57, c[0x0][0x22c] ;  /* 0x00008b0000397ab9 */ /* 0x000fe20000000800 */
[----:B------:R-:W-:Y:S01]  /*38fd0*/  VIADD R97, R0, 0xe7 ;  /* 0x000000e700617836 */ /* 0x000fe20000000000 */
[----:B------:R-:W-:Y:S01]  /*38fe0*/  ULDC UR58, c[0x0][0x22c] ;  /* 0x00008b00003a7ab9 */ /* 0x000fe20000000800 */
[----:B------:R-:W-:Y:S01]  /*38ff0*/  @P1 LOP3.LUT R6, R6, 0x8000, RZ, 0xfc, !PT ;  /* 0x0000800006061812 */ /* 0x000fe200078efcff */
[----:B------:R-:W-:Y:S01]  /*39000*/  VIADD R98, R0, 0xe8 ;  /* 0x000000e800627836 */ /* 0x000fe20000000000 */
[----:B------:R-:W-:-:S02]  /*39010*/  ULDC UR59, c[0x0][0x22c] ;  /* 0x00008b00003b7ab9 */ /* 0x000fc40000000800 */
        /* <DEDUP_REMOVED lines=10> */
[----:B------:R-:W-:Y:S01]  /*390c0*/  VIADD R99, R0, 0xe9 ;  /* 0x000000e900637836 */ /* 0x000fe20000000000 */
[----:B------:R-:W-:Y:S01]  /*390d0*/  ISETP.GE.AND P6, PT, R110, UR29, PT ;  /* 0x0000001d6e007c0c */ /* 0x000fe2000bfc6270 */
[----:B------:R-:W-:Y:S01]  /*390e0*/  VIADD R100, R0, 0xea ;  /* 0x000000ea00647836 */ /* 0x000fe20000000000 */
[----:B------:R-:W-:-:S05]  /*390f0*/  ULDC UR55, c[0x0][0x22c] ;  /* 0x00008b0000377ab9 */ /* 0x000fca0000000800 */
        /* <DEDUP_REMOVED lines=10> */
[----:B------:R-:W-:Y:S01]  /*391a0*/  @P4 LOP3.LUT R4, R4, 0x80000, RZ, 0xfc, !PT ;  /* 0x0008000004044812 */ /* 0x000fe200078efcff */
        /* <DEDUP_REMOVED lines=25> */
[----:B------:R-:W-:-:S10]  /*39340*/  ULDC UR52, c[0x0][0x22c] ;  /* 0x00008b0000347ab9 */ /* 0x000fd40000000800 */
[----:B------:R-:W-:Y:S02]  /*39350*/  @P0 LOP3.LUT R7, R7, 0x40000000, RZ, 0xfc, !PT ;  /* 0x4000000007070812 */ /* 0x000fe400078efcff */
[----:B------:R-:W-:Y:S02]  /*39360*/  ISETP.GE.AND P0, PT, R49, UR51, PT ;  /* 0x0000003331007c0c */ /* 0x000fe4000bf06270 */
[----:B------:R-:W-:Y:S02]  /*39370*/  @P1 LOP3.LUT R6, R6, 0x1, RZ, 0xfc, !PT ;  /* 0x0000000106061812 */ /* 0x000fe400078efcff */
[----:B------:R-:W-:Y:S01]  /*39380*/  LOP3.LUT R7, R7, 0xdfffffff, RZ, 0xc0, !PT ;  /* 0xdfffffff07077812 */ /* 0x000fe200078ec0ff */
[----:B------:R-:W-:Y:S01]  /*39390*/  VIADD R49, R0, 0xa7 ;  /* 0x000000a700317836 */ /* 0x000fe20000000000 */
[----:B------:R-:W-:Y:S01]  /*393a0*/  ISETP.LT.AND P1, PT, R2, UR28, !P0 ;  /* 0x0000001c02007c0c */ /* 0x000fe2000c721270 */
[----:B------:R-:W-:Y:S01]  /*393b0*/  ULDC UR28, c[0x0][0x22c] ;  /* 0x00008b00001c7ab9 */ /* 0x000fe20000000800 */
[----:B------:R-:W-:Y:S01]  /*393c0*/  ISETP.LT.AND P0, PT, R3, UR30, !P0 ;  /* 0x0000001e03007c0c */ /* 0x000fe2000c701270 */
[----:B------:R-:W-:Y:S01]  /*393d0*/  ULDC UR30, c[0x0][0x228] ;  /* 0x00008a00001e7ab9 */ /* 0x000fe20000000800 */
[----:B------:R-:W-:Y:S01]  /*393e0*/  @P5 LOP3.LUT R4, R4, 0x2000, RZ, 0xfc, !PT ;  /* 0x0000200004045812 */ /* 0x000fe200078efcff */
        /* <DEDUP_REMOVED lines=60> */
[----:B------:R-:W-:Y:S01]  /*397b0*/  ULDC UR13, c[0x0][0x22c] ;  /* 0x00008b00000d7ab9 */ /* 0x000fe20000000800 */
[----:B------:R-:W-:Y:S01]  /*397c0*/  ISETP.GE.AND P5, PT, R109, UR31, PT ;  /* 0x0000001f6d007c0c */ /* 0x000fe2000bfa6270 */
        /* <DEDUP_REMOVED lines=118> */
[----:B------:R-:W-:Y:S02]  /*39f30*/  LOP3.LUT R8, R8, 0xffffffef, RZ, 0xc0, !PT ;  /* 0xffffffef08087812 */ /* 0x000fe400078ec0ff */
[----:B------:R-:W-:Y:S01]  /*39f40*/  ISETP.GE.AND P4, PT, R48, UR9, PT ;  /* 0x0000000930007c0c */ /* 0x000fe2000bf86270 */
[----:B------:R-:W-:Y:S01]  /*39f50*/  ULDC UR9, c[0x0][0x22c] ;  /* 0x00008b0000097ab9 */ /* 0x000fe20000000800 */
[----:B------:R-:W-:Y:S01]  /*39f60*/  ISETP.LT.AND P1, PT, R2, UR41, !P0 ;  /* 0x0000002902007c0c */ /* 0x000fe2000c721270 */
[C---:B------:R-:W-:Y:S01]  /*39f70*/  VIADD R49, R0.reuse, 0xb7 ;  /* 0x000000b700317836 */ /* 0x040fe20000000000 */
[----:B------:R-:W-:Y:S01]  /*39f80*/  ISETP.LT.AND P0, PT, R3, UR42, !P0 ;  /* 0x0000002a03007c0c */ /* 0x000fe2000c701270 */
[----:B------:R-:W-:Y:S01]  /*39f90*/  ULDC UR41, c[0x0][0x22c] ;  /* 0x00008b0000297ab9 */ /* 0x000fe20000000800 */
[----:B------:R-:W-:Y:S01]  /*39fa0*/  ULDC UR42, c[0x0][0x22c] ;  /* 0x00008b00002a7ab9 */ /* 0x000fe20000000800 */
[----:B------:R-:W-:-:S02]  /*39fb0*/  VIADD R102, R0, 0xec ;  /* 0x000000ec00667836 */ /* 0x000fc40000000000 */
[C---:B------:R-:W-:Y:S02]  /*39fc0*/  VIADD R103, R0.reuse, 0xed ;  /* 0x000000ed00677836 */ /* 0x040fe40000000000 */
[C---:B------:R-:W-:Y:S02]  /*39fd0*/  VIADD R104, R0.reuse, 0xee ;  /* 0x000000ee00687836 */ /* 0x040fe40000000000 */
[C---:B------:R-:W-:Y:S02]  /*39fe0*/  VIADD R105, R0.reuse, 0xef ;  /* 0x000000ef00697836 */ /* 0x040fe40000000000 */
[----:B------:R-:W-:Y:S01]  /*39ff0*/  VIADD R106, R0, 0xf0 ;  /* 0x000000f0006a7836 */ /* 0x000fe20000000000 */
[----:B------:R-:W-:Y:S01]  /*3a000*/  @P1 LOP3.LUT R8, R8, 0x10, RZ, 0xfc, !PT ;  /* 0x0000001008081812 */ /* 0x000fe200078efcff */
[----:B------:R-:W-:Y:S01]  /*3a010*/  VIADD R107, R0, 0xf1 ;  /* 0x000000f1006b7836 */ /* 0x000fe20000000000 */
[----:B------:R-:W-:Y:S01]  /*3a020*/  LOP3.LUT R4, R4, 0xfffffffd, RZ, 0xc0, !PT ;  /* 0xfffffffd04047812 */ /* 0x000fe200078ec0ff */
[----:B0-----:R-:W-:Y:S01]  /*3a030*/  IMAD.SHL.U32 R122, R108, 0x10, RZ ;  /* 0x000000106c7a7824 */ /* 0x001fe200078e00ff */
[----:B------:R-:W-:Y:S01]  /*3a040*/  LOP3.LUT R8, R8, 0xfffffff7, RZ, 0xc0, !PT ;  /* 0xfffffff708087812 */ /* 0x000fe200078ec0ff */
[----:B------:R-:W-:Y:S01]  /*3a050*/  IMAD.SHL.U32 R121, R108, 0x40, RZ ;  /* 0x000000406c797824 */ /* 0x000fe200078e00ff */
[----:B------:R-:W-:-:S02]  /*3a060*/  ULDC UR18, c[0x0][0x228] ;  /* 0x00008a0000127ab9 */ /* 0x000fc40000000800 */
[----:B------:R-:W-:-:S04]  /*3a070*/  @P0 LOP3.LUT R8, R8, 0x8, RZ, 0xfc, !PT ;  /* 0x0000000808080812 */ /* 0x000fc800078efcff */
[----:B------:R-:W-:-:S04]  /*3a080*/  LOP3.LUT R8, R8, 0xfffffffe, RZ, 0xc0, !PT ;  /* 0xfffffffe08087812 */ /* 0x000fc800078ec0ff */
[----:B------:R-:W-:-:S04]  /*3a090*/  @P4 LOP3.LUT R8, R8, 0x1, RZ, 0xfc, !PT ;  /* 0x0000000108084812 */ /* 0x000fc800078efcff */
[----:B------:R-:W-:-:S04]  /*3a0a0*/  LOP3.LUT R8, R8, 0xfffffffd, RZ, 0xc0, !PT ;  /* 0xfffffffd08087812 */ /* 0x000fc800078ec0ff */
[----:B------:R-:W-:Y:S02]  /*3a0b0*/  @P6 LOP3.LUT R8, R8, 0x2, RZ, 0xfc, !PT ;  /* 0x0000000208086812 */ /* 0x000fe400078efcff */
[----:B------:R-:W-:Y:S01]  /*3a0c0*/  ISETP.GE.AND P6, PT, R51, UR11, PT ;  /* 0x0000000b33007c0c */ /* 0x000fe2000bfc6270 */
[----:B------:R-:W-:Y:S01]  /*3a0d0*/  ULDC UR11, c[0x0][0x22c] ;  /* 0x00008b00000b7ab9 */ /* 0x000fe20000000800 */
[----:B------:R-:W-:Y:S02]  /*3a0e0*/  LOP3.LUT R8, R8, 0xffffffdf, RZ, 0xc0, !PT ;  /* 0xffffffdf08087812 */ /* 0x000fe400078ec0ff */
[----:B------:R-:W-:Y:S01]  /*3a0f0*/  ISETP.GE.AND P1, PT, R117, UR15, PT ;  /* 0x0000000f75007c0c */ /* 0x000fe2000bf26270 */
[----:B------:R-:W-:-:S08]  /*3a100*/  ULDC UR15, c[0x0][0x22c] ;  /* 0x00008b00000f7ab9 */ /* 0x000fd00000000800 */
        /* <DEDUP_REMOVED lines=9> */
[----:B------:R-:W-:-:S11]  /*3a1a0*/  LOP3.LUT R8, R8, 0xffffefff, RZ, 0xc0, !PT ;  /* 0xffffefff08087812 */ /* 0x000fd600078ec0ff */
        /* <DEDUP_REMOVED lines=38> */
[----:B------:R-:W-:-:S12]  /*3a410*/  ULDC UR11, c[0x0][0x22c] ;  /* 0x00008b00000b7ab9 */ /* 0x000fd80000000800 */
[----:B------:R-:W-:Y:S02]  /*3a420*/  @P6 LOP3.LUT R7, R7, 0x4, RZ, 0xfc, !PT ;  /* 0x0000000407076812 */ /* 0x000fe400078efcff */
[----:B------:R-:W-:Y:S01]  /*3a430*/  ISETP.GE.AND P6, PT, R64, UR9, PT ;  /* 0x0000000940007c0c */ /* 0x000fe2000bfc6270 */
[----:B------:R-:W-:Y:S01]  /*3a440*/  ULDC UR9, c[0x0][0x22c] ;  /* 0x00008b0000097ab9 */ /* 0x000fe20000000800 */
[----:B------:R-:W-:-:S11]  /*3a450*/  LOP3.LUT R7, R7, 0xffffffdf, RZ, 0xc0, !PT ;  /* 0xffffffdf07077812 */ /* 0x000fd600078ec0ff */
[----:B------:R-:W-:Y:S02]  /*3a460*/  @P6 LOP3.LUT R7, R7, 0x20, RZ, 0xfc, !PT ;  /* 0x0000002007076812 */ /* 0x000fe400078efcff */
[----:B------:R-:W-:Y:S02]  /*3a470*/  ISETP.GE.AND P6, PT, R65, UR15, PT ;  /* 0x0000000f41007c0c */ /* 0x000fe4000bfc6270 */
        /* <DEDUP_REMOVED lines=35> */
[----:B------:R-:W-:-:S13]  /*3a6b0*/  ISETP.GE.AND P6, PT, R77, UR36, PT ;  /* 0x000000244d007c0c */ /* 0x000fda000bfc6270 */
        /* <DEDUP_REMOVED lines=84> */
[----:B------:R-:W-:Y:S01]  /*3ac00*/  ISETP.GE.AND P6, PT, R106, UR58, PT ;  /* 0x0000003a6a007c0c */ /* 0x000fe2000bfc6270 */
[----:B------:R-:W-:-:S12]  /*3ac10*/  VIADD R108, R0, 0xf2 ;  /* 0x000000f2006c7836 */ /* 0x000fd80000000000 */
[----:B------:R-:W-:Y:S02]  /*3ac20*/  @P6 LOP3.LUT R4, R4, 0x2, RZ, 0xfc, !PT ;  /* 0x0000000204046812 */ /* 0x000fe400078efcff */
[----:B------:R-:W-:Y:S02]  /*3ac30*/  ISETP.GE.AND P6, PT, R107, UR59, PT ;  /* 0x0000003b6b007c0c */ /* 0x000fe4000bfc6270 */
[----:B------:R-:W-:Y:S02]  /*3ac40*/  LOP3.LUT R4, R4, 0xfffffff7, RZ, 0xc0, !PT ;  /* 0xfffffff704047812 */ /* 0x000fe400078ec0ff */
[----:B------:R-:W-:-:S09]  /*3ac50*/  ISETP.LT.AND P4, PT, R2, UR61, !P4 ;  /* 0x0000003d02007c0c */ /* 0x000fd2000e781270 */
[----:B------:R-:W-:Y:S02]  /*3ac60*/  @P6 LOP3.LUT R4, R4, 0x8, RZ, 0xfc, !PT ;  /* 0x0000000804046812 */ /* 0x000fe400078efcff */
[----:B------:R-:W-:Y:S01]  /*3ac70*/  ISETP.GE.AND P6, PT, R108, UR60, PT ;  /* 0x0000003c6c007c0c */ /* 0x000fe2000bfc6270 */
[----:B------:R-:W-:Y:S01]  /*3ac80*/  VIADD R116, R0, 0xfa ;  /* 0x000000fa00747836 */ /* 0x000fe20000000000 */
[----:B------:R-:W-:Y:S01]  /*3ac90*/  LOP3.LUT R4, R4, 0xffffffdf, RZ, 0xc0, !PT ;  /* 0xffffffdf04047812 */ /* 0x000fe200078ec0ff */
[----:B------:R-:W-:Y:S01]  /*3aca0*/  VIADD R0, R0, 0xff ;  /* 0x000000ff00007836 */ /* 0x000fe20000000000 */
[----:B------:R-:W-:Y:S02]  /*3acb0*/  LOP3.LUT R8, R8, 0xfffffffb, RZ, 0xc0, !PT ;  /* 0xfffffffb08087812 */ /* 0x000fe400078ec0ff */
[----:B------:R-:W-:Y:S02]  /*3acc0*/  LOP3.LUT R122, R122, 0xf0, RZ, 0xc0, !PT ;  /* 0x000000f07a7a7812 */ /* 0x000fe400078ec0ff */
[----:B------:R-:W-:-:S02]  /*3acd0*/  @P4 LOP3.LUT R8, R8, 0x4, RZ, 0xfc, !PT ;  /* 0x0000000408084812 */ /* 0x000fc400078efcff */
[----:B------:R-:W-:Y:S02]  /*3ace0*/  LOP3.LUT R121, R121, 0x400, RZ, 0xc0, !PT ;  /* 0x0000040079797812 */ /* 0x000fe400078ec0ff */
[----:B------:R-:W-:Y:S02]  /*3acf0*/  ISETP.GE.AND P0, PT, R116, UR19, PT ;  /* 0x0000001374007c0c */ /* 0x000fe4000bf06270 */
[----:B------:R-:W-:Y:S02]  /*3ad00*/  @P6 LOP3.LUT R4, R4, 0x20, RZ, 0xfc, !PT ;  /* 0x0000002004046812 */ /* 0x000fe400078efcff */
[----:B------:R-:W-:Y:S02]  /*3ad10*/  ISETP.GE.AND P6, PT, R0, UR33, PT ;  /* 0x0000002100007c0c */ /* 0x000fe4000bfc6270 */
[----:B------:R-:W-:Y:S01]  /*3ad20*/  LOP3.LUT P4, RZ, R190, 0x10000, RZ, 0xc0, !PT ;  /* 0x00010000beff7812 */ /* 0x000fe2000788c0ff */
[----:B------:R-:W2:Y:S01]  /*3ad30*/  LDL.LU R136, [R1+0xf24] ;  /* 0x000f240001887983 */ /* 0x000ea20000300800 */
[----:B------:R-:W-:Y:S01]  /*3ad40*/  IADD3 R54, R121, UR4, R122 ;  /* 0x0000000479367c10 */ /* 0x000fe2000fffe07a */
[----:B------:R-:W-:Y:S01]  /*3ad50*/  ULDC UR5, c[0x0][0x228] ;  /* 0x00008a0000057ab9 */ /* 0x000fe20000000800 */
[----:B------:R-:W-:Y:S01]  /*3ad60*/  BAR.SYNC.DEFER_BLOCKING 0x0 ;  /* 0x0000000000007b1d */ /* 0x000fe20000010000 */
[----:B------:R-:W-:-:S02]  /*3ad70*/  LOP3.LUT R9, R9, 0xffbfffff, RZ, 0xc0, !PT ;  /* 0xffbfffff09097812 */ /* 0x000fc400078ec0ff */
[----:B------:R-:W-:Y:S02]  /*3ad80*/  LOP3.LUT R190, R190, 0xffffff7f, RZ, 0xc0, !PT ;  /* 0xffffff7fbebe7812 */ /* 0x000fe400078ec0ff */
[----:B------:R-:W-:Y:S01]  /*3ad90*/  LOP3.LUT R191, R191, 0x7fffffff, RZ, 0xc0, !PT ;  /* 0x7fffffffbfbf7812 */ /* 0x000fe200078ec0ff */
[----:B------:R-:W-:Y:S01]  /*3ada0*/  ULDC UR8, c[0x0][0x228] ;  /* 0x00008a0000087ab9 */ /* 0x000fe20000000800 */
[----:B------:R-:W3:Y:S04]  /*3adb0*/  LDL.LU R137, [R1+0x114c] ;  /* 0x00114c0001897983 */ /* 0x000ee80000300800 */
        /* <DEDUP_REMOVED lines=14> */
[----:B------:R-:W2:Y:S04]  /*3aea0*/  LDL.LU R149, [R1+0xf20] ;  /* 0x000f200001957983 */ /* 0x000ea80000300800 */
[----:B------:R-:W3:Y:S04]  /*3aeb0*/  LDL.LU R151, [R1+0xf1c] ;  /* 0x000f1c0001977983 */ /* 0x000ee80000300800 */
[----:B------:R-:W4:Y:S04]  /*3aec0*/  LDL.LU R153, [R1+0xf88] ;  /* 0x000f880001997983 */ /* 0x000f280000300800 */
[----:B------:R-:W2:Y:S04]  /*3aed0*/  LDL.LU R155, [R1+0xf94] ;  /* 0x000f9400019b7983 */ /* 0x000ea80000300800 */
[----:B------:R-:W3:Y:S04]  /*3aee0*/  LDL.LU R157, [R1+0xf9c] ;  /* 0x000f9c00019d7983 */ /* 0x000ee80000300800 */
[----:B------:R-:W4:Y:S04]  /*3aef0*/  LDL.LU R161, [R1+0x11e0] ;  /* 0x0011e00001a17983 */ /* 0x000f280000300800 */
[----:B------:R-:W4:Y:S04]  /*3af00*/  LDL.LU R162, [R1+0x11d0] ;  /* 0x0011d00001a27983 */ /* 0x000f280000300800 */
[----:B------:R-:W4:Y:S04]  /*3af10*/  LDL.LU R160, [R1+0x11b0] ;  /* 0x0011b00001a07983 */ /* 0x000f280000300800 */
[----:B------:R-:W2:Y:S04]  /*3af20*/  LDL.LU R163, [R1+0x1114] ;  /* 0x0011140001a37983 */ /* 0x000ea80000300800 */
[----:B------:R-:W4:Y:S04]  /*3af30*/  LDL.LU R159, [R1+0xe70] ;  /* 0x000e7000019f7983 */ /* 0x000f280000300800 */
[----:B------:R-:W4:Y:S04]  /*3af40*/  LDL.LU R152, [R1+0x1144] ;  /* 0x0011440001987983 */ /* 0x000f280000300800 */
[----:B------:R-:W4:Y:S04]  /*3af50*/  LDL.LU R154, [R1+0xf4c] ;  /* 0x000f4c00019a7983 */ /* 0x000f280000300800 */
[----:B------:R-:W4:Y:S04]  /*3af60*/  LDL.LU R150, [R1+0xe78] ;  /* 0x000e780001967983 */ /* 0x000f280000300800 */
[----:B------:R-:W4:Y:S04]  /*3af70*/  LDL.LU R164, [R1+0x111c] ;  /* 0x00111c0001a47983 */ /* 0x000f280000300800 */
[----:B------:R-:W3:Y:S04]  /*3af80*/  LDL.LU R165, [R1+0x11f4] ;  /* 0x0011f40001a57983 */ /* 0x000ee80000300800 */
[----:B------:R-:W3:Y:S01]  /*3af90*/  LDL.LU R167, [R1+0xfb8] ;  /* 0x000fb80001a77983 */ /* 0x000ee20000300800 */
[----:B------:R-:W-:-:S02]  /*3afa0*/  @P5 LOP3.LUT R9, R9, 0x400000, RZ, 0xfc, !PT ;  /* 0x0040000009095812 */ /* 0x000fc400078efcff */
[----:B------:R-:W-:Y:S01]  /*3afb0*/  LOP3.LUT P5, RZ, R14, 0x400000, RZ, 0xc0, !PT ;  /* 0x004000000eff7812 */ /* 0x000fe200078ac0ff */
[----:B------:R-:W-:Y:S01]  /*3afc0*/  STL.64 [R1+0x12a0], R28 ;  /* 0x0012a01c01007387 */ /* 0x000fe20000100a00 */
[----:B------:R-:W-:-:S03]  /*3afd0*/  LOP3.LUT R9, R9, 0xffdfffff, RZ, 0xc0, !PT ;  /* 0xffdfffff09097812 */ /* 0x000fc600078ec0ff */
[----:B------:R-:W-:Y:S01]  /*3afe0*/  STL.64 [R1+0x1298], R26 ;  /* 0x0012981a01007387 */ /* 0x000fe20000100a00 */
[----:B------:R-:W-:Y:S02]  /*3aff0*/  @P0 LOP3.LUT R9, R9, 0x200000, RZ, 0xfc, !PT ;  /* 0x0020000009090812 */ /* 0x000fe400078efcff */
        /* <DEDUP_REMOVED lines=9> */
[----:B------:R-:W-:-:S03]  /*3b090*/  @P2 LOP3.LUT R9, R9, 0x80000, RZ, 0xfc, !PT ;  /* 0x0008000009092812 */ /* 0x000fc600078efcff */
[----:B------:R-:W-:Y:S01]  /*3b0a0*/  STL.64 [R1+0x1270], R4 ;  /* 0x0012700401007387 */ /* 0x000fe20000100a00 */
[C---:B------:R-:W-:Y:S02]  /*3b0b0*/  LOP3.LUT P2, RZ, R9.reuse, 0x4000, RZ, 0xc0, !PT ;  /* 0x0000400009ff7812 */ /* 0x040fe4000784c0ff */
[----:B------:R-:W-:Y:S01]  /*3b0c0*/  LOP3.LUT R9, R9, 0xfffbffff, RZ, 0xc0, !PT ;  /* 0xfffbffff09097812 */ /* 0x000fe200078ec0ff */
[----:B------:R-:W-:Y:S03]  /*3b0d0*/  STL.64 [R1+0x1268], R6 ;  /* 0x0012680601007387 */ /* 0x000fe60000100a00 */
[----:B------:R-:W-:Y:S01]  /*3b0e0*/  @P6 LOP3.LUT R9, R9, 0x40000, RZ, 0xfc, !PT ;  /* 0x0004000009096812 */ /* 0x000fe200078efcff */
[----:B------:R0:W-:Y:S03]  /*3b0f0*/  STL.64 [R1+0x1260], R2 ;  /* 0x0012600201007387 */ /* 0x0001e60000100a00 */
[----:B------:R-:W-:-:S02]  /*3b100*/  LOP3.LUT P6, RZ, R9, 0x80, RZ, 0xc0, !PT ;  /* 0x0000008009ff7812 */ /* 0x000fc400078cc0ff */
[----:B------:R-:W-:-:S04]  /*3b110*/  LOP3.LUT R9, R9, 0xfffdffff, RZ, 0xc0, !PT ;  /* 0xfffdffff09097812 */ /* 0x000fc800078ec0ff */
[----:B------:R-:W-:-:S04]  /*3b120*/  @P3 LOP3.LUT R9, R9, 0x20000, RZ, 0xfc, !PT ;  /* 0x0002000009093812 */ /* 0x000fc800078efcff */
[C---:B------:R-:W-:Y:S02]  /*3b130*/  LOP3.LUT P3, RZ, R9.reuse, 0x8000, RZ, 0xc0, !PT ;  /* 0x0000800009ff7812 */ /* 0x040fe4000786c0ff */
[----:B------:R-:W-:-:S04]  /*3b140*/  LOP3.LUT R9, R9, 0xfffeffff, RZ, 0xc0, !PT ;  /* 0xfffeffff09097812 */ /* 0x000fc800078ec0ff */
[----:B------:R-:W-:Y:S02]  /*3b150*/  @P4 LOP3.LUT R9, R9, 0x10000, RZ, 0xfc, !PT ;  /* 0x0001000009094812 */ /* 0x000fe400078efcff */
[----:B---3--:R-:W-:Y:S02]  /*3b160*/  PRMT R169, R165, 0x5410, R167 ;  /* 0x00005410a5a97816 */ /* 0x008fe400000000a7 */
[----:B------:R-:W3:Y:S04]  /*3b170*/  LDL.LU R167, [R1+0xfb4] ;  /* 0x000fb40001a77983 */ /* 0x000ee80000300800 */
[----:B------:R-:W3:Y:S02]  /*3b180*/  LDL.LU R165, [R1+0x11f0] ;  /* 0x0011f00001a57983 */ /* 0x000ee40000300800 */
[----:B---3--:R-:W-:Y:S01]  /*3b190*/  PRMT R170, R165, 0x5410, R167 ;  /* 0x00005410a5aa7816 */ /* 0x008fe200000000a7 */
[----:B--2---:R-:W-:Y:S01]  /*3b1a0*/  IMAD.MOV.U32 R165, RZ, RZ, R163 ;  /* 0x000000ffffa57224 */ /* 0x004fe200078e00a3 */
[----:B------:R-:W2:Y:S01]  /*3b1b0*/  LDL.LU R167, [R1+0xfb0] ;  /* 0x000fb00001a77983 */ /* 0x000ea20000300800 */
[----:B------:R-:W-:-:S02]  /*3b1c0*/  IMAD.MOV.U32 R163, RZ, RZ, R157 ;  /* 0x000000ffffa37224 */ /* 0x000fc400078e009d */
[----:B------:R-:W-:Y:S02]  /*3b1d0*/  IMAD.MOV.U32 R157, RZ, RZ, R155 ;  /* 0x000000ffff9d7224 */ /* 0x000fe400078e009b */
[----:B----4-:R-:W-:Y:S02]  /*3b1e0*/  IMAD.MOV.U32 R155, RZ, RZ, R153 ;  /* 0x000000ffff9b7224 */ /* 0x010fe400078e0099 */
[----:B------:R-:W-:Y:S02]  /*3b1f0*/  IMAD.MOV.U32 R153, RZ, RZ, R151 ;  /* 0x000000ffff997224 */ /* 0x000fe400078e0097 */
[----:B------:R-:W-:Y:S02]  /*3b200*/  IMAD.MOV.U32 R151, RZ, RZ, R149 ;  /* 0x000000ffff977224 */ /* 0x000fe400078e0095 */
[----:B------:R-:W-:Y:S02]  /*3b210*/  IMAD.MOV.U32 R149, RZ, RZ, R137 ;  /* 0x000000ffff957224 */ /* 0x000fe400078e0089 */
[----:B------:R-:W-:-:S02]  /*3b220*/  IMAD.MOV.U32 R137, RZ, RZ, R136 ;  /* 0x000000ffff897224 */ /* 0x000fc400078e0088 */
[----:B------:R-:W-:Y:S02]  /*3b230*/  IMAD.MOV.U32 R136, RZ, RZ, R164 ;  /* 0x000000ffff887224 */ /* 0x000fe400078e00a4 */
[----:B------:R-:W2:Y:S02]  /*3b240*/  LDL.LU R164, [R1+0x11ec] ;  /* 0x0011ec0001a47983 */ /* 0x000ea40000300800 */
[----:B--2---:R-:W-:Y:S02]  /*3b250*/  PRMT R164, R164, 0x5410, R167 ;  /* 0x00005410a4a47816 */ /* 0x004fe400000000a7 */
[----:B------:R-:W2:Y:S02]  /*3b260*/  LDL.LU R167, [R1+0xe90] ;  /* 0x000e900001a77983 */ /* 0x000ea40000300800 */
[----:B--2---:R-:W-:Y:S02]  /*3b270*/  LOP3.LUT R52, R167, 0xffff, RZ, 0xc0, !PT ;  /* 0x0000ffffa7347812 */ /* 0x004fe400078ec0ff */
[----:B------:R-:W2:Y:S02]  /*3b280*/  LDL.LU R167, [R1+0xe84] ;  /* 0x000e840001a77983 */ /* 0x000ea40000300800 */
[----:B--2---:R-:W-:-:S02]  /*3b290*/  LOP3.LUT R51, R167, 0xffff, RZ, 0xc0, !PT ;  /* 0x0000ffffa7337812 */ /* 0x004fc400078ec0ff */
[----:B------:R-:W2:Y:S02]  /*3b2a0*/  LDL.LU R167, [R1+0xe80] ;  /* 0x000e800001a77983 */ /* 0x000ea40000300800 */
[----:B--2---:R-:W-:Y:S02]  /*3b2b0*/  LOP3.LUT R50, R167, 0xffff, RZ, 0xc0, !PT ;  /* 0x0000ffffa7327812 */ /* 0x004fe400078ec0ff */
[----:B------:R-:W2:Y:S02]  /*3b2c0*/  LDL.LU R167, [R1+0xe74] ;  /* 0x000e740001a77983 */ /* 0x000ea40000300800 */
[----:B--2---:R-:W-:Y:S02]  /*3b2d0*/  LOP3.LUT R49, R167, 0xffff, RZ, 0xc0, !PT ;  /* 0x0000ffffa7317812 */ /* 0x004fe400078ec0ff */
[----:B------:R-:W2:Y:S02]  /*3b2e0*/  LDL.LU R167, [R1+0xe6c] ;  /* 0x000e6c0001a77983 */ /* 0x000ea40000300800 */
[----:B--2---:R-:W-:-:S02]  /*3b2f0*/  LOP3.LUT R48, R167, 0xffff, RZ, 0xc0, !PT ;  /* 0x0000ffffa7307812 */ /* 0x004fc400078ec0ff */
[----:B------:R-:W2:Y:S02]  /*3b300*/  LDL.LU R167, [R1+0xe48] ;  /* 0x000e480001a77983 */ /* 0x000ea40000300800 */
[----:B--2---:R-:W-:Y:S01]  /*3b310*/  LOP3.LUT R0, R167, 0xffff, RZ, 0xc0, !PT ;  /* 0x0000ffffa7007812 */ /* 0x004fe200078ec0ff */
[----:B------:R-:W-:Y:S02]  /*3b320*/  IMAD.MOV.U32 R167, RZ, RZ, R165 ;  /* 0x000000ffffa77224 */ /* 0x000fe400078e00a5 */
[----:B------:R-:W2:Y:S04]  /*3b330*/  LDL.LU R165, [R1+0x1120] ;  /* 0x0011200001a57983 */ /* 0x000ea80000300800 */
[----:B------:R-:W3:Y:S04]  /*3b340*/  LDL.LU R171, [R1+0x1118] ;  /* 0x0011180001ab7983 */ /* 0x000ee80000300800 */
[----:B0-----:R-:W4:Y:S01]  /*3b350*/  LDL.LU R2, [R1+0xe68] ;  /* 0x000e680001027983 */ /* 0x001f220000300800 */
[----:B------:R-:W-:-:S02]  /*3b360*/  IMAD.MOV.U32 R173, RZ, RZ, R151 ;  /* 0x000000ffffad7224 */ /* 0x000fc400078e0097 */
[----:B------:R-:W-:Y:S01]  /*3b370*/  IMAD.MOV.U32 R174, RZ, RZ, R155 ;  /* 0x000000ffffae7224 */ /* 0x000fe200078e009b */
[----:B------:R-:W-:Y:S01]  /*3b380*/  SHF.R.U32.HI R155, RZ, 0x8, R0 ;  /* 0x00000008ff9b7819 */ /* 0x000fe20000011600 */
[----:B------:R-:W-:Y:S01]  /*3b390*/  IMAD.MOV.U32 R151, RZ, RZ, R156 ;  /* 0x000000ffff977224 */ /* 0x000fe200078e009c */
[----:B------:R-:W-:Y:S01]  /*3b3a0*/  PRMT R156, R50, 0x3340, R0 ;  /* 0x00003340329c7816 */ /* 0x000fe20000000000 */
[----:B------:R-:W-:Y:S01]  /*3b3b0*/  IMAD.MOV.U32 R172, RZ, RZ, R153 ;  /* 0x000000ffffac7224 */ /* 0x000fe200078e0099 */
[----:B------:R-:W-:Y:S01]  /*3b3c0*/  SHF.R.U32.HI R53, RZ, 0x8, R52 ;  /* 0x00000008ff357819 */ /* 0x000fe20000011634 */
[----:B------:R-:W-:Y:S02]  /*3b3d0*/  IMAD.MOV.U32 R153, RZ, RZ, R139 ;  /* 0x000000ffff997224 */ /* 0x000fe400078e008b */
[----:B------:R-:W-:Y:S02]  /*3b3e0*/  IMAD.MOV.U32 R175, RZ, RZ, R167 ;  /* 0x000000ffffaf7224 */ /* 0x000fe400078e00a7 */
[----:B------:R-:W-:-:S02]  /*3b3f0*/  IMAD.MOV.U32 R133, RZ, RZ, R163 ;  /* 0x000000ffff857224 */ /* 0x000fc400078e00a3 */
[----:B------:R-:W-:Y:S02]  /*3b400*/  IMAD.MOV.U32 R168, RZ, RZ, R157 ;  /* 0x000000ffffa87224 */ /* 0x000fe400078e009d */
[----:B------:R-:W-:Y:S01]  /*3b410*/  IMAD.MOV.U32 R167, RZ, RZ, R148 ;  /* 0x000000ffffa77224 */ /* 0x000fe200078e0094 */
[--C-:B------:R-:W-:Y:S01]  /*3b420*/  PRMT R148, R51, 0x3340, R48.reuse ;  /* 0x0000334033947816 */ /* 0x100fe20000000030 */
[----:B------:R-:W-:Y:S01]  /*3b430*/  IMAD.MOV.U32 R163, RZ, RZ, R147 ;  /* 0x000000ffffa37224 */ /* 0x000fe200078e0093 */
[----:B------:R-:W-:Y:S01]  /*3b440*/  SHF.R.U32.HI R147, RZ, 0x8, R48 ;  /* 0x00000008ff937819 */ /* 0x000fe20000011630 */
[----:B------:R-:W-:Y:S01]  /*3b450*/  IMAD.MOV.U32 R157, RZ, RZ, R140 ;  /* 0x000000ffff9d7224 */ /* 0x000fe200078e008c */
[----:B------:R-:W-:Y:S02]  /*3b460*/  LOP3.LUT R48, R53, 0xffff, RZ, 0xc0, !PT ;  /* 0x0000ffff35307812 */ /* 0x000fe400078ec0ff */
[----:B------:R-:W-:Y:S02]  /*3b470*/  PRMT R140, R52, 0x3340, R49 ;  /* 0x00003340348c7816 */ /* 0x000fe40000000031 */
[----:B------:R-:W-:Y:S01]  /*3b480*/  LOP3.LUT R53, R151, 0xffff, RZ, 0xc0, !PT ;  /* 0x0000ffff97357812 */ /* 0x000fe200078ec0ff */
[----:B------:R-:W-:Y:S01]  /*3b490*/  IMAD.MOV.U32 R151, RZ, RZ, R144 ;  /* 0x000000ffff977224 */ /* 0x000fe200078e0090 */
[----:B------:R-:W-:Y:S01]  /*3b4a0*/  LOP3.LUT R52, R150, 0xffff, RZ, 0xc0, !PT ;  /* 0x0000ffff96347812 */ /* 0x000fe200078ec0ff */
[----:B------:R-:W-:Y:S01]  /*3b4b0*/  IMAD.MOV.U32 R150, RZ, RZ, R145 ;  /* 0x000000ffff967224 */ /* 0x000fe200078e0091 */
[----:B------:R-:W-:Y:S01]  /*3b4c0*/  LOP3.LUT R55, R157, 0xffff, RZ, 0xc0, !PT ;  /* 0x0000ffff9d377812 */ /* 0x000fe200078ec0ff */
[----:B------:R-:W-:-:S02]  /*3b4d0*/  IMAD.MOV.U32 R144, RZ, RZ, R134 ;  /* 0x000000ffff907224 */ /* 0x000fc400078e0086 */
[----:B------:R-:W-:Y:S02]  /*3b4e0*/  IMAD.MOV.U32 R157, RZ, RZ, R146 ;  /* 0x000000ffff9d7224 */ /* 0x000fe400078e0092 */
[----:B------:R-:W-:Y:S02]  /*3b4f0*/  IMAD.MOV.U32 R145, RZ, RZ, R152 ;  /* 0x000000ffff917224 */ /* 0x000fe400078e0098 */
[----:B------:R-:W-:Y:S01]  /*3b500*/  IMAD.MOV.U32 R146, RZ, RZ, R154 ;  /* 0x000000ffff927224 */ /* 0x000fe200078e009a */
[----:B----4-:R-:W-:-:S05]  /*3b510*/  LOP3.LUT R0, R2, 0x300, RZ, 0xc0, !PT ;  /* 0x0000030002007812 */ /* 0x010fca00078ec0ff */
[----:B------:R-:W-:Y:S01]  /*3b520*/  IMAD.IADD R0, R54, 0x1, R0 ;  /* 0x0000000136007824 */ /* 0x000fe200078e0200 */
[----:B------:R-:W-:Y:S01]  /*3b530*/  LOP3.LUT R54, R153, 0xffff, RZ, 0xc0, !PT ;  /* 0x0000ffff99367812 */ /* 0x000fe200078ec0ff */
[----:B------:R-:W-:Y:S02]  /*3b540*/  IMAD.MOV.U32 R153, RZ, RZ, R149 ;  /* 0x000000ffff997224 */ /* 0x000fe400078e0095 */
[----:B------:R-:W-:Y:S02]  /*3b550*/  IMAD.MOV.U32 R149, RZ, RZ, R135 ;  /* 0x000000ffff957224 */ /* 0x000fe400078e0087 */
[----:B------:R-:W4:Y:S04]  /*3b560*/  LDL.LU R135, [R1+0xf2c] ;  /* 0x000f2c0001877983 */ /* 0x000f280000300800 */
[----:B------:R-:W4:Y:S04]  /*3b570*/  LDL.LU R134, [R1+0x1124] ;  /* 0x0011240001867983 */ /* 0x000f280000300800 */
[----:B------:R-:W3:Y:S04]  /*3b580*/  LDL.LU R152, [R1+0xf08] ;  /* 0x000f080001987983 */ /* 0x000ee80000300800 */
[----:B------:R-:W3:Y:S01]  /*3b590*/  LDL.LU R154, [R1+0x10fc] ;  /* 0x0010fc00019a7983 */ /* 0x000ee20000300800 */
[----:B------:R-:W-:-:S03]  /*3b5a0*/  SHF.R.U32.HI R139, RZ, 0x8, R49 ;  /* 0x00000008ff8b7819 */ /* 0x000fc60000011631 */
[----:B------:R-:W4:Y:S01]  /*3b5b0*/  LDL.LU R126, [R1+0xf0c] ;  /* 0x000f0c00017e7983 */ /* 0x000f220000300800 */
[----:B------:R-:W-:-:S03]  /*3b5c0*/  LOP3.LUT R139, R139, 0xffff, RZ, 0xc0, !PT ;  /* 0x0000ffff8b8b7812 */ /* 0x000fc600078ec0ff */
[----:B------:R-:W4:Y:S04]  /*3b5d0*/  LDL.LU R127, [R1+0x1100] ;  /* 0x00110000017f7983 */ /* 0x000f280000300800 */
[----:B------:R-:W4:Y:S01]  /*3b5e0*/  LDL.LU R128, [R1+0xf10] ;  /* 0x000f100001807983 */ /* 0x000f220000300800 */
[----:B------:R-:W-:-:S03]  /*3b5f0*/  PRMT R161, R161, 0x5410, R133 ;  /* 0x00005410a1a17816 */ /* 0x000fc60000000085 */
[----:B------:R-:W4:Y:S01]  /*3b600*/  LDL.LU R129, [R1+0x1104] ;  /* 0x0011040001817983 */ /* 0x000f220000300800 */
[----:B------:R-:W-:-:S03]  /*3b610*/  PRMT R139, R48, 0x3340, R139 ;  /* 0x00003340308b7816 */ /* 0x000fc6000000008b */
[----:B------:R-:W4:Y:S01]  /*3b620*/  LDL.LU R130, [R1+0xf14] ;  /* 0x000f140001827983 */ /* 0x000f220000300800 */
[----:B------:R-:W-:-:S03]  /*3b630*/  PRMT R162, R162, 0x5410, R168 ;  /* 0x00005410a2a27816 */ /* 0x000fc600000000a8 */
[----:B------:R-:W4:Y:S01]  /*3b640*/  LDL.LU R131, [R1+0x1108] ;  /* 0x0011080001837983 */ /* 0x000f220000300800 */
[----:B------:R-:W-:-:S03]  /*3b650*/  PRMT R48, R175, 0x5410, R172 ;  /* 0x00005410af307816 */ /* 0x000fc600000000ac */
[----:B------:R-:W4:Y:S04]  /*3b660*/  LDL.LU R132, [R1+0xf04] ;  /* 0x000f040001847983 */ /* 0x000f280000300800 */
[----:B------:R-:W4:Y:S04]  /*3b670*/  LDL.LU R133, [R1+0x10f4] ;  /* 0x0010f40001857983 */ /* 0x000f280000300800 */
[----:B------:R-:W4:Y:S04]  /*3b680*/  LDL.LU R168, [R1+0xefc] ;  /* 0x000efc0001a87983 */ /* 0x000f280000300800 */
[----:B------:R-:W4:Y:S01]  /*3b690*/  LDL.LU R175, [R1+0x10f0] ;  /* 0x0010f00001af7983 */ /* 0x000f220000300800 */
[----:B------:R-:W-:-:S02]  /*3b6a0*/  SHF.R.U32.HI R49, RZ, 0x8, R51 ;  /* 0x00000008ff317819 */ /* 0x000fc40000011633 */
[----:B------:R-:W-:Y:S02]  /*3b6b0*/  SHF.R.U32.HI R51, RZ, 0x8, R50 ;  /* 0x00000008ff337819 */ /* 0x000fe40000011632 */
[----:B------:R-:W-:Y:S02]  /*3b6c0*/  LOP3.LUT R155, R155, 0xffff, RZ, 0xc0, !PT ;  /* 0x0000ffff9b9b7812 */ /* 0x000fe400078ec0ff */
[----:B------:R-:W-:Y:S02]  /*3b6d0*/  LOP3.LUT R50, R51, 0xffff, RZ, 0xc0, !PT ;  /* 0x0000ffff33327812 */ /* 0x000fe400078ec0ff */
[----:B------:R-:W-:Y:S02]  /*3b6e0*/  LOP3.LUT R49, R49, 0xffff, RZ, 0xc0, !PT ;  /* 0x0000ffff31317812 */ /* 0x000fe400078ec0ff */
[----:B------:R-:W-:Y:S02]  /*3b6f0*/  LOP3.LUT R147, R147, 0xffff, RZ, 0xc0, !PT ;  /* 0x0000ffff93937812 */ /* 0x000fe400078ec0ff */
[----:B------:R-:W-:-:S02]  /*3b700*/  LOP3.LUT R56, R163, 0xffff, RZ, 0xc0, !PT ;  /* 0x0000ffffa3387812 */ /* 0x000fc400078ec0ff */
[----:B------:R-:W-:Y:S02]  /*3b710*/  PRMT R155, R50, 0x3340, R155 ;  /* 0x00003340329b7816 */ /* 0x000fe4000000009b */
[----:B--2---:R-:W-:Y:S02]  /*3b720*/  PRMT R50, R165, 0x5410, R167 ;  /* 0x00005410a5327816 */ /* 0x004fe400000000a7 */
[----:B------:R-:W-:Y:S02]  /*3b730*/  PRMT R147, R49, 0x3340, R147 ;  /* 0x0000334031937816 */ /* 0x000fe40000000093 */
[----:B------:R-:W-:Y:S02]  /*3b740*/  LOP3.LUT R51, R159, 0xffff, RZ, 0xc0, !PT ;  /* 0x0000ffff9f337812 */ /* 0x000fe400078ec0ff */
[--C-:B------:R-:W-:Y:S02]  /*3b750*/  PRMT R165, R56, 0x3340, R53.reuse ;  /* 0x0000334038a57816 */ /* 0x100fe40000000035 */
[----:B------:R-:W-:-:S02]  /*3b760*/  SHF.R.U32.HI R163, RZ, 0x8, R53 ;  /* 0x00000008ffa37819 */ /* 0x000fc40000011635 */
[----:B---3--:R-:W-:Y:S02]  /*3b770*/  PRMT R59, R154, 0x5410, R152 ;  /* 0x000054109a3b7816 */ /* 0x008fe40000000098 */
[----:B------:R-:W2:Y:S04]  /*3b780*/  LDL.LU R152, [R1+0xef0] ;  /* 0x000ef00001987983 */ /* 0x000ea80000300800 */
[----:B------:R-:W2:Y:S01]  /*3b790*/  LDL.LU R154, [R1+0x10e4] ;  /* 0x0010e400019a7983 */ /* 0x000ea20000300800 */
[----:B------:R-:W-:Y:S02]  /*3b7a0*/  PRMT R49, R171, 0x5410, R173 ;  /* 0x00005410ab317816 */ /* 0x000fe400000000ad */
[----:B------:R-:W-:Y:S01]  /*3b7b0*/  SHF.R.U32.HI R57, RZ, 0x8, R56 ;  /* 0x00000008ff397819 */ /* 0x000fe20000011638 */
[----:B------:R-:W3:Y:S01]  /*3b7c0*/  LDL.LU R167, [R1+0xef4] ;  /* 0x000ef40001a77983 */ /* 0x000ee20000300800 */
[----:B------:R-:W-:-:S02]  /*3b7d0*/  SHF.R.U32.HI R53, RZ, 0x8, R54 ;  /* 0x00000008ff357819 */ /* 0x000fc40000011636 */
[----:B------:R-:W-:Y:S01]  /*3b7e0*/  SHF.R.U32.HI R56, RZ, 0x8, R55 ;  /* 0x00000008ff387819 */ /* 0x000fe20000011637 */
[----:B------:R-:W3:Y:S01]  /*3b7f0*/  LDL.LU R159, [R1+0x10ec] ;  /* 0x0010ec00019f7983 */ /* 0x000ee20000300800 */
[----:B------:R-:W-:Y:S02]  /*3b800*/  SHF.R.U32.HI R171, RZ, 0x8, R52 ;  /* 0x00000008ffab7819 */ /* 0x000fe40000011634 */
[----:B------:R-:W-:Y:S02]  /*3b810*/  PRMT R160, R160, 0x5410, R174 ;  /* 0x00005410a0a07816 */ /* 0x000fe400000000ae */
[----:B------:R-:W-:Y:S02]  /*3b820*/  PRMT R174, R54, 0x3340, R51 ;  /* 0x0000334036ae7816 */ /* 0x000fe40000000033 */
[----:B------:R-:W-:Y:S02]  /*3b830*/  LOP3.LUT R54, R53, 0xffff, RZ, 0xc0, !PT ;  /* 0x0000ffff35367812 */ /* 0x000fe400078ec0ff */
[----:B------:R-:W-:-:S02]  /*3b840*/  LOP3.LUT R53, R56, 0xffff, RZ, 0xc0, !PT ;  /* 0x0000ffff38357812 */ /* 0x000fc400078ec0ff */
[----:B------:R-:W-:-:S04]  /*3b850*/  LOP3.LUT R171, R171, 0xffff, RZ, 0xc0, !PT ;  /* 0x0000ffffabab7812 */ /* 0x000fc800078ec0ff */
[----:B------:R-:W-:Y:S02]  /*3b860*/  PRMT R171, R53, 0x3340, R171 ;  /* 0x0000334035ab7816 */ /* 0x000fe400000000ab */
[----:B------:R-:W-:Y:S02]  /*3b870*/  PRMT R53, R138, 0x5410, R149 ;  /* 0x000054108a357816 */ /* 0x000fe40000000095 */
[----:B------:R-:W0:Y:S01]  /*3b880*/  S2R R138, SR_TID.X ;  /* 0x00000000008a7919 */ /* 0x000e220000002100 */
[----:B------:R-:W-:Y:S02]  /*3b890*/  PRMT R173, R55, 0x3340, R52 ;  /* 0x0000334037ad7816 */ /* 0x000fe40000000034 */
[----:B------:R-:W-:Y:S02]  /*3b8a0*/  SHF.R.U32.HI R172, RZ, 0x8, R51 ;  /* 0x00000008ffac7819 */ /* 0x000fe40000011633 */
[----:B------:R-:W-:Y:S02]  /*3b8b0*/  LOP3.LUT R52, R57, 0xffff, RZ, 0xc0, !PT ;  /* 0x0000ffff39347812 */ /* 0x000fe400078ec0ff */
[----:B------:R-:W-:-:S02]  /*3b8c0*/  LOP3.LUT R163, R163, 0xffff, RZ, 0xc0, !PT ;  /* 0x0000ffffa3a37812 */ /* 0x000fc400078ec0ff */
[----:B------:R-:W-:Y:S02]  /*3b8d0*/  LOP3.LUT R172, R172, 0xffff, RZ, 0xc0, !PT ;  /* 0x0000ffffacac7812 */ /* 0x000fe400078ec0ff */
[----:B------:R-:W-:Y:S02]  /*3b8e0*/  PRMT R51, R153, 0x5410, R157 ;  /* 0x0000541099337816 */ /* 0x000fe4000000009d */
[----:B------:R-:W-:Y:S01]  /*3b8f0*/  PRMT R163, R52, 0x3340, R163 ;  /* 0x0000334034a37816 */ /* 0x000fe200000000a3 */
[----:B------:R-:W3:Y:S01]  /*3b900*/  LDL.LU R157, [R1+0xee4] ;  /* 0x000ee400019d7983 */ /* 0x000ee20000300800 */
[----:B------:R-:W-:-:S03]  /*3b910*/  PRMT R52, R150, 0x5410, R151 ;  /* 0x0000541096347816 */ /* 0x000fc60000000097 */
[----:B------:R-:W3:Y:S01]  /*3b920*/  LDL.LU R153, [R1+0x10d8] ;  /* 0x0010d80001997983 */ /* 0x000ee20000300800 */
[----:B------:R-:W-:-:S03]  /*3b930*/  PRMT R172, R54, 0x3340, R172 ;  /* 0x0000334036ac7816 */ /* 0x000fc600000000ac */
[----:B------:R-:W3:Y:S01]  /*3b940*/  LDL.LU R151, [R1+0xee8] ;  /* 0x000ee80001977983 */ /* 0x000ee20000300800 */
[----:B------:R-:W-:-:S03]  /*3b950*/  PRMT R54, R145, 0x5410, R146 ;  /* 0x0000541091367816 */ /* 0x000fc60000000092 */
[----:B------:R-:W3:Y:S01]  /*3b960*/  LDL.LU R150, [R1+0x10dc] ;  /* 0x0010dc0001967983 */ /* 0x000ee20000300800 */
[----:B------:R-:W-:-:S03]  /*3b970*/  PRMT R55, R143, 0x5410, R144 ;  /* 0x000054108f377816 */ /* 0x000fc60000000090 */
[----:B------:R-:W3:Y:S01]  /*3b980*/  LDL.LU R149, [R1+0xeec] ;  /* 0x000eec0001957983 */ /* 0x000ee20000300800 */
[----:B0-----:R-:W-:-:S03]  /*3b990*/  LOP3.LUT R138, R138, 0x7f, RZ, 0xc0, !PT ;  /* 0x0000007f8a8a7812 */ /* 0x001fc600078ec0ff */
[----:B------:R-:W3:Y:S01]  /*3b9a0*/  LDL.LU R146, [R1+0x10e0] ;  /* 0x0010e00001927983 */ /* 0x000ee20000300800 */
[----:B------:R-:W-:-:S03]  /*3b9b0*/  PRMT R56, R141, 0x5410, R142 ;  /* 0x000054108d387816 */ /* 0x000fc6000000008e */
[----:B------:R-:W3:Y:S01]  /*3b9c0*/  LDL.LU R145, [R1+0xedc] ;  /* 0x000edc0001917983 */ /* 0x000ee20000300800 */
[----:B------:R-:W-:Y:S01]  /*3b9d0*/  LEA R2, R138, UR4, 0x4 ;  /* 0x000000048a027c11 */ /* 0x000fe2000f8e20ff */
[----:B------:R-:W-:Y:S02]  /*3b9e0*/  ULDC UR4, c[0x0][0x228] ;  /* 0x00008a0000047ab9 */ /* 0x000fe40000000800 */
[----:B------:R-:W3:Y:S01]  /*3b9f0*/  LDL.LU R144, [R1+0x10c8] ;  /* 0x0010c80001907983 */ /* 0x000ee20000300800 */
[----:B------:R-:W-:-:S03]  /*3ba00*/  PRMT R57, R136, 0x5410, R137 ;  /* 0x0000541088397816 */ /* 0x000fc60000000089 */
[----:B------:R-:W3:Y:S04]  /*3ba10*/  LDL.LU R143, [R1+0xee0] ;  /* 0x000ee000018f7983 */ /* 0x000ee80000300800 */
[----:B------:R-:W3:Y:S01]  /*3ba20*/  LDL.LU R142, [R1+0x10d0] ;  /* 0x0010d000018e7983 */ /* 0x000ee20000300800 */
[----:B----4-:R-:W-:-:S03]  /*3ba30*/  PRMT R58, R134, 0x5410, R135 ;  /* 0x00005410863a7816 */ /* 0x010fc60000000087 */
[----:B------:R-:W4:Y:S04]  /*3ba40*/  LDL.LU R141, [R1+0xec4] ;  /* 0x000ec400018d7983 */ /* 0x000f280000300800 */
[----:B------:R-:W4:Y:S04]  /*3ba50*/  LDL.LU R138, [R1+0x10c0] ;  /* 0x0010c000018a7983 */ /* 0x000f280000300800 */
[----:B------:R-:W4:Y:S04]  /*3ba60*/  LDL.LU R137, [R1+0xebc] ;  /* 0x000ebc0001897983 */ /* 0x000f280000300800 */
[----:B------:R-:W4:Y:S04]  /*3ba70*/  LDL.LU R136, [R1+0x10bc] ;  /* 0x0010bc0001887983 */ /* 0x000f280000300800 */
[----:B------:R-:W4:Y:S04]  /*3ba80*/  LDL.LU R135, [R1+0xec0] ;  /* 0x000ec00001877983 */ /* 0x000f280000300800 */
[----:B------:R-:W4:Y:S04]  /*3ba90*/  LDL.LU R134, [R1+0x10b8] ;  /* 0x0010b80001867983 */ /* 0x000f280000300800 */
[----:B------:R-:W-:Y:S01]  /*3baa0*/  STL [R1+0xe48], R2 ;  /* 0x000e480201007387 */ /* 0x000fe20000100800 */
[----:B--2---:R-:W-:-:S03]  /*3bab0*/  PRMT R65, R154, 0x5410, R152 ;  /* 0x000054109a417816 */ /* 0x004fc60000000098 */
[----:B------:R-:W2:Y:S04]  /*3bac0*/  LDL.LU R152, [R1+0xeb0] ;  /* 0x000eb00001987983 */ /* 0x000ea80000300800 */
[----:B------:R-:W2:Y:S01]  /*3bad0*/  LDL.LU R154, [R1+0x10b0] ;  /* 0x0010b000019a7983 */ /* 0x000ea20000300800 */
[----:B------:R-:W-:Y:S02]  /*3bae0*/  PRMT R61, R129, 0x5410, R128 ;  /* 0x00005410813d7816 */ /* 0x000fe40000000080 */
[----:B------:R-:W-:Y:S01]  /*3baf0*/  PRMT R62, R131, 0x5410, R130 ;  /* 0x00005410833e7816 */ /* 0x000fe20000000082 */
[----:B------:R-:W2:Y:S01]  /*3bb00*/  LDL.LU R129, [R1+0xeb4] ;  /* 0x000eb40001817983 */ /* 0x000ea20000300800 */
[----:B------:R-:W-:-:S03]  /*3bb10*/  PRMT R63, R133, 0x5410, R132 ;  /* 0x00005410853f7816 */ /* 0x000fc60000000084 */
[----:B------:R-:W2:Y:S01]  /*3bb20*/  LDL.LU R130, [R1+0x10ac] ;  /* 0x0010ac0001827983 */ /* 0x000ea20000300800 */
[----:B------:R-:W-:-:S03]  /*3bb30*/  PRMT R64, R175, 0x5410, R168 ;  /* 0x00005410af407816 */ /* 0x000fc600000000a8 */
[----:B------:R-:W2:Y:S01]  /*3bb40*/  LDL.LU R131, [R1+0xeb8] ;  /* 0x000eb80001837983 */ /* 0x000ea20000300800 */
[----:B---3--:R-:W-:-:S03]  /*3bb50*/  PRMT R66, R159, 0x5410, R167 ;  /* 0x000054109f427816 */ /* 0x008fc600000000a7 */
[----:B------:R-:W3:Y:S04]  /*3bb60*/  LDL.LU R132, [R1+0x10a4] ;  /* 0x0010a40001847983 */ /* 0x000ee80000300800 */
[----:B------:R-:W3:Y:S04]  /*3bb70*/  LDL.LU R133, [R1+0xea8] ;  /* 0x000ea80001857983 */ /* 0x000ee80000300800 */
[----:B------:R-:W3:Y:S04]  /*3bb80*/  LDL.LU R168, [R1+0x109c] ;  /* 0x00109c0001a87983 */ /* 0x000ee80000300800 */
[----:B------:R-:W3:Y:S04]  /*3bb90*/  LDL.LU R175, [R1+0xeac] ;  /* 0x000eac0001af7983 */ /* 0x000ee80000300800 */
[----:B------:R-:W3:Y:S04]  /*3bba0*/  LDL.LU R167, [R1+0x1094] ;  /* 0x0010940001a77983 */ /* 0x000ee80000300800 */
[----:B------:R-:W3:Y:S01]  /*3bbb0*/  LDL.LU R159, [R1+0x1070] ;  /* 0x00107000019f7983 */ /* 0x000ee20000300800 */
[----:B------:R-:W-:-:S03]  /*3bbc0*/  PRMT R67, R153, 0x5410, R157 ;  /* 0x0000541099437816 */ /* 0x000fc6000000009d */
[----:B------:R-:W3:Y:S04]  /*3bbd0*/  LDL.LU R157, [R1+0xe88] ;  /* 0x000e8800019d7983 */ /* 0x000ee80000300800 */
[----:B------:R-:W3:Y:S01]  /*3bbe0*/  LDL.LU R153, [R1+0x106c] ;  /* 0x00106c0001997983 */ /* 0x000ee20000300800 */
[----:B------:R-:W-:Y:S02]  /*3bbf0*/  PRMT R68, R150, 0x5410, R151 ;  /* 0x0000541096447816 */ /* 0x000fe40000000097 */
[----:B------:R-:W-:Y:S02]  /*3bc00*/  PRMT R69, R146, 0x5410, R149 ;  /* 0x0000541092457816 */ /* 0x000fe40000000095 */
[----:B------:R-:W-:Y:S02]  /*3bc10*/  PRMT R70, R144, 0x5410, R145 ;  /* 0x0000541090467816 */ /* 0x000fe40000000091 */
[----:B------:R-:W-:-:S02]  /*3bc20*/  PRMT R71, R142, 0x5410, R143 ;  /* 0x000054108e477816 */ /* 0x000fc4000000008f */
[----:B----4-:R-:W-:Y:S02]  /*3bc30*/  PRMT R72, R138, 0x5410, R141 ;  /* 0x000054108a487816 */ /* 0x010fe4000000008d */
[----:B------:R-:W-:Y:S02]  /*3bc40*/  PRMT R74, R134, 0x5410, R135 ;  /* 0x00005410864a7816 */ /* 0x000fe40000000087 */
        /* <DEDUP_REMOVED lines=8> */
[----:B------:R-:W-:-:S03]  /*3bcd0*/  PRMT R73, R136, 0x5410, R137 ;  /* 0x0000541088497816 */ /* 0x000fc60000000089 */
[----:B------:R-:W4:Y:S04]  /*3bce0*/  LDL.LU R143, [R1+0xec8] ;  /* 0x000ec800018f7983 */ /* 0x000f280000300800 */
[----:B------:R-:W4:Y:S04]  /*3bcf0*/  LDL.LU R142, [R1+0x1088] ;  /* 0x00108800018e7983 */ /* 0x000f280000300800 */
[----:B------:R-:W4:Y:S04]  /*3bd00*/  LDL.LU R141, [R1+0xecc] ;  /* 0x000ecc00018d7983 */ /* 0x000f280000300800 */
[----:B------:R-:W4:Y:S04]  /*3bd10*/  LDL.LU R138, [R1+0x1084] ;  /* 0x00108400018a7983 */ /* 0x000f280000300800 */
[----:B------:R-:W4:Y:S04]  /*3bd20*/  LDL.LU R137, [R1+0xea0] ;  /* 0x000ea00001897983 */ /* 0x000f280000300800 */
[----:B------:R-:W4:Y:S01]  /*3bd30*/  LDL.LU R136, [R1+0x1054] ;  /* 0x0010540001887983 */ /* 0x000f220000300800 */
[----:B--2---:R-:W-:-:S03]  /*3bd40*/  PRMT R75, R154, 0x5410, R152 ;  /* 0x000054109a4b7816 */ /* 0x004fc60000000098 */
[----:B------:R-:W2:Y:S04]  /*3bd50*/  LDL.LU R152, [R1+0xea4] ;  /* 0x000ea40001987983 */ /* 0x000ea80000300800 */
[----:B------:R-:W2:Y:S01]  /*3bd60*/  LDL.LU R154, [R1+0x104c] ;  /* 0x00104c00019a7983 */ /* 0x000ea20000300800 */
[----:B------:R-:W-:Y:S02]  /*3bd70*/  PRMT R60, R127, 0x5410, R126 ;  /* 0x000054107f3c7816 */ /* 0x000fe4000000007e */
[----:B------:R-:W-:Y:S02]  /*3bd80*/  PRMT R76, R130, 0x5410, R129 ;  /* 0x00005410824c7816 */ /* 0x000fe40000000081 */
[----:B---3--:R-:W-:Y:S02]  /*3bd90*/  PRMT R77, R132, 0x5410, R131 ;  /* 0x00005410844d7816 */ /* 0x008fe40000000083 */
[----:B------:R-:W-:-:S02]  /*3bda0*/  PRMT R78, R168, 0x5410, R133 ;  /* 0x00005410a84e7816 */ /* 0x000fc40000000085 */
[----:B------:R-:W-:Y:S02]  /*3bdb0*/  PRMT R79, R167, 0x5410, R175 ;  /* 0x00005410a74f7816 */ /* 0x000fe400000000af */
[----:B------:R-:W-:Y:S02]  /*3bdc0*/  PRMT R80, R159, 0x5410, R252 ;  /* 0x000054109f507816 */ /* 0x000fe400000000fc */
[----:B------:R-:W-:Y:S02]  /*3bdd0*/  PRMT R81, R153, 0x5410, R157 ;  /* 0x0000541099517816 */ /* 0x000fe4000000009d */
[----:B----4-:R-:W-:Y:S02]  /*3bde0*/  PRMT R82, R135, 0x5410, R158 ;  /* 0x0000541087527816 */ /* 0x010fe4000000009e */
[----:B------:R-:W3:Y:S01]  /*3bdf0*/  LDL.LU R135, [R1+0xe98] ;  /* 0x000e980001877983 */ /* 0x000ee20000300800 */
[----:B------:R-:W-:-:S03]  /*3be00*/  PRMT R83, R134, 0x5410, R166 ;  /* 0x0000541086537816 */ /* 0x000fc600000000a6 */
        /* <DEDUP_REMOVED lines=19> */
[----:B------:R-:W-:Y:S01]  /*3bf40*/  PRMT R89, R146, 0x5410, R149 ;  /* 0x0000541092597816 */ /* 0x000fe20000000095 */
[----:B------:R-:W4:Y:S01]  /*3bf50*/  LDL.LU R151, [R1+0xf7c] ;  /* 0x000f7c0001977983 */ /* 0x000f220000300800 */
[----:B------:R-:W-:-:S03]  /*3bf60*/  PRMT R90, R144, 0x5410, R145 ;  /* 0x00005410905a7816 */ /* 0x000fc60000000091 */
[----:B------:R-:W4:Y:S01]  /*3bf70*/  LDL.LU R150, [R1+0x1164] ;  /* 0x0011640001967983 */ /* 0x000f220000300800 */
[----:B------:R-:W-:-:S03]  /*3bf80*/  PRMT R84, R142, 0x5410, R143 ;  /* 0x000054108e547816 */ /* 0x000fc6000000008f */
[----:B------:R-:W4:Y:S04]  /*3bf90*/  LDL.LU R149, [R1+0xf80] ;  /* 0x000f800001957983 */ /* 0x000f280000300800 */
[----:B------:R-:W4:Y:S01]  /*3bfa0*/  LDL.LU R146, [R1+0x1168] ;  /* 0x0011680001927983 */ /* 0x000f220000300800 */
[----:B------:R-:W-:-:S03]  /*3bfb0*/  PRMT R85, R138, 0x5410, R141 ;  /* 0x000054108a557816 */ /* 0x000fc6000000008d */
        /* <DEDUP_REMOVED lines=9> */
[----:B---3--:R-:W-:-:S03]  /*3c050*/  PRMT R91, R134, 0x5410, R135 ;  /* 0x00005410865b7816 */ /* 0x008fc60000000087 */
[----:B------:R-:W3:Y:S04]  /*3c060*/  LDL.LU R135, [R1+0xf70] ;  /* 0x000f700001877983 */ /* 0x000ee80000300800 */
[----:B------:R-:W3:Y:S01]  /*3c070*/  LDL.LU R134, [R1+0x1158] ;  /* 0x0011580001867983 */ /* 0x000ee20000300800 */
[----:B--2---:R-:W-:-:S03]  /*3c080*/  PRMT R99, R154, 0x5410, R152 ;  /* 0x000054109a637816 */ /* 0x004fc60000000098 */
[----:B------:R-:W2:Y:S04]  /*3c090*/  LDL.LU R152, [R1+0xf00] ;  /* 0x000f000001987983 */ /* 0x000ea80000300800 */
[----:B------:R-:W2:Y:S01]  /*3c0a0*/  LDL.LU R154, [R1+0x1060] ;  /* 0x00106000019a7983 */ /* 0x000ea20000300800 */
[----:B----4-:R-:W-:Y:S02]  /*3c0b0*/  PRMT R96, R127, 0x5410, R126 ;  /* 0x000054107f607816 */ /* 0x010fe4000000007e */
        /* <DEDUP_REMOVED lines=17> */
[----:B------:R-:W4:Y:S01]  /*3c1d0*/  LDL.LU R159, [R1+0x117c] ;  /* 0x00117c00019f7983 */ /* 0x000f220000300800 */
[----:B------:R-:W-:-:S03]  /*3c1e0*/  PRMT R104, R150, 0x5410, R151 ;  /* 0x0000541096687816 */ /* 0x000fc60000000097 */
[----:B------:R-:W4:Y:S04]  /*3c1f0*/  LDL.LU R157, [R1+0xf8c] ;  /* 0x000f8c00019d7983 */ /* 0x000f280000300800 */
[----:B------:R-:W4:Y:S01]  /*3c200*/  LDL.LU R153, [R1+0x1170] ;  /* 0x0011700001997983 */ /* 0x000f220000300800 */
[----:B------:R-:W-:Y:S02]  /*3c210*/  PRMT R105, R146, 0x5410, R149 ;  /* 0x0000541092697816 */ /* 0x000fe40000000095 */
[----:B------:R-:W-:Y:S02]  /*3c220*/  PRMT R106, R144, 0x5410, R145 ;  /* 0x00005410906a7816 */ /* 0x000fe40000000091 */
[----:B------:R-:W-:Y:S02]  /*3c230*/  PRMT R100, R142, 0x5410, R143 ;  /* 0x000054108e647816 */ /* 0x000fe4000000008f */
[----:B------:R-:W-:-:S02]  /*3c240*/  PRMT R101, R138, 0x5410, R141 ;  /* 0x000054108a657816 */ /* 0x000fc4000000008d */
[----:B------:R-:W-:Y:S02]  /*3c250*/  PRMT R102, R136, 0x5410, R137 ;  /* 0x0000541088667816 */ /* 0x000fe40000000089 */
[----:B---3--:R-:W-:Y:S02]  /*3c260*/  PRMT R103, R134, 0x5410, R135 ;  /* 0x0000541086677816 */ /* 0x008fe40000000087 */
        /* <DEDUP_REMOVED lines=14> */
[----:B--2---:R-:W-:-:S03]  /*3c350*/  PRMT R107, R154, 0x5410, R152 ;  /* 0x000054109a6b7816 */ /* 0x004fc60000000098 */
[----:B------:R-:W2:Y:S04]  /*3c360*/  LDL.LU R152, [R1+0xfbc] ;  /* 0x000fbc0001987983 */ /* 0x000ea80000300800 */
[----:B------:R-:W2:Y:S04]  /*3c370*/  LDL.LU R154, [R1+0x118c] ;  /* 0x00118c00019a7983 */ /* 0x000ea80000300800 */
[----:B------:R-:W-:Y:S01]  /*3c380*/  STSM.16.M88.4 [R0], R48 ;  /* 0x0000003000007844 */ /* 0x000fe20000000200 */
[----:B------:R-:W-:Y:S06]  /*3c390*/  BAR.SYNC.DEFER_BLOCKING 0x0 ;  /* 0x0000000000007b1d */ /* 0x000fec0000010000 */
[----:B------:R-:W0:Y:S02]  /*3c3a0*/  LDS.128 R48, [R2] ;  /* 0x0000000002307984 */ /* 0x000e240000000c00 */
[----:B------:R-:W-:Y:S01]  /*3c3b0*/  BAR.SYNC.DEFER_BLOCKING 0x0 ;  /* 0x0000000000007b1d */ /* 0x000fe20000010000 */
[----:B----4-:R-:W-:-:S02]  /*3c3c0*/  PRMT R113, R129, 0x5410, R128 ;  /* 0x0000541081717816 */ /* 0x010fc40000000080 */
[----:B------:R-:W-:Y:S02]  /*3c3d0*/  PRMT R114, R131, 0x5410, R130 ;  /* 0x0000541083727816 */ /* 0x000fe40000000082 */
[----:B------:R-:W-:Y:S01]  /*3c3e0*/  PRMT R108, R133, 0x5410, R132 ;  /* 0x00005410856c7816 */ /* 0x000fe20000000084 */
[----:B------:R-:W-:Y:S02]  /*3c3f0*/  STSM.16.M88.4 [R0], R52 ;  /* 0x0000003400007844 */ /* 0x000fe40000000200 */
[----:B------:R-:W-:Y:S01]  /*3c400*/  BAR.SYNC.DEFER_BLOCKING 0x0 ;  /* 0x0000000000007b1d */ /* 0x000fe20000010000 */
[----:B------:R-:W-:Y:S02]  /*3c410*/  PRMT R109, R175, 0x5410, R168 ;  /* 0x00005410af6d7816 */ /* 0x000fe400000000a8 */
[----:B------:R-:W-:-:S03]  /*3c420*/  PRMT R110, R159, 0x5410, R167 ;  /* 0x000054109f6e7816 */ /* 0x000fc600000000a7 */
[----:B------:R-:W1:Y:S01]  /*3c430*/  LDS.128 R52, [R2] ;  /* 0x0000000002347984 */ /* 0x000e620000000c00 */
[----:B---3--:R-:W-:Y:S01]  /*3c440*/  PRMT R115, R134, 0x5410, R135 ;  /* 0x0000541086737816 */ /* 0x008fe20000000087 */
[----:B------:R-:W-:Y:S06]  /*3c450*/  BAR.SYNC.DEFER_BLOCKING 0x0 ;  /* 0x0000000000007b1d */ /* 0x000fec0000010000 */
[----:B------:R-:W3:Y:S04]  /*3c460*/  LDL.LU R135, [R1+0xf38] ;  /* 0x000f380001877983 */ /* 0x000ee80000300800 */
        /* <DEDUP_REMOVED lines=11> */
[----:B------:R-:W-:Y:S01]  /*3c520*/  STSM.16.M88.4 [R0], R56 ;  /* 0x0000003800007844 */ /* 0x000fe20000000200 */
[----:B------:R-:W-:Y:S06]  /*3c530*/  BAR.SYNC.DEFER_BLOCKING 0x0 ;  /* 0x0000000000007b1d */ /* 0x000fec0000010000 */
[----:B------:R-:W1:Y:S02]  /*3c540*/  LDS.128 R56, [R2] ;  /* 0x0000000002387984 */ /* 0x000e640000000c00 */
[----:B------:R-:W-:Y:S06]  /*3c550*/  BAR.SYNC.DEFER_BLOCKING 0x0 ;  /* 0x0000000000007b1d */ /* 0x000fec0000010000 */
[----:B------:R-:W-:Y:S02]  /*3c560*/  STSM.16.M88.4 [R0], R60 ;  /* 0x0000003c00007844 */ /* 0x000fe40000000200 */
[----:B------:R-:W-:Y:S06]  /*3c570*/  BAR.SYNC.DEFER_BLOCKING 0x0 ;  /* 0x0000000000007b1d */ /* 0x000fec0000010000 */
[----:B------:R-:W1:Y:S02]  /*3c580*/  LDS.128 R60, [R2] ;  /* 0x00000000023c7984 */ /* 0x000e640000000c00 */
[----:B------:R-:W-:Y:S01]  /*3c590*/  BAR.SYNC.DEFER_BLOCKING 0x0 ;  /* 0x0000000000007b1d */ /* 0x000fe20000010000 */
[----:B--2---:R-:W-:-:S05]  /*3c5a0*/  PRMT R119, R154, 0x5410, R152 ;  /* 0x000054109a777816 */ /* 0x004fca0000000098 */
[----:B------:R-:W2:Y:S04]  /*3c5b0*/  LDL.LU R152, [R1+0xfdc] ;  /* 0x000fdc0001987983 */ /* 0x000ea80000300800 */
[----:B------:R-:W2:Y:S04]  /*3c5c0*/  LDL.LU R154, [R1+0x11ac] ;  /* 0x0011ac00019a7983 */ /* 0x000ea80000300800 */
[----:B------:R-:W-:Y:S01]  /*3c5d0*/  STSM.16.M88.4 [R0], R64 ;  /* 0x0000004000007844 */ /* 0x000fe20000000200 */
[----:B------:R-:W-:Y:S06]  /*3c5e0*/  BAR.SYNC.DEFER_BLOCKING 0x0 ;  /* 0x0000000000007b1d */ /* 0x000fec0000010000 */
[----:B------:R-:W1:Y:S02]  /*3c5f0*/  LDS.128 R64, [R2] ;  /* 0x0000000002407984 */ /* 0x000e640000000c00 */
[----:B------:R-:W-:Y:S06]  /*3c600*/  BAR.SYNC.DEFER_BLOCKING 0x0 ;  /* 0x0000000000007b1d */ /* 0x000fec0000010000 */
[----:B------:R-:W-:Y:S02]  /*3c610*/  STSM.16.M88.4 [R0], R68 ;  /* 0x0000004400007844 */ /* 0x000fe40000000200 */
[----:B------:R-:W-:Y:S01]  /*3c620*/  BAR.SYNC.DEFER_BLOCKING 0x0 ;  /* 0x0000000000007b1d */ /* 0x000fe20000010000 */
[----:B------:R-:W-:-:S02]  /*3c630*/  PRMT R111, R153, 0x5410, R157 ;  /* 0x00005410996f7816 */ /* 0x000fc4000000009d */
[----:B------:R-:W-:Y:S02]  /*3c640*/  PRMT R120, R150, 0x5410, R151 ;  /* 0x0000541096787816 */ /* 0x000fe40000000097 */
[----:B------:R-:W-:Y:S01]  /*3c650*/  PRMT R121, R146, 0x5410, R149 ;  /* 0x0000541092797816 */ /* 0x000fe20000000095 */
[----:B------:R-:W4:Y:S01]  /*3c660*/  LDL.LU R157, [R1+0xfe0] ;  /* 0x000fe000019d7983 */ /* 0x000f220000300800 */
[----:B------:R-:W-:-:S03]  /*3c670*/  PRMT R118, R136, 0x5410, R137 ;  /* 0x0000541088767816 */ /* 0x000fc60000000089 */
[----:B------:R-:W4:Y:S04]  /*3c680*/  LDL.LU R153, [R1+0x11b4] ;  /* 0x0011b40001997983 */ /* 0x000f280000300800 */
[----:B------:R-:W4:Y:S04]  /*3c690*/  LDL.LU R151, [R1+0xf50] ;  /* 0x000f500001977983 */ /* 0x000f280000300800 */
[----:B------:R-:W4:Y:S04]  /*3c6a0*/  LDL.LU R150, [R1+0x1080] ;  /* 0x0010800001967983 */ /* 0x000f280000300800 */
[----:B------:R-:W1:Y:S01]  /*3c6b0*/  LDS.128 R68, [R2] ;  /* 0x0000000002447984 */ /* 0x000e620000000c00 */
[----:B------:R-:W-:Y:S01]  /*3c6c0*/  BAR.SYNC.DEFER_BLOCKING 0x0 ;  /* 0x0000000000007b1d */ /* 0x000fe20000010000 */
[----:B------:R-:W-:-:S02]  /*3c6d0*/  PRMT R122, R144, 0x5410, R145 ;  /* 0x00005410907a7816 */ /* 0x000fc40000000091 */
[----:B------:R-:W-:-:S03]  /*3c6e0*/  PRMT R117, R138, 0x5410, R141 ;  /* 0x000054108a757816 */ /* 0x000fc6000000008d */
[----:B------:R-:W4:Y:S04]  /*3c6f0*/  LDL.LU R149, [R1+0x1004] ;  /* 0x0010040001957983 */ /* 0x000f280000300800 */
[----:B------:R-:W4:Y:S04]  /*3c700*/  LDL.LU R136, [R1+0x11dc] ;  /* 0x0011dc0001887983 */ /* 0x000f280000300800 */
[----:B------:R-:W4:Y:S01]  /*3c710*/  LDL.LU R146, [R1+0x1008] ;  /* 0x0010080001927983 */ /* 0x000f220000300800 */
[----:B------:R-:W-:-:S03]  /*3c720*/  PRMT R116, R142, 0x5410, R143 ;  /* 0x000054108e747816 */ /* 0x000fc6000000008f */
[----:B------:R-:W4:Y:S04]  /*3c730*/  LDL.LU R137, [R1+0x11e8] ;  /* 0x0011e80001897983 */ /* 0x000f280000300800 */
[----:B------:R-:W-:Y:S01]  /*3c740*/  STSM.16.M88.4 [R0], R72 ;  /* 0x0000004800007844 */ /* 0x000fe20000000200 */
[----:B------:R-:W-:Y:S06]  /*3c750*/  BAR.SYNC.DEFER_BLOCKING 0x0 ;  /* 0x0000000000007b1d */ /* 0x000fec0000010000 */
[----:B------:R-:W4:Y:S04]  /*3c760*/  LDL.LU R145, [R1+0x100c] ;  /* 0x00100c0001917983 */ /* 0x000f280000300800 */
[----:B------:R-:W4:Y:S04]  /*3c770*/  LDL.LU R138, [R1+0x11e4] ;  /* 0x0011e400018a7983 */ /* 0x000f280000300800 */
[----:B------:R-:W4:Y:S04]  /*3c780*/  LDL.LU R144, [R1+0xff4] ;  /* 0x000ff40001907983 */ /* 0x000f280000300800 */
[----:B------:R-:W4:Y:S04]  /*3c790*/  LDL.LU R143, [R1+0x11c8] ;  /* 0x0011c800018f7983 */ /* 0x000f280000300800 */
[----:B------:R-:W4:Y:S04]  /*3c7a0*/  LDL.LU R142, [R1+0xff8] ;  /* 0x000ff800018e7983 */ /* 0x000f280000300800 */
[----:B------:R-:W4:Y:S04]  /*3c7b0*/  LDL.LU R141, [R1+0x11cc] ;  /* 0x0011cc00018d7983 */ /* 0x000f280000300800 */
[----:B------:R-:W1:Y:S01]  /*3c7c0*/  LDS.128 R72, [R2] ;  /* 0x0000000002487984 */ /* 0x000e620000000c00 */
[----:B------:R-:W-:Y:S06]  /*3c7d0*/  BAR.SYNC.DEFER_BLOCKING 0x0 ;  /* 0x0000000000007b1d */ /* 0x000fec0000010000 */
[----:B------:R-:W-:Y:S02]  /*3c7e0*/  STSM.16.M88.4 [R0], R76 ;  /* 0x0000004c00007844 */ /* 0x000fe40000000200 */
[----:B------:R-:W-:Y:S01]  /*3c7f0*/  BAR.SYNC.DEFER_BLOCKING 0x0 ;  /* 0x0000000000007b1d */ /* 0x000fe20000010000 */
[----:B---3--:R-:W-:-:S02]  /*3c800*/  PRMT R123, R134, 0x5410, R135 ;  /* 0x00005410867b7816 */ /* 0x008fc40000000087 */
[----:B------:R-:W-:-:S03]  /*3c810*/  PRMT R112, R127, 0x5410, R126 ;  /* 0x000054107f707816 */ /* 0x000fc6000000007e */
[----:B------:R-:W3:Y:S04]  /*3c820*/  LDL.LU R135, [R1+0xffc] ;  /* 0x000ffc0001877983 */ /* 0x000ee80000300800 */
[----:B------:R-:W3:Y:S04]  /*3c830*/  LDL.LU R134, [R1+0x11d4] ;  /* 0x0011d40001867983 */ /* 0x000ee80000300800 */
[----:B------:R-:W1:Y:S01]  /*3c840*/  LDS.128 R76, [R2] ;  /* 0x00000000024c7984 */ /* 0x000e620000000c00 */
        /* <DEDUP_REMOVED lines=9> */
[----:B------:R-:W-:Y:S01]  /*3c8e0*/  BAR.SYNC.DEFER_BLOCKING 0x0 ;  /* 0x0000000000007b1d */ /* 0x000fe20000010000 */
[----:B----4-:R-:W-:-:S05]  /*3c8f0*/  PRMT R128, R129, 0x5410, R128 ;  /* 0x0000541081807816 */ /* 0x010fca0000000080 */
[----:B------:R-:W4:Y:S04]  /*3c900*/  LDL.LU R19, [R1+0x1024] ;  /* 0x0010240001137983 */ /* 0x000f280000300800 */
[----:B------:R-:W1:Y:S01]  /*3c910*/  LDS.128 R84, [R2] ;  /* 0x0000000002547984 */ /* 0x000e620000000c00 */
[----:B------:R-:W-:Y:S06]  /*3c920*/  BAR.SYNC.DEFER_BLOCKING 0x0 ;  /* 0x0000000000007b1d */ /* 0x000fec0000010000 */
[----:B------:R-:W-:Y:S02]  /*3c930*/  STSM.16.M88.4 [R0], R88 ;  /* 0x0000005800007844 */ /* 0x000fe40000000200 */
[----:B------:R-:W-:Y:S06]  /*3c940*/  BAR.SYNC.DEFER_BLOCKING 0x0 ;  /* 0x0000000000007b1d */ /* 0x000fec0000010000 */
[----:B------:R-:W1:Y:S02]  /*3c950*/  LDS.128 R88, [R2] ;  /* 0x0000000002587984 */ /* 0x000e640000000c00 */
[----:B------:R-:W-:Y:S06]  /*3c960*/  BAR.SYNC.DEFER_BLOCKING 0x0 ;  /* 0x0000000000007b1d */ /* 0x000fec0000010000 */
[----:B------:R-:W-:Y:S02]  /*3c970*/  STSM.16.M88.4 [R0], R92 ;  /* 0x0000005c00007844 */ /* 0x000fe40000000200 */
[----:B------:R-:W-:Y:S06]  /*3c980*/  BAR.SYNC.DEFER_BLOCKING 0x0 ;  /* 0x0000000000007b1d */ /* 0x000fec0000010000 */
[----:B------:R-:W1:Y:S02]  /*3c990*/  LDS.128 R92, [R2] ;  /* 0x00000000025c7984 */ /* 0x000e640000000c00 */
[----:B------:R-:W-:Y:S01]  /*3c9a0*/  BAR.SYNC.DEFER_BLOCKING 0x0 ;  /* 0x0000000000007b1d */ /* 0x000fe20000010000 */
[----:B------:R-:W-:-:S02]  /*3c9b0*/  PRMT R129, R131, 0x5410, R130 ;  /* 0x0000541083817816 */ /* 0x000fc40000000082 */
[----:B------:R-:W-:Y:S02]  /*3c9c0*/  PRMT R130, R133, 0x5410, R132 ;  /* 0x0000541085827816 */ /* 0x000fe40000000084 */
[----:B------:R-:W-:Y:S02]  /*3c9d0*/  PRMT R132, R143, 0x5410, R144 ;  /* 0x000054108f847816 */ /* 0x000fe40000000090 */
[----:B------:R-:W-:Y:S01]  /*3c9e0*/  PRMT R138, R138, 0x5410, R145 ;  /* 0x000054108a8a7816 */ /* 0x000fe20000000091 */
[----:B------:R-:W4:Y:S01]  /*3c9f0*/  LDL.LU R144, [R1+0x120c] ;  /* 0x00120c0001907983 */ /* 0x000f220000300800 */
[----:B------:R-:W-:-:S03]  /*3ca00*/  PRMT R137, R137, 0x5410, R146 ;  /* 0x0000541089897816 */ /* 0x000fc60000000092 */
[----:B------:R-:W4:Y:S04]  /*3ca10*/  LDL.LU R20, [R1+0x1028] ;  /* 0x0010280001147983 */ /* 0x000f280000300800 */
[----:B------:R-:W4:Y:S01]  /*3ca20*/  LDL.LU R145, [R1+0x1210] ;  /* 0x0012100001917983 */ /* 0x000f220000300800 */
[----:B------:R-:W-:-:S03]  /*3ca30*/  PRMT R124, R175, 0x5410, R168 ;  /* 0x00005410af7c7816 */ /* 0x000fc600000000a8 */
[----:B------:R-:W4:Y:S04]  /*3ca40*/  LDL.LU R21, [R1+0x1014] ;  /* 0x0010140001157983 */ /* 0x000f280000300800 */
[----:B------:R-:W-:Y:S01]  /*3ca50*/  STSM.16.M88.4 [R0], R96 ;  /* 0x0000006000007844 */ /* 0x000fe20000000200 */
[----:B------:R-:W-:Y:S01]  /*3ca60*/  BAR.SYNC.DEFER_BLOCKING 0x0 ;  /* 0x0000000000007b1d */ /* 0x000fe20000010000 */
[----:B------:R-:W-:Y:S02]  /*3ca70*/  PRMT R133, R141, 0x5410, R142 ;  /* 0x000054108d857816 */ /* 0x000fe4000000008e */
[----:B------:R-:W-:-:S03]  /*3ca80*/  PRMT R125, R159, 0x5410, R167 ;  /* 0x000054109f7d7816 */ /* 0x000fc600000000a7 */
        /* <DEDUP_REMOVED lines=9> */
[----:B------:R-:W4:Y:S04]  /*3cb20*/  LDL.LU R143, [R1+0x11f8] ;  /* 0x0011f800018f7983 */ /* 0x000f280000300800 */
[----:B------:R-:W1:Y:S01]  /*3cb30*/  LDS.128 R96, [R2] ;  /* 0x0000000002607984 */ /* 0x000e620000000c00 */
[----:B------:R-:W-:Y:S01]  /*3cb40*/  BAR.SYNC.DEFER_BLOCKING 0x0 ;  /* 0x0000000000007b1d */ /* 0x000fe20000010000 */
[----:B---3--:R-:W-:-:S05]  /*3cb50*/  PRMT R134, R134, 0x5410, R135 ;  /* 0x0000541086867816 */ /* 0x008fca0000000087 */
[----:B------:R-:W3:Y:S04]  /*3cb60*/  LDL.LU R24, [R1+0x1048] ;  /* 0x0010480001187983 */ /* 0x000ee80000300800 */
[----:B------:R-:W-:Y:S01]  /*3cb70*/  STSM.16.M88.4 [R0], R100 ;  /* 0x0000006400007844 */ /* 0x000fe20000000200 */
[----:B------:R-:W-:Y:S01]  /*3cb80*/  BAR.SYNC.DEFER_BLOCKING 0x0 ;  /* 0x0000000000007b1d */ /* 0x000fe20000010000 */
[----:B------:R-:W-:Y:S02]  /*3cb90*/  PRMT R136, R136, 0x5410, R149 ;  /* 0x0000541088887816 */ /* 0x000fe40000000095 */
[----:B------:R-:W-:-:S03]  /*3cba0*/  PRMT R131, R150, 0x5410, R151 ;  /* 0x0000541096837816 */ /* 0x000fc60000000097 */
[----:B------:R-:W1:Y:S02]  /*3cbb0*/  LDS.128 R100, [R2] ;  /* 0x0000000002647984 */ /* 0x000e640000000c00 */
[----:B------:R-:W-:Y:S01]  /*3cbc0*/  BAR.SYNC.DEFER_BLOCKING 0x0 ;  /* 0x0000000000007b1d */ /* 0x000fe20000010000 */
[----:B--2---:R-:W-:-:S05]  /*3cbd0*/  PRMT R135, R154, 0x5410, R152 ;  /* 0x000054109a877816 */ /* 0x004fca0000000098 */
        /* <DEDUP_REMOVED lines=13> */
[----:B------:R-:W-:Y:S01]  /*3ccb0*/  STSM.16.M88.4 [R0], R104 ;  /* 0x0000006800007844 */ /* 0x000fe20000000200 */
[----:B------:R-:W-:Y:S06]  /*3ccc0*/  BAR.SYNC.DEFER_BLOCKING 0x0 ;  /* 0x0000000000007b1d */ /* 0x000fec0000010000 */
[----:B------:R-:W1:Y:S02]  /*3ccd0*/  LDS.128 R104, [R2] ;  /* 0x0000000002687984 */ /* 0x000e640000000c00 */
        /* <DEDUP_REMOVED lines=13> */
[----:B----4-:R-:W-:-:S02]  /*3cdb0*/  PRMT R144, R144, 0x5410, R19 ;  /* 0x0000541090907816 */ /* 0x010fc40000000013 */
[----:B------:R-:W-:Y:S02]  /*3cdc0*/  PRMT R145, R145, 0x5410, R20 ;  /* 0x0000541091917816 */ /* 0x000fe40000000014 */
[----:B------:R-:W-:Y:S01]  /*3cdd0*/  PRMT R146, R146, 0x5410, R21 ;  /* 0x0000541092927816 */ /* 0x000fe20000000015 */
[----:B------:R-:W4:Y:S01]  /*3cde0*/  LDL.LU R19, [R1+0x108c] ;  /* 0x00108c0001137983 */ /* 0x000f220000300800 */
[----:B------:R-:W-:Y:S02]  /*3cdf0*/  PRMT R139, R140, 0x5410, R139 ;  /* 0x000054108c8b7816 */ /* 0x000fe4000000008b */
[----:B------:R-:W-:Y:S01]  /*3ce00*/  PRMT R143, R143, 0x5410, R157 ;  /* 0x000054108f8f7816 */ /* 0x000fe2000000009d */
[----:B------:R-:W4:Y:S04]  /*3ce10*/  LDL.LU R20, [R1+0x123c] ;  /* 0x00123c0001147983 */ /* 0x000f280000300800 */
[----:B------:R-:W-:Y:S01]  /*3ce20*/  STSM.16.M88.4 [R0], R120 ;  /* 0x0000007800007844 */ /* 0x000fe20000000200 */
[----:B------:R-:W-:Y:S01]  /*3ce30*/  BAR.SYNC.DEFER_BLOCKING 0x0 ;  /* 0x0000000000007b1d */ /* 0x000fe20000010000 */
[----:B------:R-:W-:-:S02]  /*3ce40*/  PRMT R140, R23, 0x5410, R22 ;  /* 0x00005410178c7816 */ /* 0x000fc40000000016 */
[----:B------:R-:W-:-:S03]  /*3ce50*/  PRMT R141, R141, 0x5410, R175 ;  /* 0x000054108d8d7816 */ /* 0x000fc600000000af */
[----:B------:R-:W4:Y:S01]  /*3ce60*/  LDL.LU R21, [R1+0x107c] ;  /* 0x00107c0001157983 */ /* 0x000f220000300800 */
[----:B------:R-:W-:-:S03]  /*3ce70*/  PRMT R142, R142, 0x5410, R159 ;  /* 0x000054108e8e7816 */ /* 0x000fc6000000009f */
        /* <DEDUP_REMOVED lines=10> */
[----:B--2---:R-:W-:Y:S02]  /*3cf20*/  PRMT R153, R153, 0x5410, R25 ;  /* 0x0000541099997816 */ /* 0x004fe40000000019 */
[----:B------:R-:W-:Y:S02]  /*3cf30*/  PRMT R147, R148, 0x5410, R147 ;  /* 0x0000541094937816 */ /* 0x000fe40000000093 */
[----:B------:R-:W-:Y:S01]  /*3cf40*/  PRMT R154, R154, 0x5410, R26 ;  /* 0x000054109a9a7816 */ /* 0x000fe2000000001a */
[----:B------:R-:W2:Y:S01]  /*3cf50*/  LDL.LU R24, [R1+0x10f8] ;  /* 0x0010f80001187983 */ /* 0x000ea20000300800 */
[----:B------:R-:W-:-:S03]  /*3cf60*/  PRMT R148, R28, 0x5410, R27 ;  /* 0x000054101c947816 */ /* 0x000fc6000000001b */
[----:B------:R-:W2:Y:S04]  /*3cf70*/  LDL.LU R25, [R1+0x1250] ;  /* 0x0012500001197983 */ /* 0x000ea80000300800 */
[----:B------:R-:W3:Y:S01]  /*3cf80*/  LDL.LU R26, [R1+0x10c4] ;  /* 0x0010c400011a7983 */ /* 0x000ee20000300800 */
[----:B------:R-:W-:-:S03]  /*3cf90*/  PRMT R150, R150, 0x5410, R168 ;  /* 0x0000541096967816 */ /* 0x000fc600000000a8 */
[----:B------:R-:W3:Y:S04]  /*3cfa0*/  LDL.LU R27, [R1+0x1248] ;  /* 0x00124800011b7983 */ /* 0x000ee80000300800 */
[----:B------:R-:W1:Y:S01]  /*3cfb0*/  LDS.128 R124, [R2] ;  /* 0x00000000027c7984 */ /* 0x000e620000000c00 */
[----:B------:R-:W-:Y:S01]  /*3cfc0*/  BAR.SYNC.DEFER_BLOCKING 0x0 ;  /* 0x0000000000007b1d */ /* 0x000fe20000010000 */
[----:B------:R-:W-:Y:S02]  /*3cfd0*/  PRMT R149, R149, 0x5410, R29 ;  /* 0x0000541095957816 */ /* 0x000fe4000000001d */
[----:B------:R-:W-:-:S03]  /*3cfe0*/  PRMT R151, R151, 0x5410, R167 ;  /* 0x0000541097977816 */ /* 0x000fc600000000a7 */
[----:B------:R-:W3:Y:S04]  /*3cff0*/  LDL.LU R28, [R1+0x10a8] ;  /* 0x0010a800011c7983 */ /* 0x000ee80000300800 */
[----:B------:R-:W3:Y:S04]  /*3d000*/  LDL.LU R168, [R1+0x1244] ;  /* 0x0012440001a87983 */ /* 0x000ee80000300800 */
[----:B------:R-:W3:Y:S04]  /*3d010*/  LDL.LU R29, [R1+0x10a0] ;  /* 0x0010a000011d7983 */ /* 0x000ee80000300800 */
[----:B------:R-:W3:Y:S04]  /*3d020*/  LDL.LU R167, [R1+0x1240] ;  /* 0x0012400001a77983 */ /* 0x000ee80000300800 */
[----:B------:R-:W-:Y:S01]  /*3d030*/  STSM.16.M88.4 [R0], R128 ;  /* 0x0000008000007844 */ /* 0x000fe20000000200 */
[----:B------:R-:W-:Y:S06]  /*3d040*/  BAR.SYNC.DEFER_BLOCKING 0x0 ;  /* 0x0000000000007b1d */ /* 0x000fec0000010000 */
[----:B------:R-:W3:Y:S04]  /*3d050*/  LDL.LU R3, [R1+0x1150] ;  /* 0x0011500001037983 */ /* 0x000ee80000300800 */
[----:B------:R-:W3:Y:S04]  /*3d060*/  LDL.LU R6, [R1+0x1258] ;  /* 0x0012580001067983 */ /* 0x000ee80000300800 */
[----:B------:R-:W3:Y:S04]  /*3d070*/  LDL.LU R7, [R1+0x1148] ;  /* 0x0011480001077983 */ /* 0x000ee80000300800 */
[----:B------:R-:W3:Y:S04]  /*3d080*/  LDL.LU R4, [R1+0x1254] ;  /* 0x0012540001047983 */ /* 0x000ee80000300800 */
[----:B------:R-:W1:Y:S01]  /*3d090*/  LDS.128 R128, [R2] ;  /* 0x0000000002807984 */ /* 0x000e620000000c00 */
[----:B------:R-:W-:Y:S06]  /*3d0a0*/  BAR.SYNC.DEFER_BLOCKING 0x0 ;  /* 0x0000000000007b1d */ /* 0x000fec0000010000 */
[----:B------:R-:W3:Y:S04]  /*3d0b0*/  LDL.LU R5, [R1+0x10cc] ;  /* 0x0010cc0001057983 */ /* 0x000ee80000300800 */
        /* <DEDUP_REMOVED lines=13> */
[----:B------:R-:W-:Y:S01]  /*3d190*/  BAR.SYNC.DEFER_BLOCKING 0x0 ;  /* 0x0000000000007b1d */ /* 0x000fe20000010000 */
[----:B----4-:R-:W-:-:S05]  /*3d1a0*/  PRMT R159, R159, 0x5410, R175 ;  /* 0x000054109f9f7816 */ /* 0x010fca00000000af */
[----:B------:R-:W4:Y:S04]  /*3d1b0*/  LDL.LU R175, [R1+0x124c] ;  /* 0x00124c0001af7983 */ /* 0x000f280000300800 */
[----:B------:R-:W1:Y:S01]  /*3d1c0*/  LDS.128 R144, [R2] ;  /* 0x0000000002907984 */ /* 0x000e620000000c00 */
[----:B------:R-:W-:Y:S01]  /*3d1d0*/  BAR.SYNC.DEFER_BLOCKING 0x0 ;  /* 0x0000000000007b1d */ /* 0x000fe20000010000 */
[----:B------:R-:W-:-:S05]  /*3d1e0*/  PRMT R155, R156, 0x5410, R155 ;  /* 0x000054109c9b7816 */ /* 0x000fca000000009b */
[----:B------:R-:W-:Y:S02]  /*3d1f0*/  STSM.16.M88.4 [R0], R148 ;  /* 0x0000009400007844 */ /* 0x000fe40000000200 */
[----:B------:R-:W-:Y:S01]  /*3d200*/  BAR.SYNC.DEFER_BLOCKING 0x0 ;  /* 0x0000000000007b1d */ /* 0x000fe20000010000 */
[----:B------:R-:W-:Y:S02]  /*3d210*/  PRMT R156, R20, 0x5410, R19 ;  /* 0x00005410149c7816 */ /* 0x000fe40000000013 */
[----:B------:R-:W-:-:S03]  /*3d220*/  PRMT R157, R157, 0x5410, R21 ;  /* 0x000054109d9d7816 */ /* 0x000fc60000000015 */
[----:B------:R-:W4:Y:S04]  /*3d230*/  LDL.LU.64 R18, [R1+0xe60] ;  /* 0x000e600001127983 */ /* 0x000f280000300a00 */
[----:B------:R-:W4:Y:S01]  /*3d240*/  LDL.LU.64 R20, [R1+0xe40] ;  /* 0x000e400001147983 */ /* 0x000f220000300a00 */
[----:B------:R-:W-:-:S03]  /*3d250*/  PRMT R158, R23, 0x5410, R22 ;  /* 0x00005410179e7816 */ /* 0x000fc60000000016 */
[----:B------:R-:W4:Y:S04]  /*3d260*/  LDL.LU.64 R22, [R1+0xe58] ;  /* 0x000e580001167983 */ /* 0x000f280000300a00 */
[----:B------:R-:W1:Y:S01]  /*3d270*/  LDS.128 R148, [R2] ;  /* 0x0000000002947984 */ /* 0x000e620000000c00 */
[----:B------:R-:W-:Y:S01]  /*3d280*/  BAR.SYNC.DEFER_BLOCKING 0x0 ;  /* 0x0000000000007b1d */ /* 0x000fe20000010000 */
[----:B------:R-:W-:Y:S02]  /*3d290*/  PRMT R163, R165, 0x5410, R163 ;  /* 0x00005410a5a37816 */ /* 0x000fe400000000a3 */
[----:B--2---:R-:W-:Y:S02]  /*3d2a0*/  PRMT R165, R25, 0x5410, R24 ;  /* 0x0000541019a57816 */ /* 0x004fe40000000018 */
[----:B---3--:R-:W-:Y:S01]  /*3d2b0*/  PRMT R166, R27, 0x5410, R26 ;  /* 0x000054101ba67816 */ /* 0x008fe2000000001a */
[----:B------:R-:W2:Y:S04]  /*3d2c0*/  LDL.LU.64 R24, [R1+0xe38] ;  /* 0x000e380001187983 */ /* 0x000ea80000300a00 */
[----:B------:R-:W3:Y:S01]  /*3d2d0*/  LDL.LU.64 R26, [R1+0xe50] ;  /* 0x000e5000011a7983 */ /* 0x000ee20000300a00 */
[----:B------:R-:W-:-:S02]  /*3d2e0*/  PRMT R168, R168, 0x5410, R28 ;  /* 0x00005410a8a87816 */ /* 0x000fc4000000001c */
[----:B------:R-:W-:Y:S02]  /*3d2f0*/  PRMT R167, R167, 0x5410, R29 ;  /* 0x00005410a7a77816 */ /* 0x000fe4000000001d */
[----:B------:R-:W3:Y:S04]  /*3d300*/  LDL.LU.64 R28, [R1+0xe30] ;  /* 0x000e3000011c7983 */ /* 0x000ee80000300a00 */
        /* <DEDUP_REMOVED lines=14> */
[----:B------:R-:W-:-:S05]  /*3d3f0*/  PRMT R171, R173, 0x5410, R171 ;  /* 0x00005410adab7816 */ /* 0x000fca00000000ab */
[----:B------:R-:W1:Y:S02]  /*3d400*/  LDS.128 R164, [R2] ;  /* 0x0000000002a47984 */ /* 0x000e640000000c00 */
[----:B------:R-:W-:Y:S06]  /*3d410*/  BAR.SYNC.DEFER_BLOCKING 0x0 ;  /* 0x0000000000007b1d */ /* 0x000fec0000010000 */
[----:B------:R4:W-:Y:S02]  /*3d420*/  STSM.16.M88.4 [R0], R168 ;  /* 0x000000a800007844 */ /* 0x0009e40000000200 */
[----:B----4-:R-:W-:-:S02]  /*3d430*/  PRMT R168, R175, 0x5410, R5 ;  /* 0x00005410afa87816 */ /* 0x010fc40000000005 */
[----:B------:R-:W-:Y:S01]  /*3d440*/  PRMT R171, R174, 0x5410, R172 ;  /* 0x00005410aeab7816 */ /* 0x000fe200000000ac */
[----:B------:R-:W-:Y:S01]  /*3d450*/  BAR.SYNC.DEFER_BLOCKING 0x0 ;  /* 0x0000000000007b1d */ /* 0x000fe20000010000 */
[----:B------:R-:W-:Y:S02]  /*3d460*/  PRMT R169, R6, 0x5410, R3 ;  /* 0x0000541006a97816 */ /* 0x000fe40000000003 */
[----:B------:R-:W-:-:S03]  /*3d470*/  PRMT R170, R4, 0x5410, R7 ;  /* 0x0000541004aa7816 */ /* 0x000fc60000000007 */
[----:B------:R-:W4:Y:S02]  /*3d480*/  LDS.128 R172, [R2] ;  /* 0x0000000002ac7984 */ /* 0x000f240000000c00 */
[----:B------:R-:W-:Y:S01]  /*3d490*/  BAR.SYNC.DEFER_BLOCKING 0x0 ;  /* 0x0000000000007b1d */ /* 0x000fe20000010000 */
[----:B0-----:R-:W-:-:S05]  /*3d4a0*/  PRMT R252, R48, 0x7770, RZ ;  /* 0x0000777030fc7816 */ /* 0x001fca00000000ff */
[----:B------:R0:W-:Y:S02]  /*3d4b0*/  STSM.16.M88.4 [R0], R168 ;  /* 0x000000a800007844 */ /* 0x0001e40000000200 */
[----:B------:R-:W-:Y:S01]  /*3d4c0*/  BAR.SYNC.DEFER_BLOCKING 0x0 ;  /* 0x0000000000007b1d */ /* 0x000fe20000010000 */
[----:B0-----:R-:W-:-:S05]  /*3d4d0*/  PRMT R0, R48, 0x7771, RZ ;  /* 0x0000777130007816 */ /* 0x001fca00000000ff */
[----:B------:R-:W-:Y:S04]  /*3d4e0*/  @P3 STG.E.U8 desc[UR6][R18.64], R252 ;  /* 0x000000fc12003986 */ /* 0x000fe8000c101106 */
[----:B------:R0:W-:Y:S02]  /*3d4f0*/  @P6 STG.E.U8 desc[UR6][R20.64], R0 ;  /* 0x0000000014006986 */ /* 0x0001e4000c101106 */
[C---:B0-----:R-:W-:Y:S02]  /*3d500*/  PRMT R0, R48.reuse, 0x7772, RZ ;  /* 0x0000777230007816 */ /* 0x041fe400000000ff */
[----:B------:R-:W-:-:S03]  /*3d510*/  PRMT R48, R48, 0x7773, RZ ;  /* 0x0000777330307816 */ /* 0x000fc600000000ff */
[----:B------:R0:W-:Y:S04]  /*3d520*/  @P2 STG.E.U8 desc[UR6][R22.64], R0 ;  /* 0x0000000016002986 */ /* 0x0001e8000c101106 */
[----:B--2---:R-:W-:Y:S01]  /*3d530*/  @P1 STG.E.U8 desc[UR6][R24.64], R48 ;  /* 0x0000003018001986 */ /* 0x004fe2000c101106 */
[----:B0-----:R-:W-:-:S05]  /*3d540*/  PRMT R0, R49, 0x7770, RZ ;  /* 0x0000777031007816 */ /* 0x001fca00000000ff */
[----:B---3--:R0:W-:Y:S02]  /*3d550*/  @P0 STG.E.U8 desc[UR6][R26.64], R0 ;  /* 0x000000001a000986 */ /* 0x0081e4000c101106 */
[----:B0-----:R-:W-:-:S05]  /*3d560*/  PRMT R0, R49, 0x7771, RZ ;  /* 0x0000777131007816 */ /* 0x001fca00000000ff */
[----:B------:R0:W-:Y:S04]  /*3d570*/  @P5 STG.E.U8 desc[UR6][R28.64], R0 ;  /* 0x000000001c005986 */ /* 0x0001e8000c101106 */
[----:B0-----:R-:W2:Y:S04]  /*3d580*/  LDL.LU.64 R28, [R1+0xe28] ;  /* 0x000e2800011c7983 */ /* 0x001ea80000300a00 */
[----:B------:R-:W3:Y:S04]  /*3d590*/  LDL.LU.64 R26, [R1+0xe20] ;  /* 0x000e2000011a7983 */ /* 0x000ee80000300a00 */
[----:B------:R-:W4:Y:S04]  /*3d5a0*/  LDL.LU.64 R6, [R1+0xe18] ;  /* 0x000e180001067983 */ /* 0x000f280000300a00 */
[----:B------:R-:W4:Y:S04]  /*3d5b0*/  LDL.LU.64 R4, [R1+0xe10] ;  /* 0x000e100001047983 */ /* 0x000f280000300a00 */
[----:B------:R-:W4:Y:S04]  /*3d5c0*/  LDL.LU.64 R18, [R1+0xe08] ;  /* 0x000e080001127983 */ /* 0x000f280000300a00 */
[----:B------:R-:W4:Y:S04]  /*3d5d0*/  LDL.LU.64 R20, [R1+0xe00] ;  /* 0x000e000001147983 */ /* 0x000f280000300a00 */
[----:B------:R-:W4:Y:S01]  /*3d5e0*/  LDL.LU.64 R22, [R1+0xdf8] ;  /* 0x000df80001167983 */ /* 0x000f220000300a00 */
[----:B------:R-:W-:-:S13]  /*3d5f0*/  LOP3.LUT P4, RZ, R15, 0x10000000, RZ, 0xc0, !PT ;  /* 0x100000000fff7812 */ /* 0x000fda000788c0ff */
[----:B------:R-:W-:Y:S02]  /*3d600*/  @P4 LOP3.LUT R190, R190, 0x80, RZ, 0xfc, !PT ;  /* 0x00000080bebe4812 */ /* 0x000fe400078efcff */
[----:B------:R-:W-:Y:S02]  /*3d610*/  LOP3.LUT P4, RZ, R15, 0x40000000, RZ, 0xc0, !PT ;  /* 0x400000000fff7812 */ /* 0x000fe4000788c0ff */
[----:B------:R-:W-:-:S11]  /*3d620*/  LOP3.LUT R190, R190, 0xfffffeff, RZ, 0xc0, !PT ;  /* 0xfffffeffbebe7812 */ /* 0x000fd600078ec0ff */
[----:B------:R-:W-:Y:S02]  /*3d630*/  @P4 LOP3.LUT R190, R190, 0x100, RZ, 0xfc, !PT ;  /* 0x00000100bebe4812 */ /* 0x000fe400078efcff */
[----:B------:R-:W-:Y:S02]  /*3d640*/  LOP3.LUT P4, RZ, R15, 0x80000000, RZ, 0xc0, !PT ;  /* 0x800000000fff7812 */ /* 0x000fe4000788c0ff */
[----:B------:R-:W-:Y:S02]  /*3d650*/  LOP3.LUT R190, R190, 0xfffffdff, RZ, 0xc0, !PT ;  /* 0xfffffdffbebe7812 */ /* 0x000fe400078ec0ff */
[----:B------:R-:W-:-:S09]  /*3d660*/  LOP3.LUT P2, RZ, R14, 0x100000, RZ, 0xc0, !PT ;  /* 0x001000000eff7812 */ /* 0x000fd2000784c0ff */
[----:B------:R-:W-:Y:S02]  /*3d670*/  @P4 LOP3.LUT R190, R190, 0x200, RZ, 0xfc, !PT ;  /* 0x00000200bebe4812 */ /* 0x000fe400078efcff */
[----:B------:R-:W-:Y:S02]  /*3d680*/  LOP3.LUT P4, RZ, R14, 0x2, RZ, 0xc0, !PT ;  /* 0x000000020eff7812 */ /* 0x000fe4000788c0ff */
[----:B------:R-:W-:Y:S02]  /*3d690*/  LOP3.LUT R190, R190, 0xfffffbff, RZ, 0xc0, !PT ;  /* 0xfffffbffbebe7812 */ /* 0x000fe400078ec0ff */
[----:B------:R-:W-:Y:S02]  /*3d6a0*/  PRMT R0, R49, 0x7772, RZ ;  /* 0x0000777231007816 */ /* 0x000fe400000000ff */
[----:B------:R-:W-:-:S07]  /*3d6b0*/  LOP3.LUT P1, RZ, R14, 0x20000, RZ, 0xc0, !PT ;  /* 0x000200000eff7812 */ /* 0x000fce000782c0ff */
[----:B------:R-:W-:Y:S02]  /*3d6c0*/  @P4 LOP3.LUT R190, R190, 0x400, RZ, 0xfc, !PT ;  /* 0x00000400bebe4812 */ /* 0x000fe400078efcff */
[----:B------:R-:W-:Y:S02]  /*3d6d0*/  LOP3.LUT P4, RZ, R14, 0x10, RZ, 0xc0, !PT ;  /* 0x000000100eff7812 */ /* 0x000fe4000788c0ff */
[----:B------:R-:W-:Y:S02]  /*3d6e0*/  LOP3.LUT R190, R190, 0xfffff7ff, RZ, 0xc0, !PT ;  /* 0xfffff7ffbebe7812 */ /* 0x000fe400078ec0ff */
[----:B------:R-:W-:-:S09]  /*3d6f0*/  PRMT R49, R49, 0x7773, RZ ;  /* 0x0000777331317816 */ /* 0x000fd200000000ff */
        /* <DEDUP_REMOVED lines=8> */
[C---:B------:R-:W-:Y:S02]  /*3d780*/  LOP3.LUT P4, RZ, R14.reuse, 0x200, RZ, 0xc0, !PT ;  /* 0x000002000eff7812 */ /* 0x040fe4000788c0ff */
[----:B------:R-:W-:Y:S02]  /*3d790*/  LOP3.LUT P5, RZ, R14, 0x4000, RZ, 0xc0, !PT ;  /* 0x000040000eff7812 */ /* 0x000fe400078ac0ff */
[----:B------:R-:W-:-:S09]  /*3d7a0*/  LOP3.LUT R190, R190, 0xffffbfff, RZ, 0xc0, !PT ;  /* 0xffffbfffbebe7812 */ /* 0x000fd200078ec0ff */
[----:B------:R-:W-:Y:S02]  /*3d7b0*/  @P4 LOP3.LUT R190, R190, 0x4000, RZ, 0xfc, !PT ;  /* 0x00004000bebe4812 */ /* 0x000fe400078efcff */
[----:B------:R-:W-:Y:S01]  /*3d7c0*/  LOP3.LUT P4, RZ, R14, 0x1000, RZ, 0xc0, !PT ;  /* 0x000010000eff7812 */ /* 0x000fe2000788c0ff */
[----:B--2---:R0:W-:Y:S04]  /*3d7d0*/  @P2 STG.E.U8 desc[UR6][R28.64], R0 ;  /* 0x000000001c002986 */ /* 0x0041e8000c101106 */
[----:B0-----:R-:W2:Y:S04]  /*3d7e0*/  LDL.LU.64 R28, [R1+0xdf0] ;  /* 0x000df000011c7983 */ /* 0x001ea80000300a00 */
[----:B---3--:R0:W-:Y:S04]  /*3d7f0*/  @P1 STG.E.U8 desc[UR6][R26.64], R49 ;  /* 0x000000311a001986 */ /* 0x0081e8000c101106 */
[----:B0-----:R-:W3:Y:S04]  /*3d800*/  LDL.LU.64 R26, [R1+0xde8] ;  /* 0x000de800011a7983 */ /* 0x001ee80000300a00 */
[----:B------:R-:W3:Y:S04]  /*3d810*/  LDL.LU.64 R24, [R1+0xde0] ;  /* 0x000de00001187983 */ /* 0x000ee80000300a00 */
[----:B------:R-:W3:Y:S01]  /*3d820*/  LDL.LU.64 R48, [R1+0xdd8] ;  /* 0x000dd80001307983 */ /* 0x000ee20000300a00 */
[----:B------:R-:W-:-:S03]  /*3d830*/  PRMT R0, R50, 0x7770, RZ ;  /* 0x0000777032007816 */ /* 0x000fc600000000ff */
[----:B------:R-:W3:Y:S04]  /*3d840*/  LDL.LU.64 R168, [R1+0xdd0] ;  /* 0x000dd00001a87983 */ /* 0x000ee80000300a00 */
[----:B----4-:R0:W-:Y:S04]  /*3d850*/  @P0 STG.E.U8 desc[UR6][R6.64], R0 ;  /* 0x0000000006000986 */ /* 0x0101e8000c101106 */
[----:B------:R-:W4:Y:S04]  /*3d860*/  LDL.LU.64 R170, [R1+0xdc8] ;  /* 0x000dc80001aa7983 */ /* 0x000f280000300a00 */
[----:B------:R-:W4:Y:S01]  /*3d870*/  LDL.LU.64 R2, [R1+0xdc0] ;  /* 0x000dc00001027983 */ /* 0x000f220000300a00 */
[----:B0-----:R-:W-:-:S03]  /*3d880*/  PRMT R0, R50, 0x7771, RZ ;  /* 0x0000777132007816 */ /* 0x001fc600000000ff */
[----:B------:R-:W4:Y:S04]  /*3d890*/  LDL.LU.64 R6, [R1+0xdb8] ;  /* 0x000db80001067983 */ /* 0x000f280000300a00 */
[----:B------:R0:W-:Y:S02]  /*3d8a0*/  @P5 STG.E.U8 desc[UR6][R4.64], R0 ;  /* 0x0000000004005986 */ /* 0x0001e4000c101106 */
[----:B0-----:R-:W-:Y:S02]  /*3d8b0*/  PRMT R0, R50, 0x7772, RZ ;  /* 0x0000777232007816 */ /* 0x001fe400000000ff */
[----:B------:R-:W4:Y:S04]  /*3d8c0*/  LDL.LU.64 R4, [R1+0xdb0] ;  /* 0x000db00001047983 */ /* 0x000f280000300a00 */
[----:B------:R0:W-:Y:S01]  /*3d8d0*/  @P4 STG.E.U8 desc[UR6][R18.64], R0 ;  /* 0x0000000012004986 */ /* 0x0001e2000c101106 */
[----:B------:R-:W-:-:S02]  /*3d8e0*/  LOP3.LUT P4, RZ, R190, 0x4000, RZ, 0xc0, !PT ;  /* 0x00004000beff7812 */ /* 0x000fc4000788c0ff */
[----:B------:R-:W-:Y:S01]  /*3d8f0*/  PRMT R50, R50, 0x7773, RZ ;  /* 0x0000777332327816 */ /* 0x000fe200000000ff */
[----:B0-----:R-:W4:Y:S10]  /*3d900*/  LDL.LU.64 R18, [R1+0xda8] ;  /* 0x000da80001127983 */ /* 0x001f340000300a00 */
[----:B------:R0:W-:Y:S01]  /*3d910*/  @P4 STG.E.U8 desc[UR6][R20.64], R50 ;  /* 0x0000003214004986 */ /* 0x0001e2000c101106 */
[----:B------:R-:W-:-:S02]  /*3d920*/  LOP3.LUT P4, RZ, R190, 0x2000, RZ, 0xc0, !PT ;  /* 0x00002000beff7812 */ /* 0x000fc4000788c0ff */
[----:B------:R-:W-:Y:S01]  /*3d930*/  PRMT R0, R51, 0x7770, RZ ;  /* 0x0000777033007816 */ /* 0x000fe200000000ff */
[----:B0-----:R-:W4:Y:S10]  /*3d940*/  LDL.LU.64 R20, [R1+0xda0] ;  /* 0x000da00001147983 */ /* 0x001f340000300a00 */
[----:B------:R0:W-:Y:S04]  /*3d950*/  @P4 STG.E.U8 desc[UR6][R22.64], R0 ;  /* 0x0000000016004986 */ /* 0x0001e8000c101106 */
[----:B0-----:R-:W4:Y:S01]  /*3d960*/  LDL.LU.64 R22, [R1+0xd98] ;  /* 0x000d980001167983 */ /* 0x001f220000300a00 */
[----:B------:R-:W-:-:S02]  /*3d970*/  LOP3.LUT P4, RZ, R190, 0x1000, RZ, 0xc0, !PT ;  /* 0x00001000beff7812 */ /* 0x000fc4000788c0ff */
[----:B------:R-:W-:Y:S02]  /*3d980*/  PRMT R0, R51, 0x7771, RZ ;  /* 0x0000777133007816 */ /* 0x000fe400000000ff */
[C---:B------:R-:W-:Y:S02]  /*3d990*/  LOP3.LUT P3, RZ, R15.reuse, 0x2000000, RZ, 0xc0, !PT ;  /* 0x020000000fff7812 */ /* 0x040fe4000786c0ff */
[C---:B------:R-:W-:Y:S02]  /*3d9a0*/  LOP3.LUT P6, RZ, R15.reuse, 0x800000, RZ, 0xc0, !PT ;  /* 0x008000000fff7812 */ /* 0x040fe400078cc0ff */
[C---:B------:R-:W-:Y:S02]  /*3d9b0*/  LOP3.LUT P2, RZ, R15.reuse, 0x400000, RZ, 0xc0, !PT ;  /* 0x004000000fff7812 */ /* 0x040fe4000784c0ff */
[C---:B------:R-:W-:Y:S02]  /*3d9c0*/  LOP3.LUT P1, RZ, R15.reuse, 0x100000, RZ, 0xc0, !PT ;  /* 0x001000000fff7812 */ /* 0x040fe4000782c0ff */
[----:B------:R-:W-:-:S02]  /*3d9d0*/  LOP3.LUT P0, RZ, R15, 0x20000, RZ, 0xc0, !PT ;  /* 0x000200000fff7812 */ /* 0x000fc4000780c0ff */
[----:B------:R-:W-:Y:S01]  /*3d9e0*/  LOP3.LUT P5, RZ, R15, 0x8000, RZ, 0xc0, !PT ;  /* 0x000080000fff7812 */ /* 0x000fe200078ac0ff */
[----:B--2---:R0:W-:Y:S01]  /*3d9f0*/  @P4 STG.E.U8 desc[UR6][R28.64], R0 ;  /* 0x000000001c004986 */ /* 0x0041e2000c101106 */
[C---:B------:R-:W-:Y:S02]  /*3da00*/  LOP3.LUT P4, RZ, R190.reuse, 0x800, RZ, 0xc0, !PT ;  /* 0x00000800beff7812 */ /* 0x040fe4000788c0ff */
[----:B0-----:R-:W-:Y:S01]  /*3da10*/  PRMT R0, R51, 0x7772, RZ ;  /* 0x0000777233007816 */ /* 0x001fe200000000ff */
[----:B------:R-:W2:Y:S10]  /*3da20*/  LDL.LU.64 R28, [R1+0x12a0] ;  /* 0x0012a000011c7983 */ /* 0x000eb40000300a00 */
[----:B---3--:R1:W-:Y:S01]  /*3da30*/  @P4 STG.E.U8 desc[UR6][R26.64], R0 ;  /* 0x000000001a004986 */ /* 0x0083e2000c101106 */
[----:B------:R-:W-:-:S02]  /*3da40*/  LOP3.LUT P4, RZ, R190, 0x400, RZ, 0xc0, !PT ;  /* 0x00000400beff7812 */ /* 0x000fc4000788c0ff */
[----:B------:R-:W-:Y:S02]  /*3da50*/  PRMT R51, R51, 0x7773, RZ ;  /* 0x0000777333337816 */ /* 0x000fe400000000ff */
[----:B-1----:R-:W-:Y:S01]  /*3da60*/  PRMT R0, R52, 0x7770, RZ ;  /* 0x0000777034007816 */ /* 0x002fe200000000ff */
[----:B------:R-:W3:Y:S08]  /*3da70*/  LDL.LU.64 R26, [R1+0x1298] ;  /* 0x00129800011a7983 */ /* 0x000ef00000300a00 */
[----:B------:R0:W-:Y:S01]  /*3da80*/  @P4 STG.E.U8 desc[UR6][R24.64], R51 ;  /* 0x0000003318004986 */ /* 0x0001e2000c101106 */
[----:B------:R-:W-:-:S03]  /*3da90*/  LOP3.LUT P4, RZ, R190, 0x200, RZ, 0xc0, !PT ;  /* 0x00000200beff7812 */ /* 0x000fc6000788c0ff */
[----:B0-----:R-:W3:Y:S10]  /*3daa0*/  LDL.LU.64 R24, [R1+0x1290] ;  /* 0x0012900001187983 */ /* 0x001ef40000300a00 */
[----:B------:R0:W-:Y:S01]  /*3dab0*/  @P4 STG.E.U8 desc[UR6][R48.64], R0 ;  /* 0x0000000030004986 */ /* 0x0001e2000c101106 */
[----:B------:R-:W-:-:S02]  /*3dac0*/  LOP3.LUT P4, RZ, R190, 0x100, RZ, 0xc0, !PT ;  /* 0x00000100beff7812 */ /* 0x000fc4000788c0ff */
[----:B0-----:R-:W-:-:S11]  /*3dad0*/  PRMT R0, R52, 0x7771, RZ ;  /* 0x0000777134007816 */ /* 0x001fd600000000ff */
[----:B------:R0:W-:Y:S01]  /*3dae0*/  @P4 STG.E.U8 desc[UR6][R168.64], R0 ;  /* 0x00000000a8004986 */ /* 0x0001e2000c101106 */
[----:B------:R-:W-:Y:S02]  /*3daf0*/  LOP3.LUT P4, RZ, R190, 0x80, RZ, 0xc0, !PT ;  /* 0x00000080beff7812 */ /* 0x000fe4000788c0ff */
[C---:B0-----:R-:W-:Y:S02]  /*3db00*/  PRMT R0, R52.reuse, 0x7772, RZ ;  /* 0x0000777234007816 */ /* 0x041fe400000000ff */
[----:B------:R-:W-:-:S09]  /*3db10*/  PRMT R52, R52, 0x7773, RZ ;  /* 0x0000777334347816 */ /* 0x000fd200000000ff */
[----:B----4-:R0:W-:Y:S04]  /*3db20*/  @P4 STG.E.U8 desc[UR6][R170.64], R0 ;  /* 0x00000000aa004986 */ /* 0x0101e8000c101106 */
[----:B------:R-:W-:Y:S01]  /*3db30*/  @P3 STG.E.U8 desc[UR6][R2.64], R52 ;  /* 0x0000003402003986 */ /* 0x000fe2000c101106 */
[----:B0-----:R-:W-:-:S05]  /*3db40*/  PRMT R0, R53, 0x7770, RZ ;  /* 0x0000777035007816 */ /* 0x001fca00000000ff */
[----:B------:R0:W-:Y:S02]  /*3db50*/  @P6 STG.E.U8 desc[UR6][R6.64], R0 ;  /* 0x0000000006006986 */ /* 0x0001e4000c101106 */
[----:B0-----:R-:W-:-:S05]  /*3db60*/  PRMT R0, R53, 0x7771, RZ ;  /* 0x0000777135007816 */ /* 0x001fca00000000ff */
[----:B------:R0:W-:Y:S02]  /*3db70*/  @P2 STG.E.U8 desc[UR6][R4.64], R0 ;  /* 0x0000000004002986 */ /* 0x0001e4000c101106 */
[C---:B0-----:R-:W-:Y:S02]  /*3db80*/  PRMT R0, R53.reuse, 0x7772, RZ ;  /* 0x0000777235007816 */ /* 0x041fe400000000ff */
[----:B------:R-:W-:-:S03]  /*3db90*/  PRMT R53, R53, 0x7773, RZ ;  /* 0x0000777335357816 */ /* 0x000fc600000000ff */
[----:B------:R0:W-:Y:S04]  /*3dba0*/  @P1 STG.E.U8 desc[UR6][R18.64], R0 ;  /* 0x0000000012001986 */ /* 0x0001e8000c101106 */
[----:B------:R-:W-:Y:S01]  /*3dbb0*/  @P0 STG.E.U8 desc[UR6][R20.64], R53 ;  /* 0x0000003514000986 */ /* 0x000fe2000c101106 */
[----:B0-----:R-:W-:-:S05]  /*3dbc0*/  PRMT R0, R54, 0x7770, RZ ;  /* 0x0000777036007816 */ /* 0x001fca00000000ff */
[----:B------:R0:W-:Y:S04]  /*3dbd0*/  @P5 STG.E.U8 desc[UR6][R22.64], R0 ;  /* 0x0000000016005986 */ /* 0x0001e8000c101106 */
[----:B0-----:R-:W4:Y:S04]  /*3dbe0*/  LDL.LU.64 R22, [R1+0xd90] ;  /* 0x000d900001167983 */ /* 0x001f280000300a00 */
[----:B------:R-:W2:Y:S04]  /*3dbf0*/  LDL.LU.64 R20, [R1+0xd88] ;  /* 0x000d880001147983 */ /* 0x000ea80000300a00 */
[----:B------:R-:W3:Y:S04]  /*3dc00*/  LDL.LU.64 R170, [R1+0xd80] ;  /* 0x000d800001aa7983 */ /* 0x000ee80000300a00 */
[----:B------:R-:W3:Y:S04]  /*3dc10*/  LDL.LU.64 R2, [R1+0xd78] ;  /* 0x000d780001027983 */ /* 0x000ee80000300a00 */
[----:B------:R-:W3:Y:S04]  /*3dc20*/  LDL.LU.64 R6, [R1+0xd70] ;  /* 0x000d700001067983 */ /* 0x000ee80000300a00 */
[----:B------:R-:W3:Y:S04]  /*3dc30*/  LDL.LU.64 R4, [R1+0xd68] ;  /* 0x000d680001047983 */ /* 0x000ee80000300a00 */
[----:B------:R-:W3:Y:S01]  /*3dc40*/  LDL.LU.64 R18, [R1+0xd60] ;  /* 0x000d600001127983 */ /* 0x000ee20000300a00 */
[----:B------:R-:W-:-:S02]  /*3dc50*/  LOP3.LUT P4, RZ, R16, 0x400000, RZ, 0xc0, !PT ;  /* 0x0040000010ff7812 */ /* 0x000fc4000788c0ff */
[----:B------:R-:W-:-:S11]  /*3dc60*/  LOP3.LUT R190, R190, 0xfffffffe, RZ, 0xc0, !PT ;  /* 0xfffffffebebe7812 */ /* 0x000fd600078ec0ff */
[----:B------:R-:W-:Y:S02]  /*3dc70*/  @P4 LOP3.LUT R191, R191, 0x80000000, RZ, 0xfc, !PT ;  /* 0x80000000bfbf4812 */ /* 0x000fe400078efcff */
[----:B------:R-:W-:-:S13]  /*3dc80*/  LOP3.LUT P4, RZ, R16, 0x800000, RZ, 0xc0, !PT ;  /* 0x0080000010ff7812 */ /* 0x000fda000788c0ff */
[----:B------:R-:W-:Y:S02]  /*3dc90*/  @P4 LOP3.LUT R190, R190, 0x1, RZ, 0xfc, !PT ;  /* 0x00000001bebe4812 */ /* 0x000fe400078efcff */
[----:B------:R-:W-:Y:S02]  /*3dca0*/  LOP3.LUT P4, RZ, R16, 0x2000000, RZ, 0xc0, !PT ;  /* 0x0200000010ff7812 */ /* 0x000fe4000788c0ff */
[----:B------:R-:W-:-:S11]  /*3dcb0*/  LOP3.LUT R190, R190, 0xfffffffd, RZ, 0xc0, !PT ;  /* 0xfffffffdbebe7812 */ /* 0x000fd600078ec0ff */
        /* <DEDUP_REMOVED lines=10> */
[C---:B------:R-:W-:Y:S02]  /*3dd60*/  LOP3.LUT P4, RZ, R15.reuse, 0x2, RZ, 0xc0, !PT ;  /* 0x000000020fff7812 */ /* 0x040fe4000788c0ff */
[----:B------:R-:W-:Y:S02]  /*3dd70*/  LOP3.LUT R190, R190, 0xffffffdf, RZ, 0xc0, !PT ;  /* 0xffffffdfbebe7812 */ /* 0x000fe400078ec0ff */
[C---:B------:R-:W-:Y:S02]  /*3dd80*/  LOP3.LUT P2, RZ, R15.reuse, 0x4000, RZ, 0xc0, !PT ;  /* 0x000040000fff7812 */ /* 0x040fe4000784c0ff */
[----:B------:R-:W-:Y:S02]  /*3dd90*/  LOP3.LUT P1, RZ, R15, 0x1000, RZ, 0xc0, !PT ;  /* 0x000010000fff7812 */ /* 0x000fe4000782c0ff */
[----:B------:R-:W-:-:S05]  /*3dda0*/  PRMT R0, R54, 0x7771, RZ ;  /* 0x0000777136007816 */ /* 0x000fca00000000ff */
[----:B------:R-:W-:Y:S02]  /*3ddb0*/  @P4 LOP3.LUT R190, R190, 0x20, RZ, 0xfc, !PT ;  /* 0x00000020bebe4812 */ /* 0x000fe400078efcff */
[C---:B------:R-:W-:Y:S02]  /*3ddc0*/  LOP3.LUT P4, RZ, R15.reuse, 0x10, RZ, 0xc0, !PT ;  /* 0x000000100fff7812 */ /* 0x040fe4000788c0ff */
[C---:B------:R-:W-:Y:S02]  /*3ddd0*/  LOP3.LUT P0, RZ, R15.reuse, 0x200, RZ, 0xc0, !PT ;  /* 0x000002000fff7812 */ /* 0x040fe4000780c0ff */
[----:B------:R-:W-:Y:S02]  /*3dde0*/  LOP3.LUT P5, RZ, R15, 0x80, RZ, 0xc0, !PT ;  /* 0x000000800fff7812 */ /* 0x000fe400078ac0ff */
[----:B------:R-:W-:-:S07]  /*3ddf0*/  LOP3.LUT R190, R190, 0xffffffbf, RZ, 0xc0, !PT ;  /* 0xffffffbfbebe7812 */ /* 0x000fce00078ec0ff */
[----:B------:R-:W-:Y:S02]  /*3de00*/  @P4 LOP3.LUT R190, R190, 0x40, RZ, 0xfc, !PT ;  /* 0x00000040bebe4812 */ /* 0x000fe400078efcff */
[----:B------:R-:W-:Y:S01]  /*3de10*/  LOP3.LUT P4, RZ, R15, 0x40, RZ, 0xc0, !PT ;  /* 0x000000400fff7812 */ /* 0x000fe2000788c0ff */
[----:B----4-:R0:W-:Y:S02]  /*3de20*/  @P2 STG.E.U8 desc[UR6][R22.64], R0 ;  /* 0x0000000016002986 */ /* 0x0101e4000c101106 */
[C---:B0-----:R-:W-:Y:S02]  /*3de30*/  PRMT R0, R54.reuse, 0x7772, RZ ;  /* 0x0000777236007816 */ /* 0x041fe400000000ff */
[----:B------:R-:W4:Y:S01]  /*3de40*/  LDL.LU.64 R22, [R1+0xd58] ;  /* 0x000d580001167983 */ /* 0x000f220000300a00 */
[----:B------:R-:W-:-:S03]  /*3de50*/  PRMT R54, R54, 0x7773, RZ ;  /* 0x0000777336367816 */ /* 0x000fc600000000ff */
[----:B--2---:R0:W-:Y:S04]  /*3de60*/  @P1 STG.E.U8 desc[UR6][R20.64], R0 ;  /* 0x0000000014001986 */ /* 0x0041e8000c101106 */
[----:B---3--:R-:W-:Y:S01]  /*3de70*/  @P0 STG.E.U8 desc[UR6][R170.64], R54 ;  /* 0x00000036aa000986 */ /* 0x008fe2000c101106 */
[----:B0-----:R-:W-:-:S03]  /*3de80*/  PRMT R0, R55, 0x7770, RZ ;  /* 0x0000777037007816 */ /* 0x001fc600000000ff */
[----:B------:R-:W2:Y:S04]  /*3de90*/  LDL.LU.64 R20, [R1+0xd50] ;  /* 0x000d500001147983 */ /* 0x000ea80000300a00 */
[----:B------:R0:W-:Y:S04]  /*3dea0*/  @P5 STG.E.U8 desc[UR6][R2.64], R0 ;  /* 0x0000000002005986 */ /* 0x0001e8000c101106 */
[----:B------:R-:W3:Y:S04]  /*3deb0*/  LDL.LU.64 R52, [R1+0xd40] ;  /* 0x000d400001347983 */ /* 0x000ee80000300a00 */
[----:B------:R-:W3:Y:S01]  /*3dec0*/  LDL.LU.64 R50, [R1+0xd38] ;  /* 0x000d380001327983 */ /* 0x000ee20000300a00 */
[----:B0-----:R-:W-:-:S03]  /*3ded0*/  PRMT R0, R55, 0x7771, RZ ;  /* 0x0000777137007816 */ /* 0x001fc600000000ff */
[----:B------:R-:W3:Y:S04]  /*3dee0*/  LDL.LU.64 R48, [R1+0xd30] ;  /* 0x000d300001307983 */ /* 0x000ee80000300a00 */
[----:B------:R0:W-:Y:S01]  /*3def0*/  @P4 STG.E.U8 desc[UR6][R6.64], R0 ;  /* 0x0000000006004986 */ /* 0x0001e2000c101106 */
[----:B------:R-:W-:-:S03]  /*3df00*/  LOP3.LUT P4, RZ, R190, 0x40, RZ, 0xc0, !PT ;  /* 0x00000040beff7812 */ /* 0x000fc6000788c0ff */
[----:B------:R-:W3:Y:S04]  /*3df10*/  LDL.LU.64 R168, [R1+0xd28] ;  /* 0x000d280001a87983 */ /* 0x000ee80000300a00 */
[----:B------:R-:W3:Y:S01]  /*3df20*/  LDL.LU.64 R170, [R1+0xd20] ;  /* 0x000d200001aa7983 */ /* 0x000ee20000300a00 */
[----:B0-----:R-:W-:-:S03]  /*3df30*/  PRMT R0, R55, 0x7772, RZ ;  /* 0x0000777237007816 */ /* 0x001fc600000000ff */
[----:B------:R-:W3:Y:S04]  /*3df40*/  LDL.LU.64 R2, [R1+0xd18] ;  /* 0x000d180001027983 */ /* 0x000ee80000300a00 */
[----:B------:R0:W-:Y:S01]  /*3df50*/  @P4 STG.E.U8 desc[UR6][R4.64], R0 ;  /* 0x0000000004004986 */ /* 0x0001e2000c101106 */
[C---:B------:R-:W-:Y:S02]  /*3df60*/  LOP3.LUT P4, RZ, R190.reuse, 0x20, RZ, 0xc0, !PT ;  /* 0x00000020beff7812 */ /* 0x040fe4000788c0ff */
[----:B------:R-:W-:Y:S01]  /*3df70*/  PRMT R55, R55, 0x7773, RZ ;  /* 0x0000777337377816 */ /* 0x000fe200000000ff */
[----:B------:R-:W3:Y:S04]  /*3df80*/  LDL.LU.64 R6, [R1+0xd10] ;  /* 0x000d100001067983 */ /* 0x000ee80000300a00 */
[----:B0-----:R-:W3:Y:S06]  /*3df90*/  LDL.LU.64 R4, [R1+0xd08] ;  /* 0x000d080001047983 */ /* 0x001eec0000300a00 */
[----:B------:R0:W-:Y:S04]  /*3dfa0*/  @P4 STG.E.U8 desc[UR6][R18.64], R55 ;  /* 0x0000003712004986 */ /* 0x0001e8000c101106 */
[----:B0-----:R-:W3:Y:S04]  /*3dfb0*/  LDL.LU.64 R54, [R1+0xd48] ;  /* 0x000d480001367983 */ /* 0x001ee80000300a00 */
[----:B------:R-:W3:Y:S01]  /*3dfc0*/  LDL.LU.64 R18, [R1+0xd00] ;  /* 0x000d000001127983 */ /* 0x000ee20000300a00 */
        /* <DEDUP_REMOVED lines=8> */
[----:B----4-:R0:W-:Y:S01]  /*3e050*/  @P4 STG.E.U8 desc[UR6][R22.64], R0 ;  /* 0x0000000016004986 */ /* 0x0101e2000c101106 */
[----:B------:R-:W-:Y:S02]  /*3e060*/  LOP3.LUT P4, RZ, R190, 0x8, RZ, 0xc0, !PT ;  /* 0x00000008beff7812 */ /* 0x000fe4000788c0ff */
[----:B0-----:R-:W-:Y:S01]  /*3e070*/  PRMT R0, R56, 0x7771, RZ ;  /* 0x0000777138007816 */ /* 0x001fe200000000ff */
[----:B------:R-:W4:Y:S10]  /*3e080*/  LDL.LU.64 R22, [R1+0x1288] ;  /* 0x0012880001167983 */ /* 0x000f340000300a00 */
[----:B--2---:R0:W-:Y:S01]  /*3e090*/  @P4 STG.E.U8 desc[UR6][R20.64], R0 ;  /* 0x0000000014004986 */ /* 0x0041e2000c101106 */
[----:B------:R-:W-:-:S02]  /*3e0a0*/  LOP3.LUT P4, RZ, R190, 0x4, RZ, 0xc0, !PT ;  /* 0x00000004beff7812 */ /* 0x000fc4000788c0ff */
[C---:B0-----:R-:W-:Y:S01]  /*3e0b0*/  PRMT R0, R56.reuse, 0x7772, RZ ;  /* 0x0000777238007816 */ /* 0x041fe200000000ff */
[----:B------:R-:W2:Y:S01]  /*3e0c0*/  LDL.LU.64 R20, [R1+0x1280] ;  /* 0x0012800001147983 */ /* 0x000ea20000300a00 */
[----:B------:R-:W-:-:S09]  /*3e0d0*/  PRMT R56, R56, 0x7773, RZ ;  /* 0x0000777338387816 */ /* 0x000fd200000000ff */
[----:B---3--:R0:W-:Y:S01]  /*3e0e0*/  @P4 STG.E.U8 desc[UR6][R54.64], R0 ;  /* 0x0000000036004986 */ /* 0x0081e2000c101106 */
[----:B------:R-:W-:-:S13]  /*3e0f0*/  LOP3.LUT P4, RZ, R190, 0x2, RZ, 0xc0, !PT ;  /* 0x00000002beff7812 */ /* 0x000fda000788c0ff */
[----:B------:R-:W-:Y:S01]  /*3e100*/  @P4 STG.E.U8 desc[UR6][R52.64], R56 ;  /* 0x0000003834004986 */ /* 0x000fe2000c101106 */
[----:B------:R-:W-:Y:S02]  /*3e110*/  LOP3.LUT P4, RZ, R190, 0x1, RZ, 0xc0, !PT ;  /* 0x00000001beff7812 */ /* 0x000fe4000788c0ff */
[----:B0-----:R-:W-:-:S11]  /*3e120*/  PRMT R0, R57, 0x7770, RZ ;  /* 0x0000777039007816 */ /* 0x001fd600000000ff */
[----:B------:R0:W-:Y:S01]  /*3e130*/  @P4 STG.E.U8 desc[UR6][R50.64], R0 ;  /* 0x0000000032004986 */ /* 0x0001e2000c101106 */
[----:B------:R-:W-:Y:S02]  /*3e140*/  LOP3.LUT P4, RZ, R191, 0x80000000, RZ, 0xc0, !PT ;  /* 0x80000000bfff7812 */ /* 0x000fe4000788c0ff */
[----:B0-----:R-:W-:-:S11]  /*3e150*/  PRMT R0, R57, 0x7771, RZ ;  /* 0x0000777139007816 */ /* 0x001fd600000000ff */
[----:B------:R0:W-:Y:S02]  /*3e160*/  @P4 STG.E.U8 desc[UR6][R48.64], R0 ;  /* 0x0000000030004986 */ /* 0x0001e4000c101106 */
[C---:B0-----:R-:W-:Y:S02]  /*3e170*/  PRMT R0, R57.reuse, 0x7772, RZ ;  /* 0x0000777239007816 */ /* 0x041fe400000000ff */
[----:B------:R-:W-:-:S03]  /*3e180*/  PRMT R57, R57, 0x7773, RZ ;  /* 0x0000777339397816 */ /* 0x000fc600000000ff */
[----:B------:R0:W-:Y:S04]  /*3e190*/  @P3 STG.E.U8 desc[UR6][R168.64], R0 ;  /* 0x00000000a8003986 */ /* 0x0001e8000c101106 */
[----:B------:R-:W-:Y:S01]  /*3e1a0*/  @P6 STG.E.U8 desc[UR6][R170.64], R57 ;  /* 0x00000039aa006986 */ /* 0x000fe2000c101106 */
[----:B0-----:R-:W-:-:S05]  /*3e1b0*/  PRMT R0, R58, 0x7770, RZ ;  /* 0x000077703a007816 */ /* 0x001fca00000000ff */
[----:B------:R0:W-:Y:S02]  /*3e1c0*/  @P2 STG.E.U8 desc[UR6][R2.64], R0 ;  /* 0x0000000002002986 */ /* 0x0001e4000c101106 */
[----:B0-----:R-:W-:-:S05]  /*3e1d0*/  PRMT R0, R58, 0x7771, RZ ;  /* 0x000077713a007816 */ /* 0x001fca00000000ff */
[----:B------:R0:W-:Y:S02]  /*3e1e0*/  @P1 STG.E.U8 desc[UR6][R6.64], R0 ;  /* 0x0000000006001986 */ /* 0x0001e4000c101106 */
[C---:B0-----:R-:W-:Y:S02]  /*3e1f0*/  PRMT R0, R58.reuse, 0x7772, RZ ;  /* 0x000077723a007816 */ /* 0x041fe400000000ff */
[----:B------:R-:W-:-:S03]  /*3e200*/  PRMT R58, R58, 0x7773, RZ ;  /* 0x000077733a3a7816 */ /* 0x000fc600000000ff */
[----:B------:R-:W-:Y:S04]  /*3e210*/  @P0 STG.E.U8 desc[UR6][R4.64], R0 ;  /* 0x0000000004000986 */ /* 0x000fe8000c101106 */
[----:B------:R0:W-:Y:S04]  /*3e220*/  @P5 STG.E.U8 desc[UR6][R18.64], R58 ;  /* 0x0000003a12005986 */ /* 0x0001e8000c101106 */
[----:B0-----:R-:W3:Y:S04]  /*3e230*/  LDL.LU.64 R18, [R1+0xcf8] ;  /* 0x000cf80001127983 */ /* 0x001ee80000300a00 */
[----:B------:R-:W4:Y:S04]  /*3e240*/  LDL.LU.64 R4, [R1+0xcf0] ;  /* 0x000cf00001047983 */ /* 0x000f280000300a00 */
[----:B------:R-:W2:Y:S04]  /*3e250*/  LDL.LU.64 R48, [R1+0xce8] ;  /* 0x000ce80001307983 */ /* 0x000ea80000300a00 */
[----:B------:R-:W2:Y:S04]  /*3e260*/  LDL.LU.64 R168, [R1+0xce0] ;  /* 0x000ce00001a87983 */ /* 0x000ea80000300a00 */
[----:B------:R-:W2:Y:S04]  /*3e270*/  LDL.LU.64 R170, [R1+0xcd8] ;  /* 0x000cd80001aa7983 */ /* 0x000ea80000300a00 */
[----:B------:R-:W2:Y:S04]  /*3e280*/  LDL.LU.64 R2, [R1+0xcd0] ;  /* 0x000cd00001027983 */ /* 0x000ea80000300a00 */
[----:B------:R-:W2:Y:S01]  /*3e290*/  LDL.LU.64 R6, [R1+0xcc8] ;  /* 0x000cc80001067983 */ /* 0x000ea20000300a00 */
[----:B------:R-:W-:-:S02]  /*3e2a0*/  LOP3.LUT P4, RZ, R17, 0x8000, RZ, 0xc0, !PT ;  /* 0x0000800011ff7812 */ /* 0x000fc4000788c0ff */
[----:B------:R-:W-:-:S11]  /*3e2b0*/  LOP3.LUT R191, R191, 0xff7fffff, RZ, 0xc0, !PT ;  /* 0xff7fffffbfbf7812 */ /* 0x000fd600078ec0ff */
[----:B------:R-:W-:Y:S02]  /*3e2c0*/  @P4 LOP3.LUT R191, R191, 0x800000, RZ, 0xfc, !PT ;  /* 0x00800000bfbf4812 */ /* 0x000fe400078efcff */
[----:B------:R-:W-:Y:S02]  /*3e2d0*/  LOP3.LUT P4, RZ, R17, 0x20000, RZ, 0xc0, !PT ;  /* 0x0002000011ff7812 */ /* 0x000fe4000788c0ff */
[----:B------:R-:W-:-:S11]  /*3e2e0*/  LOP3.LUT R191, R191, 0xfeffffff, RZ, 0xc0, !PT ;  /* 0xfeffffffbfbf7812 */ /* 0x000fd600078ec0ff */
[----:B------:R-:W-:Y:S02]  /*3e2f0*/  @P4 LOP3.LUT R191, R191, 0x1000000, RZ, 0xfc, !PT ;  /* 0x01000000bfbf4812 */ /* 0x000fe400078efcff */
[----:B------:R-:W-:Y:S02]  /*3e300*/  LOP3.LUT P4, RZ, R17, 0x100000, RZ, 0xc0, !PT ;  /* 0x0010000011ff7812 */ /* 0x000fe4000788c0ff */
[----:B------:R-:W-:Y:S02]  /*3e310*/  LOP3.LUT R191, R191, 0xfdffffff, RZ, 0xc0, !PT ;  /* 0xfdffffffbfbf7812 */ /* 0x000fe400078ec0ff */
[----:B------:R-:W-:Y:S02]  /*3e320*/  LOP3.LUT P2, RZ, R16, 0x80, RZ, 0xc0, !PT ;  /* 0x0000008010ff7812 */ /* 0x000fe4000784c0ff */
[----:B------:R-:W-:-:S07]  /*3e330*/  PRMT R0, R59, 0x7770, RZ ;  /* 0x000077703b007816 */ /* 0x000fce00000000ff */
[----:B------:R-:W-:Y:S02]  /*3e340*/  @P4 LOP3.LUT R191, R191, 0x2000000, RZ, 0xfc, !PT ;  /* 0x02000000bfbf4812 */ /* 0x000fe400078efcff */
[----:B------:R-:W-:Y:S02]  /*3e350*/  LOP3.LUT P4, RZ, R17, 0x400000, RZ, 0xc0, !PT ;  /* 0x0040000011ff7812 */ /* 0x000fe4000788c0ff */
[----:B------:R-:W-:Y:S02]  /*3e360*/  LOP3.LUT R191, R191, 0xfbffffff, RZ, 0xc0, !PT ;  /* 0xfbffffffbfbf7812 */ /* 0x000fe400078ec0ff */
[----:B------:R-:W-:-:S09]  /*3e370*/  LOP3.LUT P1, RZ, R16, 0x40, RZ, 0xc0, !PT ;  /* 0x0000004010ff7812 */ /* 0x000fd2000782c0ff */
[----:B------:R-:W-:Y:S02]  /*3e380*/  @P4 LOP3.LUT R191, R191, 0x4000000, RZ, 0xfc, !PT ;  /* 0x04000000bfbf4812 */ /* 0x000fe400078efcff */
[----:B------:R-:W-:Y:S02]  /*3e390*/  LOP3.LUT P4, RZ, R17, 0x800000, RZ, 0xc0, !PT ;  /* 0x0080000011ff7812 */ /* 0x000fe4000788c0ff */
[----:B------:R-:W-:Y:S02]  /*3e3a0*/  LOP3.LUT R191, R191, 0xf7ffffff, RZ, 0xc0, !PT ;  /* 0xf7ffffffbfbf7812 */ /* 0x000fe400078ec0ff */
[C---:B------:R-:W-:Y:S02]  /*3e3b0*/  LOP3.LUT P0, RZ, R16.reuse, 0x10, RZ, 0xc0, !PT ;  /* 0x0000001010ff7812 */ /* 0x040fe4000780c0ff */
[----:B------:R-:W-:-:S07]  /*3e3c0*/  LOP3.LUT P5, RZ, R16, 0x2, RZ, 0xc0, !PT ;  /* 0x0000000210ff7812 */ /* 0x000fce00078ac0ff */
        /* <DEDUP_REMOVED lines=10> */
[----:B------:R-:W-:Y:S01]  /*3e470*/  LOP3.LUT P4, RZ, R17, 0x80000000, RZ, 0xc0, !PT ;  /* 0x8000000011ff7812 */ /* 0x000fe2000788c0ff */
[----:B---3--:R0:W-:Y:S04]  /*3e480*/  @P2 STG.E.U8 desc[UR6][R18.64], R0 ;  /* 0x0000000012002986 */ /* 0x0081e8000c101106 */
[----:B0-----:R-:W3:Y:S01]  /*3e490*/  LDL.LU.64 R18, [R1+0xcc0] ;  /* 0x000cc00001127983 */ /* 0x001ee20000300a00 */
[----:B------:R-:W-:-:S05]  /*3e4a0*/  PRMT R0, R59, 0x7771, RZ ;  /* 0x000077713b007816 */ /* 0x000fca00000000ff */
[----:B----4-:R0:W-:Y:S04]  /*3e4b0*/  @P1 STG.E.U8 desc[UR6][R4.64], R0 ;  /* 0x0000000004001986 */ /* 0x0101e8000c101106 */
[----:B0-----:R-:W4:Y:S01]  /*3e4c0*/  LDL.LU.64 R4, [R1+0xcb8] ;  /* 0x000cb80001047983 */ /* 0x001f220000300a00 */
[C---:B------:R-:W-:Y:S02]  /*3e4d0*/  PRMT R0, R59.reuse, 0x7772, RZ ;  /* 0x000077723b007816 */ /* 0x040fe400000000ff */
[----:B------:R-:W-:Y:S01]  /*3e4e0*/  PRMT R59, R59, 0x7773, RZ ;  /* 0x000077733b3b7816 */ /* 0x000fe200000000ff */
[----:B------:R-:W4:Y:S04]  /*3e4f0*/  LDL.LU.64 R56, [R1+0xca8] ;  /* 0x000ca80001387983 */ /* 0x000f280000300a00 */
[----:B--2---:R-:W-:Y:S04]  /*3e500*/  @P0 STG.E.U8 desc[UR6][R48.64], R0 ;  /* 0x0000000030000986 */ /* 0x004fe8000c101106 */
[----:B------:R0:W-:Y:S04]  /*3e510*/  @P5 STG.E.U8 desc[UR6][R168.64], R59 ;  /* 0x0000003ba8005986 */ /* 0x0001e8000c101106 */
[----:B0-----:R-:W2:Y:S04]  /*3e520*/  LDL.LU.64 R58, [R1+0xcb0] ;  /* 0x000cb000013a7983 */ /* 0x001ea80000300a00 */
[----:B------:R-:W2:Y:S01]  /*3e530*/  LDL.LU.64 R54, [R1+0xca0] ;  /* 0x000ca00001367983 */ /* 0x000ea20000300a00 */
[----:B------:R-:W-:-:S03]  /*3e540*/  PRMT R0, R60, 0x7770, RZ ;  /* 0x000077703c007816 */ /* 0x000fc600000000ff */
[----:B------:R-:W2:Y:S04]  /*3e550*/  LDL.LU.64 R52, [R1+0xc98] ;  /* 0x000c980001347983 */ /* 0x000ea80000300a00 */
[----:B------:R0:W-:Y:S01]  /*3e560*/  @P4 STG.E.U8 desc[UR6][R170.64], R0 ;  /* 0x00000000aa004986 */ /* 0x0001e2000c101106 */
[----:B------:R-:W-:-:S03]  /*3e570*/  LOP3.LUT P4, RZ, R191, 0x40000000, RZ, 0xc0, !PT ;  /* 0x40000000bfff7812 */ /* 0x000fc6000788c0ff */
[----:B------:R-:W2:Y:S04]  /*3e580*/  LDL.LU.64 R50, [R1+0xc90] ;  /* 0x000c900001327983 */ /* 0x000ea80000300a00 */
[----:B------:R-:W2:Y:S01]  /*3e590*/  LDL.LU.64 R48, [R1+0xc88] ;  /* 0x000c880001307983 */ /* 0x000ea20000300a00 */
[----:B0-----:R-:W-:-:S03]  /*3e5a0*/  PRMT R0, R60, 0x7771, RZ ;  /* 0x000077713c007816 */ /* 0x001fc600000000ff */
[----:B------:R-:W2:Y:S04]  /*3e5b0*/  LDL.LU.64 R168, [R1+0xc80] ;  /* 0x000c800001a87983 */ /* 0x000ea80000300a00 */
[----:B------:R0:W-:Y:S01]  /*3e5c0*/  @P4 STG.E.U8 desc[UR6][R2.64], R0 ;  /* 0x0000000002004986 */ /* 0x0001e2000c101106 */
[----:B------:R-:W-:-:S03]  /*3e5d0*/  LOP3.LUT P4, RZ, R191, 0x20000000, RZ, 0xc0, !PT ;  /* 0x20000000bfff7812 */ /* 0x000fc6000788c0ff */
[----:B------:R-:W2:Y:S04]  /*3e5e0*/  LDL.LU.64 R170, [R1+0xc78] ;  /* 0x000c780001aa7983 */ /* 0x000ea80000300a00 */
[----:B0-----:R-:W2:Y:S01]  /*3e5f0*/  LDL.LU.64 R2, [R1+0xc70] ;  /* 0x000c700001027983 */ /* 0x001ea20000300a00 */
[----:B------:R-:W-:-:S05]  /*3e600*/  PRMT R0, R60, 0x7772, RZ ;  /* 0x000077723c007816 */ /* 0x000fca00000000ff */
[----:B------:R0:W-:Y:S04]  /*3e610*/  @P4 STG.E.U8 desc[UR6][R6.64], R0 ;  /* 0x0000000006004986 */ /* 0x0001e8000c101106 */
[----:B0-----:R-:W2:Y:S01]  /*3e620*/  LDL.LU.64 R6, [R1+0xc68] ;  /* 0x000c680001067983 */ /* 0x001ea20000300a00 */
[----:B------:R-:W-:Y:S02]  /*3e630*/  LOP3.LUT P4, RZ, R191, 0x10000000, RZ, 0xc0, !PT ;  /* 0x10000000bfff7812 */ /* 0x000fe4000788c0ff */
[----:B------:R-:W-:Y:S02]  /*3e640*/  PRMT R60, R60, 0x7773, RZ ;  /* 0x000077733c3c7816 */ /* 0x000fe400000000ff */
[----:B------:R-:W-:Y:S02]  /*3e650*/  PRMT R0, R61, 0x7770, RZ ;  /* 0x000077703d007816 */ /* 0x000fe400000000ff */
[----:B------:R-:W-:-:S02]  /*3e660*/  LOP3.LUT P3, RZ, R17, 0x4000, RZ, 0xc0, !PT ;  /* 0x0000400011ff7812 */ /* 0x000fc4000786c0ff */
[C---:B------:R-:W-:Y:S02]  /*3e670*/  LOP3.LUT P6, RZ, R17.reuse, 0x1000, RZ, 0xc0, !PT ;  /* 0x0000100011ff7812 */ /* 0x040fe400078cc0ff */
[C---:B------:R-:W-:Y:S02]  /*3e680*/  LOP3.LUT P2, RZ, R17.reuse, 0x200, RZ, 0xc0, !PT ;  /* 0x0000020011ff7812 */ /* 0x040fe4000784c0ff */
[C---:B------:R-:W-:Y:S02]  /*3e690*/  LOP3.LUT P1, RZ, R17.reuse, 0x80, RZ, 0xc0, !PT ;  /* 0x0000008011ff7812 */ /* 0x040fe4000782c0ff */
[C---:B------:R-:W-:Y:S02]  /*3e6a0*/  LOP3.LUT P0, RZ, R17.reuse, 0x40, RZ, 0xc0, !PT ;  /* 0x0000004011ff7812 */ /* 0x040fe4000780c0ff */
[----:B------:R-:W-:Y:S01]  /*3e6b0*/  LOP3.LUT P5, RZ, R17, 0x10, RZ, 0xc0, !PT ;  /* 0x0000001011ff7812 */ /* 0x000fe200078ac0ff */
[----:B---3--:R0:W-:Y:S01]  /*3e6c0*/  @P4 STG.E.U8 desc[UR6][R18.64], R60 ;  /* 0x0000003c12004986 */ /* 0x0081e2000c101106 */
[----:B------:R-:W-:-:S03]  /*3e6d0*/  LOP3.LUT P4, RZ, R191, 0x8000000, RZ, 0xc0, !PT ;  /* 0x08000000bfff7812 */ /* 0x000fc6000788c0ff */
[----:B0-----:R-:W3:Y:S10]  /*3e6e0*/  LDL.LU.64 R18, [R1+0x1278] ;  /* 0x0012780001127983 */ /* 0x001ef40000300a00 */
[----:B----4-:R0:W-:Y:S01]  /*3e6f0*/  @P4 STG.E.U8 desc[UR6][R4.64], R0 ;  /* 0x0000000004004986 */ /* 0x0101e2000c101106 */
[----:B------:R-:W-:-:S02]  /*3e700*/  LOP3.LUT P4, RZ, R191, 0x4000000, RZ, 0xc0, !PT ;  /* 0x04000000bfff7812 */ /* 0x000fc4000788c0ff */
[----:B0-----:R-:W-:Y:S01]  /*3e710*/  PRMT R0, R61, 0x7771, RZ ;  /* 0x000077713d007816 */ /* 0x001fe200000000ff */
[----:B------:R-:W4:Y:S10]  /*3e720*/  LDL.LU.64 R4, [R1+0x1270] ;  /* 0x0012700001047983 */ /* 0x000f340000300a00 */
[----:B--2---:R0:W-:Y:S01]  /*3e730*/  @P4 STG.E.U8 desc[UR6][R58.64], R0 ;  /* 0x000000003a004986 */ /* 0x0041e2000c101106 */
[----:B------:R-:W-:-:S02]  /*3e740*/  LOP3.LUT P4, RZ, R191, 0x2000000, RZ, 0xc0, !PT ;  /* 0x02000000bfff7812 */ /* 0x000fc4000788c0ff */
[----:B0-----:R-:W-:-:S11]  /*3e750*/  PRMT R0, R61, 0x7772, RZ ;  /* 0x000077723d007816 */ /* 0x001fd600000000ff */
[----:B------:R0:W-:Y:S01]  /*3e760*/  @P4 STG.E.U8 desc[UR6][R56.64], R0 ;  /* 0x0000000038004986 */ /* 0x0001e2000c101106 */
[----:B------:R-:W-:Y:S02]  /*3e770*/  LOP3.LUT P4, RZ, R191, 0x1000000, RZ, 0xc0, !PT ;  /* 0x01000000bfff7812 */ /* 0x000fe4000788c0ff */
[----:B------:R-:W-:-:S11]  /*3e780*/  PRMT R61, R61, 0x7773, RZ ;  /* 0x000077733d3d7816 */ /* 0x000fd600000000ff */
[----:B------:R-:W-:Y:S01]  /*3e790*/  @P4 STG.E.U8 desc[UR6][R54.64], R61 ;  /* 0x0000003d36004986 */ /* 0x000fe2000c101106 */
[----:B------:R-:W-:Y:S02]  /*3e7a0*/  LOP3.LUT P4, RZ, R191, 0x800000, RZ, 0xc0, !PT ;  /* 0x00800000bfff7812 */ /* 0x000fe4000788c0ff */
[----:B0-----:R-:W-:-:S11]  /*3e7b0*/  PRMT R0, R62, 0x7770, RZ ;  /* 0x000077703e007816 */ /* 0x001fd600000000ff */
        /* <DEDUP_REMOVED lines=48> */
[----:B------:R-:W-:-:S09]  /*3eac0*/  LOP3.LUT P5, RZ, R17, 0x1, RZ, 0xc0, !PT ;  /* 0x0000000111ff7812 */ /* 0x000fd200078ac0ff */
        /* <DEDUP_REMOVED lines=14> */
[----:B------:R-:W4:Y:S01]  /*3ebb0*/  LDL.LU.64 R52, [R1+0xbf0] ;  /* 0x000bf00001347983 */ /* 0x000f220000300a00 */
[----:B------:R-:W-:-:S03]  /*3ebc0*/  PRMT R64, R64, 0x7773, RZ ;  /* 0x0000777340407816 */ /* 0x000fc600000000ff */
[----:B------:R0:W-:Y:S04]  /*3ebd0*/  @P5 STG.E.U8 desc[UR6][R50.64], R0 ;  /* 0x0000000032005986 */ /* 0x0001e8000c101106 */
[----:B------:R1:W-:Y:S01]  /*3ebe0*/  @P4 STG.E.U8 desc[UR6][R48.64], R64 ;  /* 0x0000004030004986 */ /* 0x0003e2000c101106 */
[----:B------:R-:W-:Y:S02]  /*3ebf0*/  LOP3.LUT P4, RZ, R191, 0x400000, RZ, 0xc0, !PT ;  /* 0x00400000bfff7812 */ /* 0x000fe4000788c0ff */
[----:B0-----:R-:W-:Y:S01]  /*3ec00*/  PRMT R0, R65, 0x7770, RZ ;  /* 0x0000777041007816 */ /* 0x001fe200000000ff */
[----:B------:R-:W4:Y:S04]  /*3ec10*/  LDL.LU.64 R50, [R1+0xbe8] ;  /* 0x000be80001327983 */ /* 0x000f280000300a00 */
[----:B-1----:R-:W4:Y:S06]  /*3ec20*/  LDL.LU.64 R48, [R1+0xbe0] ;  /* 0x000be00001307983 */ /* 0x002f2c0000300a00 */
[----:B------:R0:W-:Y:S01]  /*3ec30*/  @P4 STG.E.U8 desc[UR6][R168.64], R0 ;  /* 0x00000000a8004986 */ /* 0x0001e2000c101106 */
[----:B------:R-:W-:-:S03]  /*3ec40*/  LOP3.LUT P4, RZ, R191, 0x200000, RZ, 0xc0, !PT ;  /* 0x00200000bfff7812 */ /* 0x000fc6000788c0ff */
[----:B0-----:R-:W4:Y:S01]  /*3ec50*/  LDL.LU.64 R168, [R1+0xbd8] ;  /* 0x000bd80001a87983 */ /* 0x001f220000300a00 */
[----:B------:R-:W-:-:S09]  /*3ec60*/  PRMT R0, R65, 0x7771, RZ ;  /* 0x0000777141007816 */ /* 0x000fd200000000ff */
[----:B------:R0:W-:Y:S04]  /*3ec70*/  @P4 STG.E.U8 desc[UR6][R170.64], R0 ;  /* 0x00000000aa004986 */ /* 0x0001e8000c101106 */
[----:B0-----:R-:W4:Y:S01]  /*3ec80*/  LDL.LU.64 R170, [R1+0xbd0] ;  /* 0x000bd00001aa7983 */ /* 0x001f220000300a00 */
[----:B------:R-:W-:Y:S02]  /*3ec90*/  LOP3.LUT P4, RZ, R191, 0x100000, RZ, 0xc0, !PT ;  /* 0x00100000bfff7812 */ /* 0x000fe4000788c0ff */
[C---:B------:R-:W-:Y:S02]  /*3eca0*/  PRMT R0, R65.reuse, 0x7772, RZ ;  /* 0x0000777241007816 */ /* 0x040fe400000000ff */
[----:B------:R-:W-:Y:S02]  /*3ecb0*/  PRMT R65, R65, 0x7773, RZ ;  /* 0x0000777341417816 */ /* 0x000fe400000000ff */
[----:B------:R-:W-:-:S02]  /*3ecc0*/  LOP3.LUT P3, RZ, R17, 0x80000, RZ, 0xc0, !PT ;  /* 0x0008000011ff7812 */ /* 0x000fc4000786c0ff */
[C---:B------:R-:W-:Y:S02]  /*3ecd0*/  LOP3.LUT P6, RZ, R17.reuse, 0x200000, RZ, 0xc0, !PT ;  /* 0x0020000011ff7812 */ /* 0x040fe400078cc0ff */
[C---:B------:R-:W-:Y:S02]  /*3ece0*/  LOP3.LUT P2, RZ, R17.reuse, 0x1000000, RZ, 0xc0, !PT ;  /* 0x0100000011ff7812 */ /* 0x040fe4000784c0ff */
[C---:B------:R-:W-:Y:S02]  /*3ecf0*/  LOP3.LUT P1, RZ, R17.reuse, 0x4000000, RZ, 0xc0, !PT ;  /* 0x0400000011ff7812 */ /* 0x040fe4000782c0ff */
[C---:B------:R-:W-:Y:S02]  /*3ed00*/  LOP3.LUT P0, RZ, R17.reuse, 0x8000000, RZ, 0xc0, !PT ;  /* 0x0800000011ff7812 */ /* 0x040fe4000780c0ff */
[----:B------:R-:W-:Y:S01]  /*3ed10*/  LOP3.LUT P5, RZ, R17, 0x20000000, RZ, 0xc0, !PT ;  /* 0x2000000011ff7812 */ /* 0x000fe200078ac0ff */
[----:B--2---:R0:W-:Y:S01]  /*3ed20*/  @P4 STG.E.U8 desc[UR6][R6.64], R0 ;  /* 0x0000000006004986 */ /* 0x0041e2000c101106 */
[----:B------:R-:W-:-:S02]  /*3ed30*/  LOP3.LUT P4, RZ, R191, 0x80000, RZ, 0xc0, !PT ;  /* 0x00080000bfff7812 */ /* 0x000fc4000788c0ff */
[----:B0-----:R-:W-:Y:S01]  /*3ed40*/  PRMT R0, R66, 0x7770, RZ ;  /* 0x0000777042007816 */ /* 0x001fe200000000ff */
[----:B------:R-:W2:Y:S10]  /*3ed50*/  LDL.LU.64 R6, [R1+0x1268] ;  /* 0x0012680001067983 */ /* 0x000eb40000300a00 */
[----:B---3--:R0:W-:Y:S01]  /*3ed60*/  @P4 STG.E.U8 desc[UR6][R2.64], R65 ;  /* 0x0000004102004986 */ /* 0x0081e2000c101106 */
[----:B------:R-:W-:-:S03]  /*3ed70*/  LOP3.LUT P4, RZ, R191, 0x40000, RZ, 0xc0, !PT ;  /* 0x00040000bfff7812 */ /* 0x000fc6000788c0ff */
[----:B0-----:R-:W3:Y:S10]  /*3ed80*/  LDL.LU.64 R2, [R1+0x1260] ;  /* 0x0012600001027983 */ /* 0x001ef40000300a00 */
[----:B------:R0:W-:Y:S01]  /*3ed90*/  @P4 STG.E.U8 desc[UR6][R62.64], R0 ;  /* 0x000000003e004986 */ /* 0x0001e2000c101106 */
[----:B------:R-:W-:-:S02]  /*3eda0*/  LOP3.LUT P4, RZ, R191, 0x20000, RZ, 0xc0, !PT ;  /* 0x00020000bfff7812 */ /* 0x000fc4000788c0ff */
[----:B0-----:R-:W-:-:S11]  /*3edb0*/  PRMT R0, R66, 0x7771, RZ ;  /* 0x0000777142007816 */ /* 0x001fd600000000ff */
[----:B------:R0:W-:Y:S01]  /*3edc0*/  @P4 STG.E.U8 desc[UR6][R60.64], R0 ;  /* 0x000000003c004986 */ /* 0x0001e2000c101106 */
[----:B------:R-:W-:Y:S02]  /*3edd0*/  LOP3.LUT P4, RZ, R191, 0x10000, RZ, 0xc0, !PT ;  /* 0x00010000bfff7812 */ /* 0x000fe4000788c0ff */
[----:B0-----:R-:W-:-:S11]  /*3ede0*/  PRMT R0, R66, 0x7772, RZ ;  /* 0x0000777242007816 */ /* 0x001fd600000000ff */
[----:B------:R0:W-:Y:S01]  /*3edf0*/  @P4 STG.E.U8 desc[UR6][R58.64], R0 ;  /* 0x000000003a004986 */ /* 0x0001e2000c101106 */
[----:B------:R-:W-:Y:S02]  /*3ee00*/  LOP3.LUT P4, RZ, R191, 0x8000, RZ, 0xc0, !PT ;  /* 0x00008000bfff7812 */ /* 0x000fe4000788c0ff */
[----:B------:R-:W-:Y:S02]  /*3ee10*/  PRMT R66, R66, 0x7773, RZ ;  /* 0x0000777342427816 */ /* 0x000fe400000000ff */
[----:B0-----:R-:W-:-:S09]  /*3ee20*/  PRMT R0, R67, 0x7770, RZ ;  /* 0x0000777043007816 */ /* 0x001fd200000000ff */
[----:B----4-:R-:W-:Y:S04]  /*3ee30*/  @P4 STG.E.U8 desc[UR6][R56.64], R66 ;  /* 0x0000004238004986 */ /* 0x010fe8000c101106 */
        /* <DEDUP_REMOVED lines=10> */
[----:B------:R0:W-:Y:S04]  /*3eee0*/  @P5 STG.E.U8 desc[UR6][R170.64], R0 ;  /* 0x00000000aa005986 */ /* 0x0001e8000c101106 */
[----:B0-----:R-:W4:Y:S04]  /*3eef0*/  LDL.LU.64 R170, [R1+0xbc8] ;  /* 0x000bc80001aa7983 */ /* 0x001f280000300a00 */
[----:B------:R-:W2:Y:S04]  /*3ef00*/  LDL.LU.64 R54, [R1+0xbc0] ;  /* 0x000bc00001367983 */ /* 0x000ea80000300a00 */
[----:B------:R-:W3:Y:S04]  /*3ef10*/  LDL.LU.64 R52, [R1+0xbb8] ;  /* 0x000bb80001347983 */ /* 0x000ee80000300a00 */
[----:B------:R-:W3:Y:S04]  /*3ef20*/  LDL.LU.64 R50, [R1+0xbb0] ;  /* 0x000bb00001327983 */ /* 0x000ee80000300a00 */
[----:B------:R-:W3:Y:S01]  /*3ef30*/  LDL.LU.64 R48, [R1+0xba8] ;  /* 0x000ba80001307983 */ /* 0x000ee20000300a00 */
[----:B------:R-:W-:-:S03]  /*3ef40*/  LOP3.LUT P2, RZ, R16, 0x1, RZ, 0xc0, !PT ;  /* 0x0000000110ff7812 */ /* 0x000fc6000784c0ff */
[----:B------:R-:W3:Y:S01]  /*3ef50*/  LDL.LU.64 R168, [R1+0xba0] ;  /* 0x000ba00001a87983 */ /* 0x000ee20000300a00 */
[----:B------:R-:W-:Y:S02]  /*3ef60*/  PRMT R0, R68, 0x7772, RZ ;  /* 0x0000777244007816 */ /* 0x000fe400000000ff */
        /* <DEDUP_REMOVED lines=13> */
[----:B------:R-:W-:Y:S01]  /*3f040*/  LOP3.LUT R191, R191, 0xfffff7ff, RZ, 0xc0, !PT ;  /* 0xfffff7ffbfbf7812 */ /* 0x000fe200078ec0ff */
[----:B----4-:R0:W-:Y:S04]  /*3f050*/  @P2 STG.E.U8 desc[UR6][R170.64], R0 ;  /* 0x00000000aa002986 */ /* 0x0101e8000c101106 */
[----:B0-----:R-:W4:Y:S04]  /*3f060*/  LDL.LU.64 R170, [R1+0xb98] ;  /* 0x000b980001aa7983 */ /* 0x001f280000300a00 */
[----:B------:R-:W4:Y:S02]  /*3f070*/  LDL.LU.64 R66, [R1+0xb90] ;  /* 0x000b900001427983 */ /* 0x000f240000300a00 */
[----:B------:R-:W-:-:S02]  /*3f080*/  @P4 LOP3.LUT R191, R191, 0x800, RZ, 0xfc, !PT ;  /* 0x00000800bfbf4812 */ /* 0x000fc400078efcff */
[----:B------:R-:W-:Y:S01]  /*3f090*/  LOP3.LUT P4, RZ, R16, 0x2000, RZ, 0xc0, !PT ;  /* 0x0000200010ff7812 */ /* 0x000fe2000788c0ff */
[----:B------:R-:W4:Y:S01]  /*3f0a0*/  LDL.LU.64 R64, [R1+0xb88] ;  /* 0x000b880001407983 */ /* 0x000f220000300a00 */
[----:B------:R-:W-:-:S03]  /*3f0b0*/  LOP3.LUT R191, R191, 0xffffefff, RZ, 0xc0, !PT ;  /* 0xffffefffbfbf7812 */ /* 0x000fc600078ec0ff */
[----:B------:R-:W4:Y:S01]  /*3f0c0*/  LDL.LU.64 R62, [R1+0xb80] ;  /* 0x000b8000013e7983 */ /* 0x000f220000300a00 */
[C---:B------:R-:W-:Y:S02]  /*3f0d0*/  LOP3.LUT P1, RZ, R16.reuse, 0x4, RZ, 0xc0, !PT ;  /* 0x0000000410ff7812 */ /* 0x040fe4000782c0ff */
[C---:B------:R-:W-:Y:S01]  /*3f0e0*/  LOP3.LUT P0, RZ, R16.reuse, 0x8, RZ, 0xc0, !PT ;  /* 0x0000000810ff7812 */ /* 0x040fe2000780c0ff */
[----:B------:R-:W4:Y:S04]  /*3f0f0*/  LDL.LU.64 R60, [R1+0xb78] ;  /* 0x000b7800013c7983 */ /* 0x000f280000300a00 */
[----:B------:R-:W-:Y:S01]  /*3f100*/  @P4 LOP3.LUT R191, R191, 0x1000, RZ, 0xfc, !PT ;  /* 0x00001000bfbf4812 */ /* 0x000fe200078efcff */
[----:B------:R-:W4:Y:S01]  /*3f110*/  LDL.LU.64 R58, [R1+0xb70] ;  /* 0x000b7000013a7983 */ /* 0x000f220000300a00 */
[----:B------:R-:W-:-:S02]  /*3f120*/  LOP3.LUT P4, RZ, R16, 0x800, RZ, 0xc0, !PT ;  /* 0x0000080010ff7812 */ /* 0x000fc4000788c0ff */
[----:B------:R-:W-:Y:S01]  /*3f130*/  LOP3.LUT R191, R191, 0xffffdfff, RZ, 0xc0, !PT ;  /* 0xffffdfffbfbf7812 */ /* 0x000fe200078ec0ff */
[----:B------:R-:W4:Y:S01]  /*3f140*/  LDL.LU.64 R56, [R1+0xb68] ;  /* 0x000b680001387983 */ /* 0x000f220000300a00 */
[----:B------:R-:W-:-:S09]  /*3f150*/  LOP3.LUT P5, RZ, R16, 0x20, RZ, 0xc0, !PT ;  /* 0x0000002010ff7812 */ /* 0x000fd200078ac0ff */
[----:B------:R-:W-:Y:S02]  /*3f160*/  @P4 LOP3.LUT R191, R191, 0x2000, RZ, 0xfc, !PT ;  /* 0x00002000bfbf4812 */ /* 0x000fe400078efcff */
[----:B------:R-:W-:Y:S02]  /*3f170*/  LOP3.LUT P4, RZ, R16, 0x400, RZ, 0xc0, !PT ;  /* 0x0000040010ff7812 */ /* 0x000fe4000788c0ff */
[----:B------:R-:W-:Y:S02]  /*3f180*/  LOP3.LUT R191, R191, 0xffffbfff, RZ, 0xc0, !PT ;  /* 0xffffbfffbfbf7812 */ /* 0x000fe400078ec0ff */
[----:B------:R-:W-:Y:S02]  /*3f190*/  PRMT R68, R68, 0x7773, RZ ;  /* 0x0000777344447816 */ /* 0x000fe400000000ff */
[----:B------:R-:W-:-:S03]  /*3f1a0*/  PRMT R0, R69, 0x7770, RZ ;  /* 0x0000777045007816 */ /* 0x000fc600000000ff */
[----:B--2---:R0:W-:Y:S04]  /*3f1b0*/  @P1 STG.E.U8 desc[UR6][R54.64], R68 ;  /* 0x0000004436001986 */ /* 0x0041e8000c101106 */
[----:B------:R-:W-:Y:S01]  /*3f1c0*/  @P4 LOP3.LUT R191, R191, 0x4000, RZ, 0xfc, !PT ;  /* 0x00004000bfbf4812 */ /* 0x000fe200078efcff */
[----:B---3--:R1:W-:Y:S01]  /*3f1d0*/  @P0 STG.E.U8 desc[UR6][R52.64], R0 ;  /* 0x0000000034000986 */ /* 0x0083e2000c101106 */
[----:B------:R-:W-:-:S03]  /*3f1e0*/  LOP3.LUT P4, RZ, R16, 0x100, RZ, 0xc0, !PT ;  /* 0x0000010010ff7812 */ /* 0x000fc6000788c0ff */
[----:B0-----:R-:W2:Y:S01]  /*3f1f0*/  LDL.LU.64 R54, [R1+0xb60] ;  /* 0x000b600001367983 */ /* 0x001ea20000300a00 */
[----:B-1----:R-:W-:-:S03]  /*3f200*/  PRMT R0, R69, 0x7771, RZ ;  /* 0x0000777145007816 */ /* 0x002fc600000000ff */
[----:B------:R-:W3:Y:S04]  /*3f210*/  LDL.LU.64 R52, [R1+0xb58] ;  /* 0x000b580001347983 */ /* 0x000ee80000300a00 */
[----:B------:R0:W-:Y:S02]  /*3f220*/  @P5 STG.E.U8 desc[UR6][R50.64], R0 ;  /* 0x0000000032005986 */ /* 0x0001e4000c101106 */
[----:B0-----:R-:W-:Y:S02]  /*3f230*/  PRMT R0, R69, 0x7772, RZ ;  /* 0x0000777245007816 */ /* 0x001fe400000000ff */
[----:B------:R-:W3:Y:S04]  /*3f240*/  LDL.LU.64 R50, [R1+0xb50] ;  /* 0x000b500001327983 */ /* 0x000ee80000300a00 */
[----:B------:R0:W-:Y:S01]  /*3f250*/  @P4 STG.E.U8 desc[UR6][R48.64], R0 ;  /* 0x0000000030004986 */ /* 0x0001e2000c101106 */
[----:B------:R-:W-:-:S02]  /*3f260*/  LOP3.LUT P4, RZ, R191, 0x4000, RZ, 0xc0, !PT ;  /* 0x00004000bfff7812 */ /* 0x000fc4000788c0ff */
[----:B------:R-:W-:Y:S01]  /*3f270*/  PRMT R69, R69, 0x7773, RZ ;  /* 0x0000777345457816 */ /* 0x000fe200000000ff */
[----:B0-----:R-:W3:Y:S10]  /*3f280*/  LDL.LU.64 R48, [R1+0xb48] ;  /* 0x000b480001307983 */ /* 0x001ef40000300a00 */
[----:B------:R0:W-:Y:S01]  /*3f290*/  @P4 STG.E.U8 desc[UR6][R168.64], R69 ;  /* 0x00000045a8004986 */ /* 0x0001e2000c101106 */
[----:B------:R-:W-:-:S02]  /*3f2a0*/  LOP3.LUT P4, RZ, R191, 0x2000, RZ, 0xc0, !PT ;  /* 0x00002000bfff7812 */ /* 0x000fc4000788c0ff */
[----:B------:R-:W-:Y:S01]  /*3f2b0*/  PRMT R0, R70, 0x7770, RZ ;  /* 0x0000777046007816 */ /* 0x000fe200000000ff */
[----:B0-----:R-:W3:Y:S10]  /*3f2c0*/  LDL.LU.64 R168, [R1+0xb40] ;  /* 0x000b400001a87983 */ /* 0x001ef40000300a00 */
[----:B----4-:R0:W-:Y:S04]  /*3f2d0*/  @P4 STG.E.U8 desc[UR6][R170.64], R0 ;  /* 0x00000000aa004986 */ /* 0x0101e8000c101106 */
[----:B0-----:R-:W4:Y:S01]  /*3f2e0*/  LDL.LU.64 R170, [R1+0xb38] ;  /* 0x000b380001aa7983 */ /* 0x001f220000300a00 */
[----:B------:R-:W-:-:S02]  /*3f2f0*/  LOP3.LUT P4, RZ, R191, 0x1000, RZ, 0xc0, !PT ;  /* 0x00001000bfff7812 */ /* 0x000fc4000788c0ff */
[----:B------:R-:W-:-:S11]  /*3f300*/  PRMT R0, R70, 0x7771, RZ ;  /* 0x0000777146007816 */ /* 0x000fd600000000ff */
[----:B------:R0:W-:Y:S01]  /*3f310*/  @P4 STG.E.U8 desc[UR6][R66.64], R0 ;  /* 0x0000000042004986 */ /* 0x0001e2000c101106 */
[----:B------:R-:W-:Y:S02]  /*3f320*/  LOP3.LUT P4, RZ, R191, 0x800, RZ, 0xc0, !PT ;  /* 0x00000800bfff7812 */ /* 0x000fe4000788c0ff */
[----:B0-----:R-:W-:-:S11]  /*3f330*/  PRMT R0, R70, 0x7772, RZ ;  /* 0x0000777246007816 */ /* 0x001fd600000000ff */
[----:B------:R0:W-:Y:S01]  /*3f340*/  @P4 STG.E.U8 desc[UR6][R64.64], R0 ;  /* 0x0000000040004986 */ /* 0x0001e2000c101106 */
[----:B------:R-:W-:Y:S02]  /*3f350*/  LOP3.LUT P4, RZ, R191, 0x400, RZ, 0xc0, !PT ;  /* 0x00000400bfff7812 */ /* 0x000fe4000788c0ff */
[----:B------:R-:W-:-:S11]  /*3f360*/  PRMT R70, R70, 0x7773, RZ ;  /* 0x0000777346467816 */ /* 0x000fd600000000ff */
[----:B------:R-:W-:Y:S01]  /*3f370*/  @P4 STG.E.U8 desc[UR6][R62.64], R70 ;  /* 0x000000463e004986 */ /* 0x000fe2000c101106 */
[----:B------:R-:W-:Y:S02]  /*3f380*/  LOP3.LUT P4, RZ, R191, 0x200, RZ, 0xc0, !PT ;  /* 0x00000200bfff7812 */ /* 0x000fe4000788c0ff */
[----:B0-----:R-:W-:-:S11]  /*3f390*/  PRMT R0, R71, 0x7770, RZ ;  /* 0x0000777047007816 */ /* 0x001fd600000000ff */
[----:B------:R0:W-:Y:S01]  /*3f3a0*/  @P4 STG.E.U8 desc[UR6][R60.64], R0 ;  /* 0x000000003c004986 */ /* 0x0001e2000c101106 */
[----:B------:R-:W-:Y:S02]  /*3f3b0*/  LOP3.LUT P4, RZ, R191, 0x100, RZ, 0xc0, !PT ;  /* 0x00000100bfff7812 */ /* 0x000fe4000788c0ff */
[----:B0-----:R-:W-:-:S11]  /*3f3c0*/  PRMT R0, R71, 0x7771, RZ ;  /* 0x0000777147007816 */ /* 0x001fd600000000ff */
[----:B------:R0:W-:Y:S01]  /*3f3d0*/  @P4 STG.E.U8 desc[UR6][R58.64], R0 ;  /* 0x000000003a004986 */ /* 0x0001e2000c101106 */
[----:B------:R-:W-:Y:S02]  /*3f3e0*/  LOP3.LUT P4, RZ, R191, 0x80, RZ, 0xc0, !PT ;  /* 0x00000080bfff7812 */ /* 0x000fe4000788c0ff */
[C---:B------:R-:W-:Y:S02]  /*3f3f0*/  LOP3.LUT P3, RZ, R16.reuse, 0x4000000, RZ, 0xc0, !PT ;  /* 0x0400000010ff7812 */ /* 0x040fe4000786c0ff */
[C---:B------:R-:W-:Y:S02]  /*3f400*/  LOP3.LUT P6, RZ, R16.reuse, 0x8000000, RZ, 0xc0, !PT ;  /* 0x0800000010ff7812 */ /* 0x040fe400078cc0ff */
[----:B------:R-:W-:Y:S02]  /*3f410*/  LOP3.LUT P2, RZ, R16, 0x20000000, RZ, 0xc0, !PT ;  /* 0x2000000010ff7812 */ /* 0x000fe4000784c0ff */
[C---:B0-----:R-:W-:Y:S02]  /*3f420*/  PRMT R0, R71.reuse, 0x7772, RZ ;  /* 0x0000777247007816 */ /* 0x041fe400000000ff */
[----:B------:R-:W-:-:S03]  /*3f430*/  PRMT R71, R71, 0x7773, RZ ;  /* 0x0000777347477816 */ /* 0x000fc600000000ff */
[----:B------:R0:W-:Y:S01]  /*3f440*/  @P4 STG.E.U8 desc[UR6][R56.64], R0 ;  /* 0x0000000038004986 */ /* 0x0001e2000c101106 */
[----:B------:R-:W-:-:S03]  /*3f450*/  LOP3.LUT P1, RZ, R15, 0x1, RZ, 0xc0, !PT ;  /* 0x000000010fff7812 */ /* 0x000fc6000782c0ff */
[----:B--2---:R-:W-:Y:S01]  /*3f460*/  @P3 STG.E.U8 desc[UR6][R54.64], R71 ;  /* 0x0000004736003986 */ /* 0x004fe2000c101106 */
[----:B0-----:R-:W-:-:S05]  /*3f470*/  PRMT R0, R72, 0x7770, RZ ;  /* 0x0000777048007816 */ /* 0x001fca00000000ff */
[----:B---3--:R0:W-:Y:S01]  /*3f480*/  @P6 STG.E.U8 desc[UR6][R52.64], R0 ;  /* 0x0000000034006986 */ /* 0x0081e2000c101106 */
[C---:B------:R-:W-:Y:S02]  /*3f490*/  LOP3.LUT P0, RZ, R15.reuse, 0x4, RZ, 0xc0, !PT ;  /* 0x000000040fff7812 */ /* 0x040fe4000780c0ff */
[----:B------:R-:W-:Y:S02]  /*3f4a0*/  LOP3.LUT P5, RZ, R15, 0x8, RZ, 0xc0, !PT ;  /* 0x000000080fff7812 */ /* 0x000fe400078ac0ff */
[----:B0-----:R-:W-:-:S05]  /*3f4b0*/  PRMT R0, R72, 0x7771, RZ ;  /* 0x0000777148007816 */ /* 0x001fca00000000ff */
[----:B------:R0:W-:Y:S02]  /*3f4c0*/  @P2 STG.E.U8 desc[UR6][R50.64], R0 ;  /* 0x0000000032002986 */ /* 0x0001e4000c101106 */
[C---:B0-----:R-:W-:Y:S02]  /*3f4d0*/  PRMT R0, R72.reuse, 0x7772, RZ ;  /* 0x0000777248007816 */ /* 0x041fe400000000ff */
[----:B------:R-:W-:-:S03]  /*3f4e0*/  PRMT R72, R72, 0x7773, RZ ;  /* 0x0000777348487816 */ /* 0x000fc600000000ff */
[----:B------:R0:W-:Y:S04]  /*3f4f0*/  @P1 STG.E.U8 desc[UR6][R48.64], R0 ;  /* 0x0000000030001986 */ /* 0x0001e8000c101106 */
[----:B------:R-:W-:Y:S01]  /*3f500*/  @P0 STG.E.U8 desc[UR6][R168.64], R72 ;  /* 0x00000048a8000986 */ /* 0x000fe2000c101106 */
[----:B0-----:R-:W-:-:S05]  /*3f510*/  PRMT R0, R73, 0x7770, RZ ;  /* 0x0000777049007816 */ /* 0x001fca00000000ff */
[----:B----4-:R0:W-:Y:S04]  /*3f520*/  @P5 STG.E.U8 desc[UR6][R170.64], R0 ;  /* 0x00000000aa005986 */ /* 0x0101e8000c101106 */
[----:B0-----:R-:W2:Y:S04]  /*3f530*/  LDL.LU.64 R170, [R1+0xb30] ;  /* 0x000b300001aa7983 */ /* 0x001ea80000300a00 */
[----:B------:R-:W3:Y:S04]  /*3f540*/  LDL.LU.64 R54, [R1+0xb28] ;  /* 0x000b280001367983 */ /* 0x000ee80000300a00 */
[----:B------:R-:W4:Y:S04]  /*3f550*/  LDL.LU.64 R52, [R1+0xb20] ;  /* 0x000b200001347983 */ /* 0x000f280000300a00 */
[----:B------:R-:W4:Y:S04]  /*3f560*/  LDL.LU.64 R50, [R1+0xb18] ;  /* 0x000b180001327983 */ /* 0x000f280000300a00 */
[----:B------:R-:W4:Y:S01]  /*3f570*/  LDL.LU.64 R48, [R1+0xb10] ;  /* 0x000b100001307983 */ /* 0x000f220000300a00 */
[----:B------:R-:W-:-:S03]  /*3f580*/  LOP3.LUT P2, RZ, R15, 0x20, RZ, 0xc0, !PT ;  /* 0x000000200fff7812 */ /* 0x000fc6000784c0ff */
[----:B------:R-:W4:Y:S01]  /*3f590*/  LDL.LU.64 R168, [R1+0xb08] ;  /* 0x000b080001a87983 */ /* 0x000f220000300a00 */
        /* <DEDUP_REMOVED lines=15> */
[----:B--2---:R0:W-:Y:S04]  /*3f690*/  @P2 STG.E.U8 desc[UR6][R170.64], R0 ;  /* 0x00000000aa002986 */ /* 0x0041e8000c101106 */
[----:B0-----:R-:W2:Y:S04]  /*3f6a0*/  LDL.LU.64 R170, [R1+0xb00] ;  /* 0x000b000001aa7983 */ /* 0x001ea80000300a00 */
[----:B------:R-:W2:Y:S02]  /*3f6b0*/  LDL.LU.64 R66, [R1+0xaf8] ;  /* 0x000af80001427983 */ /* 0x000ea40000300a00 */
[----:B------:R-:W-:-:S02]  /*3f6c0*/  @P4 LOP3.LUT R191, R191, 0x8, RZ, 0xfc, !PT ;  /* 0x00000008bfbf4812 */ /* 0x000fc400078efcff */
[----:B------:R-:W-:Y:S01]  /*3f6d0*/  LOP3.LUT P4, RZ, R15, 0x80000, RZ, 0xc0, !PT ;  /* 0x000800000fff7812 */ /* 0x000fe2000788c0ff */
[----:B------:R-:W2:Y:S01]  /*3f6e0*/  LDL.LU.64 R64, [R1+0xaf0] ;  /* 0x000af00001407983 */ /* 0x000ea20000300a00 */
[----:B------:R-:W-:-:S03]  /*3f6f0*/  LOP3.LUT R191, R191, 0xffffffef, RZ, 0xc0, !PT ;  /* 0xffffffefbfbf7812 */ /* 0x000fc600078ec0ff */
[----:B------:R-:W2:Y:S01]  /*3f700*/  LDL.LU.64 R62, [R1+0xae8] ;  /* 0x000ae800013e7983 */ /* 0x000ea20000300a00 */
[----:B------:R-:W-:-:S03]  /*3f710*/  LOP3.LUT P1, RZ, R15, 0x100, RZ, 0xc0, !PT ;  /* 0x000001000fff7812 */ /* 0x000fc6000782c0ff */
[----:B------:R-:W2:Y:S04]  /*3f720*/  LDL.LU.64 R60, [R1+0xae0] ;  /* 0x000ae000013c7983 */ /* 0x000ea80000300a00 */
[----:B------:R-:W-:Y:S01]  /*3f730*/  @P4 LOP3.LUT R191, R191, 0x10, RZ, 0xfc, !PT ;  /* 0x00000010bfbf4812 */ /* 0x000fe200078efcff */
[----:B------:R-:W2:Y:S01]  /*3f740*/  LDL.LU.64 R58, [R1+0xad8] ;  /* 0x000ad800013a7983 */ /* 0x000ea20000300a00 */
[----:B------:R-:W-:Y:S02]  /*3f750*/  LOP3.LUT P4, RZ, R15, 0x40000, RZ, 0xc0, !PT ;  /* 0x000400000fff7812 */ /* 0x000fe4000788c0ff */
[----:B------:R-:W-:Y:S01]  /*3f760*/  LOP3.LUT R191, R191, 0xffffffdf, RZ, 0xc0, !PT ;  /* 0xffffffdfbfbf7812 */ /* 0x000fe200078ec0ff */
[----:B------:R-:W2:Y:S01]  /*3f770*/  LDL.LU.64 R56, [R1+0xad0] ;  /* 0x000ad00001387983 */ /* 0x000ea20000300a00 */
[----:B------:R-:W-:-:S09]  /*3f780*/  LOP3.LUT P0, RZ, R15, 0x400, RZ, 0xc0, !PT ;  /* 0x000004000fff7812 */ /* 0x000fd2000780c0ff */
[----:B------:R-:W-:Y:S02]  /*3f790*/  @P4 LOP3.LUT R191, R191, 0x20, RZ, 0xfc, !PT ;  /* 0x00000020bfbf4812 */ /* 0x000fe400078efcff */
[C---:B------:R-:W-:Y:S02]  /*3f7a0*/  LOP3.LUT P4, RZ, R15.reuse, 0x10000, RZ, 0xc0, !PT ;  /* 0x000100000fff7812 */ /* 0x040fe4000788c0ff */
[----:B------:R-:W-:Y:S02]  /*3f7b0*/  LOP3.LUT P5, RZ, R15, 0x800, RZ, 0xc0, !PT ;  /* 0x000008000fff7812 */ /* 0x000fe400078ac0ff */
[----:B------:R-:W-:Y:S02]  /*3f7c0*/  LOP3.LUT R191, R191, 0xffffffbf, RZ, 0xc0, !PT ;  /* 0xffffffbfbfbf7812 */ /* 0x000fe400078ec0ff */
[C---:B------:R-:W-:Y:S02]  /*3f7d0*/  PRMT R0, R73.reuse, 0x7772, RZ ;  /* 0x0000777249007816 */ /* 0x040fe400000000ff */
[----:B------:R-:W-:-:S03]  /*3f7e0*/  PRMT R73, R73, 0x7773, RZ ;  /* 0x0000777349497816 */ /* 0x000fc600000000ff */
[----:B---3--:R0:W-:Y:S02]  /*3f7f0*/  @P1 STG.E.U8 desc[UR6][R54.64], R0 ;  /* 0x0000000036001986 */ /* 0x0081e4000c101106 */
[----:B------:R-:W-:Y:S02]  /*3f800*/  @P4 LOP3.LUT R191, R191, 0x40, RZ, 0xfc, !PT ;  /* 0x00000040bfbf4812 */ /* 0x000fe400078efcff */
[----:B------:R-:W-:Y:S01]  /*3f810*/  LOP3.LUT P4, RZ, R15, 0x2000, RZ, 0xc0, !PT ;  /* 0x000020000fff7812 */ /* 0x000fe2000788c0ff */
[----:B----4-:R1:W-:Y:S01]  /*3f820*/  @P0 STG.E.U8 desc[UR6][R52.64], R73 ;  /* 0x0000004934000986 */ /* 0x0103e2000c101106 */
[----:B0-----:R-:W-:-:S03]  /*3f830*/  PRMT R0, R74, 0x7770, RZ ;  /* 0x000077704a007816 */ /* 0x001fc600000000ff */
[----:B------:R-:W3:Y:S04]  /*3f840*/  LDL.LU.64 R54, [R1+0xac8] ;  /* 0x000ac80001367983 */ /* 0x000ee80000300a00 */
[----:B------:R0:W-:Y:S04]  /*3f850*/  @P5 STG.E.U8 desc[UR6][R50.64], R0 ;  /* 0x0000000032005986 */ /* 0x0001e8000c101106 */
[----:B-1----:R-:W4:Y:S01]  /*3f860*/  LDL.LU.64 R52, [R1+0xac0] ;  /* 0x000ac00001347983 */ /* 0x002f220000300a00 */
[----:B0-----:R-:W-:-:S03]  /*3f870*/  PRMT R0, R74, 0x7771, RZ ;  /* 0x000077714a007816 */ /* 0x001fc600000000ff */
[----:B------:R-:W4:Y:S04]  /*3f880*/  LDL.LU.64 R50, [R1+0xab8] ;  /* 0x000ab80001327983 */ /* 0x000f280000300a00 */
[----:B------:R0:W-:Y:S01]  /*3f890*/  @P4 STG.E.U8 desc[UR6][R48.64], R0 ;  /* 0x0000000030004986 */ /* 0x0001e2000c101106 */
[C---:B------:R-:W-:Y:S02]  /*3f8a0*/  LOP3.LUT P4, RZ, R191.reuse, 0x40, RZ, 0xc0, !PT ;  /* 0x00000040bfff7812 */ /* 0x040fe4000788c0ff */
[----:B0-----:R-:W-:Y:S01]  /*3f8b0*/  PRMT R0, R74, 0x7772, RZ ;  /* 0x000077724a007816 */ /* 0x001fe200000000ff */
[----:B------:R-:W4:Y:S10]  /*3f8c0*/  LDL.LU.64 R48, [R1+0xab0] ;  /* 0x000ab00001307983 */ /* 0x000f340000300a00 */
[----:B------:R0:W-:Y:S01]  /*3f8d0*/  @P4 STG.E.U8 desc[UR6][R168.64], R0 ;  /* 0x00000000a8004986 */ /* 0x0001e2000c101106 */
[----:B------:R-:W-:-:S02]  /*3f8e0*/  LOP3.LUT P4, RZ, R191, 0x20, RZ, 0xc0, !PT ;  /* 0x00000020bfff7812 */ /* 0x000fc4000788c0ff */
[----:B------:R-:W-:Y:S01]  /*3f8f0*/  PRMT R74, R74, 0x7773, RZ ;  /* 0x000077734a4a7816 */ /* 0x000fe200000000ff */
[----:B0-----:R-:W4:Y:S10]  /*3f900*/  LDL.LU.64 R168, [R1+0xaa8] ;  /* 0x000aa80001a87983 */ /* 0x001f340000300a00 */
[----:B--2---:R0:W-:Y:S04]  /*3f910*/  @P4 STG.E.U8 desc[UR6][R170.64], R74 ;  /* 0x0000004aaa004986 */ /* 0x0041e8000c101106 */
[----:B0-----:R-:W2:Y:S01]  /*3f920*/  LDL.LU.64 R170, [R1+0xaa0] ;  /* 0x000aa00001aa7983 */ /* 0x001ea20000300a00 */
[----:B------:R-:W-:-:S02]  /*3f930*/  LOP3.LUT P4, RZ, R191, 0x10, RZ, 0xc0, !PT ;  /* 0x00000010bfff7812 */ /* 0x000fc4000788c0ff */
[----:B------:R-:W-:-:S11]  /*3f940*/  PRMT R0, R75, 0x7770, RZ ;  /* 0x000077704b007816 */ /* 0x000fd600000000ff */
[----:B------:R0:W-:Y:S01]  /*3f950*/  @P4 STG.E.U8 desc[UR6][R66.64], R0 ;  /* 0x0000000042004986 */ /* 0x0001e2000c101106 */
[----:B------:R-:W-:Y:S02]  /*3f960*/  LOP3.LUT P4, RZ, R191, 0x8, RZ, 0xc0, !PT ;  /* 0x00000008bfff7812 */ /* 0x000fe4000788c0ff */
[----:B0-----:R-:W-:-:S11]  /*3f970*/  PRMT R0, R75, 0x7771, RZ ;  /* 0x000077714b007816 */ /* 0x001fd600000000ff */
        /* <DEDUP_REMOVED lines=8> */
[----:B0-----:R-:W-:Y:S02]  /*3fa00*/  PRMT R0, R76, 0x7770, RZ ;  /* 0x000077704c007816 */ /* 0x001fe400000000ff */
[----:B------:R-:W-:-:S09]  /*3fa10*/  LOP3.LUT P3, RZ, R14, 0x1, RZ, 0xc0, !PT ;  /* 0x000000010eff7812 */ /* 0x000fd2000786c0ff */
[----:B------:R0:W-:Y:S01]  /*3fa20*/  @P4 STG.E.U8 desc[UR6][R58.64], R0 ;  /* 0x000000003a004986 */ /* 0x0001e2000c101106 */
[----:B------:R-:W-:Y:S02]  /*3fa30*/  LOP3.LUT P4, RZ, R16, 0x80000000, RZ, 0xc0, !PT ;  /* 0x8000000010ff7812 */ /* 0x000fe4000788c0ff */
[C---:B------:R-:W-:Y:S02]  /*3fa40*/  LOP3.LUT P6, RZ, R14.reuse, 0x4, RZ, 0xc0, !PT ;  /* 0x000000040eff7812 */ /* 0x040fe400078cc0ff */
[----:B------:R-:W-:Y:S02]  /*3fa50*/  LOP3.LUT P2, RZ, R14, 0x8, RZ, 0xc0, !PT ;  /* 0x000000080eff7812 */ /* 0x000fe4000784c0ff */
[----:B0-----:R-:W-:-:S07]  /*3fa60*/  PRMT R0, R76, 0x7771, RZ ;  /* 0x000077714c007816 */ /* 0x001fce00000000ff */
[----:B------:R0:W-:Y:S01]  /*3fa70*/  @P4 STG.E.U8 desc[UR6][R56.64], R0 ;  /* 0x0000000038004986 */ /* 0x0001e2000c101106 */
[----:B------:R-:W-:Y:S02]  /*3fa80*/  LOP3.LUT P1, RZ, R14, 0x20, RZ, 0xc0, !PT ;  /* 0x000000200eff7812 */ /* 0x000fe4000782c0ff */
[C---:B0-----:R-:W-:Y:S02]  /*3fa90*/  PRMT R0, R76.reuse, 0x7772, RZ ;  /* 0x000077724c007816 */ /* 0x041fe400000000ff */
[----:B------:R-:W-:-:S03]  /*3faa0*/  PRMT R76, R76, 0x7773, RZ ;  /* 0x000077734c4c7816 */ /* 0x000fc600000000ff */
[----:B---3--:R0:W-:Y:S01]  /*3fab0*/  @P3 STG.E.U8 desc[UR6][R54.64], R0 ;  /* 0x0000000036003986 */ /* 0x0081e2000c101106 */
[C---:B------:R-:W-:Y:S02]  /*3fac0*/  LOP3.LUT P0, RZ, R14.reuse, 0x100, RZ, 0xc0, !PT ;  /* 0x000001000eff7812 */ /* 0x040fe4000780c0ff */
[----:B------:R-:W-:Y:S01]  /*3fad0*/  LOP3.LUT P5, RZ, R14, 0x400, RZ, 0xc0, !PT ;  /* 0x000004000eff7812 */ /* 0x000fe200078ac0ff */
[----:B----4-:R-:W-:Y:S01]  /*3fae0*/  @P6 STG.E.U8 desc[UR6][R52.64], R76 ;  /* 0x0000004c34006986 */ /* 0x010fe2000c101106 */
[----:B0-----:R-:W-:-:S05]  /*3faf0*/  PRMT R0, R77, 0x7770, RZ ;  /* 0x000077704d007816 */ /* 0x001fca00000000ff */
[----:B------:R0:W-:Y:S02]  /*3fb00*/  @P2 STG.E.U8 desc[UR6][R50.64], R0 ;  /* 0x0000000032002986 */ /* 0x0001e4000c101106 */
[----:B0-----:R-:W-:-:S05]  /*3fb10*/  PRMT R0, R77, 0x7771, RZ ;  /* 0x000077714d007816 */ /* 0x001fca00000000ff */
[----:B------:R0:W-:Y:S02]  /*3fb20*/  @P1 STG.E.U8 desc[UR6][R48.64], R0 ;  /* 0x0000000030001986 */ /* 0x0001e4000c101106 */
[C---:B0-----:R-:W-:Y:S02]  /*3fb30*/  PRMT R0, R77.reuse, 0x7772, RZ ;  /* 0x000077724d007816 */ /* 0x041fe400000000ff */
[----:B------:R-:W-:-:S03]  /*3fb40*/  PRMT R77, R77, 0x7773, RZ ;  /* 0x000077734d4d7816 */ /* 0x000fc600000000ff */
[----:B------:R-:W-:Y:S04]  /*3fb50*/  @P0 STG.E.U8 desc[UR6][R168.64], R0 ;  /* 0x00000000a8000986 */ /* 0x000fe8000c101106 */
[----:B--2---:R0:W-:Y:S04]  /*3fb60*/  @P5 STG.E.U8 desc[UR6][R170.64], R77 ;  /* 0x0000004daa005986 */ /* 0x0041e8000c101106 */
        /* <DEDUP_REMOVED lines=26> */
[----:B------:R-:W2:Y:S01]  /*3fd10*/  LDL.LU.64 R64, [R1+0xa58] ;  /* 0x000a580001407983 */ /* 0x000ea20000300a00 */
[----:B------:R-:W-:Y:S02]  /*3fd20*/  LOP3.LUT P4, RZ, R9, 0x1000, RZ, 0xc0, !PT ;  /* 0x0000100009ff7812 */ /* 0x000fe4000788c0ff */
[----:B------:R-:W-:Y:S01]  /*3fd30*/  LOP3.LUT R16, R16, 0xefffffff, RZ, 0xc0, !PT ;  /* 0xefffffff10107812 */ /* 0x000fe200078ec0ff */
[----:B------:R-:W2:Y:S04]  /*3fd40*/  LDL.LU.64 R62, [R1+0xa50] ;  /* 0x000a5000013e7983 */ /* 0x000ea80000300a00 */
[----:B------:R-:W2:Y:S01]  /*3fd50*/  LDL.LU.64 R60, [R1+0xa48] ;  /* 0x000a4800013c7983 */ /* 0x000ea20000300a00 */
[C---:B------:R-:W-:Y:S02]  /*3fd60*/  LOP3.LUT P1, RZ, R14.reuse, 0x2000, RZ, 0xc0, !PT ;  /* 0x000020000eff7812 */ /* 0x040fe4000782c0ff */
[----:B------:R-:W-:Y:S01]  /*3fd70*/  LOP3.LUT P0, RZ, R14, 0x10000, RZ, 0xc0, !PT ;  /* 0x000100000eff7812 */ /* 0x000fe2000780c0ff */
[----:B------:R-:W2:Y:S02]  /*3fd80*/  LDL.LU.64 R58, [R1+0xa40] ;  /* 0x000a4000013a7983 */ /* 0x000ea40000300a00 */
[----:B------:R-:W-:-:S02]  /*3fd90*/  @P4 LOP3.LUT R16, R16, 0x10000000, RZ, 0xfc, !PT ;  /* 0x1000000010104812 */ /* 0x000fc400078efcff */
[----:B------:R-:W-:Y:S01]  /*3fda0*/  LOP3.LUT P4, RZ, R14, 0x1000000, RZ, 0xc0, !PT ;  /* 0x010000000eff7812 */ /* 0x000fe2000788c0ff */
[----:B------:R-:W2:Y:S01]  /*3fdb0*/  LDL.LU.64 R56, [R1+0xa38] ;  /* 0x000a380001387983 */ /* 0x000ea20000300a00 */
[----:B------:R-:W-:-:S11]  /*3fdc0*/  LOP3.LUT R16, R16, 0xdfffffff, RZ, 0xc0, !PT ;  /* 0xdfffffff10107812 */ /* 0x000fd600078ec0ff */
[----:B------:R-:W-:Y:S02]  /*3fdd0*/  @P4 LOP3.LUT R16, R16, 0x20000000, RZ, 0xfc, !PT ;  /* 0x2000000010104812 */ /* 0x000fe400078efcff */
[----:B------:R-:W-:Y:S02]  /*3fde0*/  LOP3.LUT P4, RZ, R14, 0x200000, RZ, 0xc0, !PT ;  /* 0x002000000eff7812 */ /* 0x000fe4000788c0ff */
[----:B------:R-:W-:Y:S02]  /*3fdf0*/  LOP3.LUT R16, R16, 0xbfffffff, RZ, 0xc0, !PT ;  /* 0xbfffffff10107812 */ /* 0x000fe400078ec0ff */
[----:B------:R-:W-:Y:S02]  /*3fe00*/  PRMT R0, R78, 0x7771, RZ ;  /* 0x000077714e007816 */ /* 0x000fe400000000ff */
[----:B------:R-:W-:-:S03]  /*3fe10*/  LOP3.LUT P5, RZ, R14, 0x40000, RZ, 0xc0, !PT ;  /* 0x000400000eff7812 */ /* 0x000fc600078ac0ff */
[----:B---3--:R0:W-:Y:S04]  /*3fe20*/  @P1 STG.E.U8 desc[UR6][R54.64], R0 ;  /* 0x0000000036001986 */ /* 0x0081e8000c101106 */
[----:B------:R-:W-:Y:S02]  /*3fe30*/  @P4 LOP3.LUT R16, R16, 0x40000000, RZ, 0xfc, !PT ;  /* 0x4000000010104812 */ /* 0x000fe400078efcff */
[----:B------:R-:W-:Y:S02]  /*3fe40*/  LOP3.LUT P4, RZ, R14, 0x80000, RZ, 0xc0, !PT ;  /* 0x000800000eff7812 */ /* 0x000fe4000788c0ff */
[C---:B0-----:R-:W-:Y:S01]  /*3fe50*/  PRMT R0, R78.reuse, 0x7772, RZ ;  /* 0x000077724e007816 */ /* 0x041fe200000000ff */
[----:B------:R-:W3:Y:S01]  /*3fe60*/  LDL.LU.64 R54, [R1+0xa30] ;  /* 0x000a300001367983 */ /* 0x000ee20000300a00 */
[----:B------:R-:W-:-:S03]  /*3fe70*/  PRMT R78, R78, 0x7773, RZ ;  /* 0x000077734e4e7816 */ /* 0x000fc600000000ff */
[----:B----4-:R0:W-:Y:S04]  /*3fe80*/  @P0 STG.E.U8 desc[UR6][R52.64], R0 ;  /* 0x0000000034000986 */ /* 0x0101e8000c101106 */
[----:B------:R1:W-:Y:S01]  /*3fe90*/  @P5 STG.E.U8 desc[UR6][R50.64], R78 ;  /* 0x0000004e32005986 */ /* 0x0003e2000c101106 */
[----:B0-----:R-:W-:-:S03]  /*3fea0*/  PRMT R0, R79, 0x7770, RZ ;  /* 0x000077704f007816 */ /* 0x001fc600000000ff */
[----:B------:R-:W4:Y:S04]  /*3feb0*/  LDL.LU.64 R52, [R1+0xa28] ;  /* 0x000a280001347983 */ /* 0x000f280000300a00 */
[----:B------:R0:W-:Y:S01]  /*3fec0*/  @P4 STG.E.U8 desc[UR6][R48.64], R0 ;  /* 0x0000000030004986 */ /* 0x0001e2000c101106 */
[----:B------:R-:W-:-:S03]  /*3fed0*/  LOP3.LUT P4, RZ, R16, 0x40000000, RZ, 0xc0, !PT ;  /* 0x4000000010ff7812 */ /* 0x000fc6000788c0ff */
[----:B-1----:R-:W4:Y:S01]  /*3fee0*/  LDL.LU.64 R50, [R1+0xa20] ;  /* 0x000a200001327983 */ /* 0x002f220000300a00 */
[----:B0-----:R-:W-:-:S03]  /*3fef0*/  PRMT R0, R79, 0x7771, RZ ;  /* 0x000077714f007816 */ /* 0x001fc600000000ff */
[----:B------:R-:W4:Y:S06]  /*3ff00*/  LDL.LU.64 R48, [R1+0xa18] ;  /* 0x000a180001307983 */ /* 0x000f2c0000300a00 */
[----:B------:R0:W-:Y:S01]  /*3ff10*/  @P4 STG.E.U8 desc[UR6][R168.64], R0 ;  /* 0x00000000a8004986 */ /* 0x0001e2000c101106 */
[----:B------:R-:W-:-:S03]  /*3ff20*/  LOP3.LUT P4, RZ, R16, 0x20000000, RZ, 0xc0, !PT ;  /* 0x2000000010ff7812 */ /* 0x000fc6000788c0ff */
[----:B0-----:R-:W4:Y:S01]  /*3ff30*/  LDL.LU.64 R168, [R1+0xa10] ;  /* 0x000a100001a87983 */ /* 0x001f220000300a00 */
[----:B------:R-:W-:-:S09]  /*3ff40*/  PRMT R0, R79, 0x7772, RZ ;  /* 0x000077724f007816 */ /* 0x000fd200000000ff */
[----:B--2---:R0:W-:Y:S04]  /*3ff50*/  @P4 STG.E.U8 desc[UR6][R170.64], R0 ;  /* 0x00000000aa004986 */ /* 0x0041e8000c101106 */
[----:B0-----:R-:W2:Y:S01]  /*3ff60*/  LDL.LU.64 R170, [R1+0xa08] ;  /* 0x000a080001aa7983 */ /* 0x001ea20000300a00 */
[----:B------:R-:W-:Y:S02]  /*3ff70*/  LOP3.LUT P4, RZ, R16, 0x10000000, RZ, 0xc0, !PT ;  /* 0x1000000010ff7812 */ /* 0x000fe4000788c0ff */
[----:B------:R-:W-:Y:S02]  /*3ff80*/  PRMT R79, R79, 0x7773, RZ ;  /* 0x000077734f4f7816 */ /* 0x000fe400000000ff */
[----:B------:R-:W-:-:S09]  /*3ff90*/  PRMT R0, R80, 0x7770, RZ ;  /* 0x0000777050007816 */ /* 0x000fd200000000ff */
[----:B------:R-:W-:Y:S01]  /*3ffa0*/  @P4 STG.E.U8 desc[UR6][R66.64], R79 ;  /* 0x0000004f42004986 */ /* 0x000fe2000c101106 */
[----:B------:R-:W-:-:S13]  /*3ffb0*/  LOP3.LUT P4, RZ, R16, 0x8000000, RZ, 0xc0, !PT ;  /* 0x0800000010ff7812 */ /* 0x000fda000788c0ff */
        /* <DEDUP_REMOVED lines=8> */
[----:B------:R-:W-:Y:S02]  /*40040*/  PRMT R80, R80, 0x7773, RZ ;  /* 0x0000777350507816 */ /* 0x000fe400000000ff */
[----:B------:R-:W-:-:S09]  /*40050*/  LOP3.LUT P3, RZ, R13, 0x20000, RZ, 0xc0, !PT ;  /* 0x000200000dff7812 */ /* 0x000fd2000786c0ff */
[----:B------:R-:W-:Y:S01]  /*40060*/  @P4 STG.E.U8 desc[UR6][R58.64], R80 ;  /* 0x000000503a004986 */ /* 0x000fe2000c101106 */
[----:B------:R-:W-:Y:S02]  /*40070*/  LOP3.LUT P4, RZ, R16, 0x800000, RZ, 0xc0, !PT ;  /* 0x0080000010ff7812 */ /* 0x000fe4000788c0ff */
[----:B0-----:R-:W-:Y:S02]  /*40080*/  PRMT R0, R81, 0x7770, RZ ;  /* 0x0000777051007816 */ /* 0x001fe400000000ff */
[C---:B------:R-:W-:Y:S02]  /*40090*/  LOP3.LUT P6, RZ, R13.reuse, 0x2000, RZ, 0xc0, !PT ;  /* 0x000020000dff7812 */ /* 0x040fe400078cc0ff */
[C---:B------:R-:W-:Y:S02]  /*400a0*/  LOP3.LUT P2, RZ, R13.reuse, 0x10000, RZ, 0xc0, !PT ;  /* 0x000100000dff7812 */ /* 0x040fe4000784c0ff */
[----:B------:R-:W-:-:S05]  /*400b0*/  LOP3.LUT P1, RZ, R13, 0x800, RZ, 0xc0, !PT ;  /* 0x000008000dff7812 */ /* 0x000fca000782c0ff */
[----:B------:R0:W-:Y:S01]  /*400c0*/  @P4 STG.E.U8 desc[UR6][R56.64], R0 ;  /* 0x0000000038004986 */ /* 0x0001e2000c101106 */
[----:B------:R-:W-:Y:S02]  /*400d0*/  LOP3.LUT P0, RZ, R13, 0x4000, RZ, 0xc0, !PT ;  /* 0x000040000dff7812 */ /* 0x000fe4000780c0ff */
[----:B0-----:R-:W-:-:S05]  /*400e0*/  PRMT R0, R81, 0x7771, RZ ;  /* 0x0000777151007816 */ /* 0x001fca00000000ff */
[----:B---3--:R0:W-:Y:S01]  /*400f0*/  @P3 STG.E.U8 desc[UR6][R54.64], R0 ;  /* 0x0000000036003986 */ /* 0x0081e2000c101106 */
[----:B------:R-:W-:Y:S02]  /*40100*/  LOP3.LUT P5, RZ, R13, 0x200, RZ, 0xc0, !PT ;  /* 0x000002000dff7812 */ /* 0x000fe400078ac0ff */
[C---:B0-----:R-:W-:Y:S02]  /*40110*/  PRMT R0, R81.reuse, 0x7772, RZ ;  /* 0x0000777251007816 */ /* 0x041fe400000000ff */
[----:B------:R-:W-:-:S03]  /*40120*/  PRMT R81, R81, 0x7773, RZ ;  /* 0x0000777351517816 */ /* 0x000fc600000000ff */
[----:B----4-:R0:W-:Y:S04]  /*40130*/  @P6 STG.E.U8 desc[UR6][R52.64], R0 ;  /* 0x0000000034006986 */ /* 0x0101e8000c101106 */
[----:B------:R-:W-:Y:S01]  /*40140*/  @P2 STG.E.U8 desc[UR6][R50.64], R81 ;  /* 0x0000005132002986 */ /* 0x000fe2000c101106 */
[----:B0-----:R-:W-:-:S05]  /*40150*/  PRMT R0, R82, 0x7770, RZ ;  /* 0x0000777052007816 */ /* 0x001fca00000000ff */
[----:B------:R0:W-:Y:S02]  /*40160*/  @P1 STG.E.U8 desc[UR6][R48.64], R0 ;  /* 0x0000000030001986 */ /* 0x0001e4000c101106 */
[----:B0-----:R-:W-:-:S05]  /*40170*/  PRMT R0, R82, 0x7771, RZ ;  /* 0x0000777152007816 */ /* 0x001fca00000000ff */
[----:B------:R0:W-:Y:S02]  /*40180*/  @P0 STG.E.U8 desc[UR6][R168.64], R0 ;  /* 0x00000000a8000986 */ /* 0x0001e4000c101106 */
[----:B0-----:R-:W-:-:S05]  /*40190*/  PRMT R0, R82, 0x7772, RZ ;  /* 0x0000777252007816 */ /* 0x001fca00000000ff */
        /* <DEDUP_REMOVED lines=25> */
[----:B------:R-:W2:Y:S04]  /*40330*/  LDL.LU.64 R66, [R1+0x9c8] ;  /* 0x0009c80001427983 */ /* 0x000ea80000300a00 */
[----:B------:R-:W2:Y:S04]  /*40340*/  LDL.LU.64 R64, [R1+0x9c0] ;  /* 0x0009c00001407983 */ /* 0x000ea80000300a00 */
[----:B------:R-:W2:Y:S04]  /*40350*/  LDL.LU.64 R62, [R1+0x9b8] ;  /* 0x0009b800013e7983 */ /* 0x000ea80000300a00 */
[----:B------:R-:W2:Y:S01]  /*40360*/  LDL.LU.64 R60, [R1+0x9b0] ;  /* 0x0009b000013c7983 */ /* 0x000ea20000300a00 */
[----:B------:R-:W-:-:S02]  /*40370*/  @P4 LOP3.LUT R16, R16, 0x80000, RZ, 0xfc, !PT ;  /* 0x0008000010104812 */ /* 0x000fc400078efcff */
[C---:B------:R-:W-:Y:S01]  /*40380*/  LOP3.LUT P4, RZ, R13.reuse, 0x40000, RZ, 0xc0, !PT ;  /* 0x000400000dff7812 */ /* 0x040fe2000788c0ff */
[----:B------:R-:W2:Y:S01]  /*40390*/  LDL.LU.64 R58, [R1+0x9a8] ;  /* 0x0009a800013a7983 */ /* 0x000ea20000300a00 */
[C---:B------:R-:W-:Y:S02]  /*403a0*/  LOP3.LUT P1, RZ, R13.reuse, 0x80, RZ, 0xc0, !PT ;  /* 0x000000800dff7812 */ /* 0x040fe4000782c0ff */
[----:B------:R-:W-:Y:S01]  /*403b0*/  LOP3.LUT R16, R16, 0xffefffff, RZ, 0xc0, !PT ;  /* 0xffefffff10107812 */ /* 0x000fe200078ec0ff */
[----:B------:R-:W2:Y:S01]  /*403c0*/  LDL.LU.64 R56, [R1+0x9a0] ;  /* 0x0009a00001387983 */ /* 0x000ea20000300a00 */
[----:B------:R-:W-:Y:S02]  /*403d0*/  LOP3.LUT P0, RZ, R13, 0x400, RZ, 0xc0, !PT ;  /* 0x000004000dff7812 */ /* 0x000fe4000780c0ff */
[----:B------:R-:W-:-:S05]  /*403e0*/  PRMT R0, R83, 0x7770, RZ ;  /* 0x0000777053007816 */ /* 0x000fca00000000ff */
[----:B------:R-:W-:Y:S02]  /*403f0*/  @P4 LOP3.LUT R16, R16, 0x100000, RZ, 0xfc, !PT ;  /* 0x0010000010104812 */ /* 0x000fe400078efcff */
[----:B------:R-:W-:Y:S01]  /*40400*/  LOP3.LUT P4, RZ, R14, 0x8000000, RZ, 0xc0, !PT ;  /* 0x080000000eff7812 */ /* 0x000fe2000788c0ff */
[----:B---3--:R0:W-:Y:S01]  /*40410*/  @P1 STG.E.U8 desc[UR6][R54.64], R0 ;  /* 0x0000000036001986 */ /* 0x0081e2000c101106 */
[----:B------:R-:W-:Y:S02]  /*40420*/  LOP3.LUT R16, R16, 0xffdfffff, RZ, 0xc0, !PT ;  /* 0xffdfffff10107812 */ /* 0x000fe400078ec0ff */
[----:B------:R-:W-:Y:S02]  /*40430*/  LOP3.LUT P5, RZ, R9, 0x800, RZ, 0xc0, !PT ;  /* 0x0000080009ff7812 */ /* 0x000fe400078ac0ff */
[----:B0-----:R-:W-:Y:S01]  /*40440*/  PRMT R0, R83, 0x7771, RZ ;  /* 0x0000777153007816 */ /* 0x001fe200000000ff */
[----:B------:R-:W3:Y:S06]  /*40450*/  LDL.LU.64 R54, [R1+0x998] ;  /* 0x0009980001367983 */ /* 0x000eec0000300a00 */
[----:B------:R-:W-:-:S02]  /*40460*/  @P4 LOP3.LUT R16, R16, 0x200000, RZ, 0xfc, !PT ;  /* 0x0020000010104812 */ /* 0x000fc400078efcff */
[----:B------:R-:W-:Y:S01]  /*40470*/  LOP3.LUT P4, RZ, R14, 0x4000000, RZ, 0xc0, !PT ;  /* 0x040000000eff7812 */ /* 0x000fe2000788c0ff */
[----:B----4-:R0:W-:Y:S01]  /*40480*/  @P0 STG.E.U8 desc[UR6][R52.64], R0 ;  /* 0x0000000034000986 */ /* 0x0101e2000c101106 */
[----:B------:R-:W-:-:S03]  /*40490*/  LOP3.LUT R16, R16, 0xffbfffff, RZ, 0xc0, !PT ;  /* 0xffbfffff10107812 */ /* 0x000fc600078ec0ff */
[----:B0-----:R-:W4:Y:S01]  /*404a0*/  LDL.LU.64 R52, [R1+0x990] ;  /* 0x0009900001347983 */ /* 0x001f220000300a00 */
[----:B------:R-:W-:-:S07]  /*404b0*/  PRMT R0, R83, 0x7772, RZ ;  /* 0x0000777253007816 */ /* 0x000fce00000000ff */
[----:B------:R-:W-:Y:S02]  /*404c0*/  @P4 LOP3.LUT R16, R16, 0x400000, RZ, 0xfc, !PT ;  /* 0x0040000010104812 */ /* 0x000fe400078efcff */
[----:B------:R-:W-:Y:S01]  /*404d0*/  LOP3.LUT P4, RZ, R9, 0x200, RZ, 0xc0, !PT ;  /* 0x0000020009ff7812 */ /* 0x000fe2000788c0ff */
[----:B------:R0:W-:Y:S01]  /*404e0*/  @P5 STG.E.U8 desc[UR6][R50.64], R0 ;  /* 0x0000000032005986 */ /* 0x0001e2000c101106 */
[----:B------:R-:W-:-:S03]  /*404f0*/  PRMT R83, R83, 0x7773, RZ ;  /* 0x0000777353537816 */ /* 0x000fc600000000ff */
[----:B0-----:R-:W4:Y:S08]  /*40500*/  LDL.LU.64 R50, [R1+0x988] ;  /* 0x0009880001327983 */ /* 0x001f300000300a00 */
[----:B------:R0:W-:Y:S01]  /*40510*/  @P4 STG.E.U8 desc[UR6][R48.64], R83 ;  /* 0x0000005330004986 */ /* 0x0001e2000c101106 */
[----:B------:R-:W-:Y:S02]  /*40520*/  LOP3.LUT P4, RZ, R16, 0x400000, RZ, 0xc0, !PT ;  /* 0x0040000010ff7812 */ /* 0x000fe4000788c0ff */
[----:B------:R-:W-:Y:S01]  /*40530*/  PRMT R0, R84, 0x7770, RZ ;  /* 0x0000777054007816 */ /* 0x000fe200000000ff */
[----:B0-----:R-:W4:Y:S10]  /*40540*/  LDL.LU.64 R48, [R1+0x980] ;  /* 0x0009800001307983 */ /* 0x001f340000300a00 */
[----:B------:R0:W-:Y:S01]  /*40550*/  @P4 STG.E.U8 desc[UR6][R168.64], R0 ;  /* 0x00000000a8004986 */ /* 0x0001e2000c101106 */
[----:B------:R-:W-:-:S03]  /*40560*/  LOP3.LUT P4, RZ, R16, 0x200000, RZ, 0xc0, !PT ;  /* 0x0020000010ff7812 */ /* 0x000fc6000788c0ff */
[----:B0-----:R-:W4:Y:S01]  /*40570*/  LDL.LU.64 R168, [R1+0x978] ;  /* 0x0009780001a87983 */ /* 0x001f220000300a00 */
[----:B------:R-:W-:-:S09]  /*40580*/  PRMT R0, R84, 0x7771, RZ ;  /* 0x0000777154007816 */ /* 0x000fd200000000ff */
[----:B--2---:R0:W-:Y:S04]  /*40590*/  @P4 STG.E.U8 desc[UR6][R170.64], R0 ;  /* 0x00000000aa004986 */ /* 0x0041e8000c101106 */
[----:B0-----:R-:W2:Y:S01]  /*405a0*/  LDL.LU.64 R170, [R1+0x970] ;  /* 0x0009700001aa7983 */ /* 0x001ea20000300a00 */
[----:B------:R-:W-:Y:S02]  /*405b0*/  LOP3.LUT P4, RZ, R16, 0x100000, RZ, 0xc0, !PT ;  /* 0x0010000010ff7812 */ /* 0x000fe4000788c0ff */
[C---:B------:R-:W-:Y:S02]  /*405c0*/  PRMT R0, R84.reuse, 0x7772, RZ ;  /* 0x0000777254007816 */ /* 0x040fe400000000ff */
[----:B------:R-:W-:-:S09]  /*405d0*/  PRMT R84, R84, 0x7773, RZ ;  /* 0x0000777354547816 */ /* 0x000fd200000000ff */
[----:B------:R0:W-:Y:S01]  /*405e0*/  @P4 STG.E.U8 desc[UR6][R66.64], R0 ;  /* 0x0000000042004986 */ /* 0x0001e2000c101106 */
[----:B------:R-:W-:-:S13]  /*405f0*/  LOP3.LUT P4, RZ, R16, 0x80000, RZ, 0xc0, !PT ;  /* 0x0008000010ff7812 */ /* 0x000fda000788c0ff */
[----:B------:R-:W-:Y:S01]  /*40600*/  @P4 STG.E.U8 desc[UR6][R64.64], R84 ;  /* 0x0000005440004986 */ /* 0x000fe2000c101106 */
[----:B------:R-:W-:Y:S02]  /*40610*/  LOP3.LUT P4, RZ, R16, 0x40000, RZ, 0xc0, !PT ;  /* 0x0004000010ff7812 */ /* 0x000fe4000788c0ff */
[----:B0-----:R-:W-:-:S11]  /*40620*/  PRMT R0, R85, 0x7770, RZ ;  /* 0x0000777055007816 */ /* 0x001fd600000000ff */
[----:B------:R0:W-:Y:S01]  /*40630*/  @P4 STG.E.U8 desc[UR6][R62.64], R0 ;  /* 0x000000003e004986 */ /* 0x0001e2000c101106 */
[----:B------:R-:W-:Y:S02]  /*40640*/  LOP3.LUT P4, RZ, R16, 0x20000, RZ, 0xc0, !PT ;  /* 0x0002000010ff7812 */ /* 0x000fe4000788c0ff */
[----:B0-----:R-:W-:-:S11]  /*40650*/  PRMT R0, R85, 0x7771, RZ ;  /* 0x0000777155007816 */ /* 0x001fd600000000ff */
[----:B------:R0:W-:Y:S01]  /*40660*/  @P4 STG.E.U8 desc[UR6][R60.64], R0 ;  /* 0x000000003c004986 */ /* 0x0001e2000c101106 */
[C---:B------:R-:W-:Y:S02]  /*40670*/  LOP3.LUT P4, RZ, R16.reuse, 0x10000, RZ, 0xc0, !PT ;  /* 0x0001000010ff7812 */ /* 0x040fe4000788c0ff */
[----:B0-----:R-:W-:Y:S01]  /*40680*/  PRMT R0, R85, 0x7772, RZ ;  /* 0x0000777255007816 */ /* 0x001fe200000000ff */
[----:B------:R-:W2:Y:S10]  /*40690*/  LDL.LU.64 R60, [R1+0x968] ;  /* 0x00096800013c7983 */ /* 0x000eb40000300a00 */
[----:B------:R0:W-:Y:S01]  /*406a0*/  @P4 STG.E.U8 desc[UR6][R58.64], R0 ;  /* 0x000000003a004986 */ /* 0x0001e2000c101106 */
[----:B------:R-:W-:-:S02]  /*406b0*/  LOP3.LUT P4, RZ, R16, 0x8000, RZ, 0xc0, !PT ;  /* 0x0000800010ff7812 */ /* 0x000fc4000788c0ff */
[C---:B------:R-:W-:Y:S02]  /*406c0*/  LOP3.LUT P3, RZ, R14.reuse, 0x40000000, RZ, 0xc0, !PT ;  /* 0x400000000eff7812 */ /* 0x040fe4000786c0ff */
[----:B------:R-:W-:Y:S02]  /*406d0*/  PRMT R85, R85, 0x7773, RZ ;  /* 0x0000777355557816 */ /* 0x000fe400000000ff */
[----:B------:R-:W-:Y:S01]  /*406e0*/  LOP3.LUT P6, RZ, R14, 0x80000000, RZ, 0xc0, !PT ;  /* 0x800000000eff7812 */ /* 0x000fe200078cc0ff */
[----:B0-----:R-:W2:Y:S01]  /*406f0*/  LDL.LU.64 R58, [R1+0x960] ;  /* 0x00096000013a7983 */ /* 0x001ea20000300a00 */
[----:B------:R-:W-:-:S05]  /*40700*/  PRMT R0, R86, 0x7770, RZ ;  /* 0x0000777056007816 */ /* 0x000fca00000000ff */
[----:B------:R0:W-:Y:S04]  /*40710*/  @P4 STG.E.U8 desc[UR6][R56.64], R85 ;  /* 0x0000005538004986 */ /* 0x0001e8000c101106 */
[----:B---3--:R1:W-:Y:S04]  /*40720*/  @P3 STG.E.U8 desc[UR6][R54.64], R0 ;  /* 0x0000000036003986 */ /* 0x0083e8000c101106 */
[----:B0-----:R-:W3:Y:S01]  /*40730*/  LDL.LU.64 R56, [R1+0x958] ;  /* 0x0009580001387983 */ /* 0x001ee20000300a00 */
[----:B-1----:R-:W-:-:S03]  /*40740*/  PRMT R0, R86, 0x7771, RZ ;  /* 0x0000777156007816 */ /* 0x002fc600000000ff */
[----:B------:R-:W3:Y:S01]  /*40750*/  LDL.LU.64 R54, [R1+0x950] ;  /* 0x0009500001367983 */ /* 0x000ee20000300a00 */
[----:B------:R-:W-:-:S03]  /*40760*/  LOP3.LUT P2, RZ, R13, 0x1, RZ, 0xc0, !PT ;  /* 0x000000010dff7812 */ /* 0x000fc6000784c0ff */
[----:B----4-:R0:W-:Y:S04]  /*40770*/  @P6 STG.E.U8 desc[UR6][R52.64], R0 ;  /* 0x0000000034006986 */ /* 0x0101e8000c101106 */
[----:B0-----:R-:W4:Y:S01]  /*40780*/  LDL.LU.64 R52, [R1+0x948] ;  /* 0x0009480001347983 */ /* 0x001f220000300a00 */
[----:B------:R-:W-:Y:S02]  /*40790*/  PRMT R0, R86, 0x7772, RZ ;  /* 0x0000777256007816 */ /* 0x000fe400000000ff */
[----:B------:R-:W-:-:S03]  /*407a0*/  LOP3.LUT P1, RZ, R13, 0x2, RZ, 0xc0, !PT ;  /* 0x000000020dff7812 */ /* 0x000fc6000782c0ff */
[----:B------:R0:W-:Y:S01]  /*407b0*/  @P2 STG.E.U8 desc[UR6][R50.64], R0 ;  /* 0x0000000032002986 */ /* 0x0001e2000c101106 */
[----:B------:R-:W-:-:S03]  /*407c0*/  PRMT R86, R86, 0x7773, RZ ;  /* 0x0000777356567816 */ /* 0x000fc600000000ff */
[----:B0-----:R-:W4:Y:S01]  /*407d0*/  LDL.LU.64 R50, [R1+0x940] ;  /* 0x0009400001327983 */ /* 0x001f220000300a00 */
[----:B------:R-:W-:-:S05]  /*407e0*/  LOP3.LUT P0, RZ, R13, 0x800000, RZ, 0xc0, !PT ;  /* 0x008000000dff7812 */ /* 0x000fca000780c0ff */
[----:B------:R0:W-:Y:S01]  /*407f0*/  @P1 STG.E.U8 desc[UR6][R48.64], R86 ;  /* 0x0000005630001986 */ /* 0x0001e2000c101106 */
[----:B------:R-:W-:-:S03]  /*40800*/  PRMT R0, R87, 0x7770, RZ ;  /* 0x0000777057007816 */ /* 0x000fc600000000ff */
[----:B0-----:R-:W4:Y:S01]  /*40810*/  LDL.LU.64 R48, [R1+0x938] ;  /* 0x0009380001307983 */ /* 0x001f220000300a00 */
[----:B------:R-:W-:-:S03]  /*40820*/  LOP3.LUT P5, RZ, R13, 0x400000, RZ, 0xc0, !PT ;  /* 0x004000000dff7812 */ /* 0x000fc600078ac0ff */
[----:B------:R0:W-:Y:S04]  /*40830*/  @P0 STG.E.U8 desc[UR6][R168.64], R0 ;  /* 0x00000000a8000986 */ /* 0x0001e8000c101106 */
[----:B0-----:R-:W4:Y:S01]  /*40840*/  LDL.LU.64 R168, [R1+0x930] ;  /* 0x0009300001a87983 */ /* 0x001f220000300a00 */
[----:B------:R-:W-:Y:S02]  /*40850*/  PRMT R0, R87, 0x7771, RZ ;  /* 0x0000777157007816 */ /* 0x000fe400000000ff */
[----:B------:R-:W-:-:S03]  /*40860*/  LOP3.LUT P4, RZ, R13, 0x40000000, RZ, 0xc0, !PT ;  /* 0x400000000dff7812 */ /* 0x000fc6000788c0ff */
[----:B--2---:R0:W-:Y:S04]  /*40870*/  @P5 STG.E.U8 desc[UR6][R170.64], R0 ;  /* 0x00000000aa005986 */ /* 0x0041e8000c101106 */
[----:B0-----:R-:W2:Y:S01]  /*40880*/  LDL.LU.64 R170, [R1+0x928] ;  /* 0x0009280001aa7983 */ /* 0x001ea20000300a00 */
[----:B------:R-:W-:-:S05]  /*40890*/  LOP3.LUT R16, R16, 0xffffff7f, RZ, 0xc0, !PT ;  /* 0xffffff7f10107812 */ /* 0x000fca00078ec0ff */
        /* <DEDUP_REMOVED lines=19> */
[C---:B------:R-:W-:Y:S02]  /*409d0*/  LOP3.LUT P1, RZ, R13.reuse, 0x8, RZ, 0xc0, !PT ;  /* 0x000000080dff7812 */ /* 0x040fe4000782c0ff */
[----:B------:R-:W-:-:S05]  /*409e0*/  LOP3.LUT P0, RZ, R13, 0x1000000, RZ, 0xc0, !PT ;  /* 0x010000000dff7812 */ /* 0x000fca000780c0ff */
[----:B------:R-:W-:Y:S02]  /*409f0*/  @P4 LOP3.LUT R16, R16, 0x2000, RZ, 0xfc, !PT ;  /* 0x0000200010104812 */ /* 0x000fe400078efcff */
[----:B------:R-:W-:Y:S02]  /*40a00*/  LOP3.LUT P4, RZ, R13, 0x20, RZ, 0xc0, !PT ;  /* 0x000000200dff7812 */ /* 0x000fe4000788c0ff */
[----:B------:R-:W-:Y:S02]  /*40a10*/  PRMT R0, R87, 0x7772, RZ ;  /* 0x0000777257007816 */ /* 0x000fe400000000ff */
[----:B------:R-:W-:Y:S02]  /*40a20*/  LOP3.LUT P5, RZ, R13, 0x2000000, RZ, 0xc0, !PT ;  /* 0x020000000dff7812 */ /* 0x000fe400078ac0ff */
[----:B------:R-:W-:Y:S01]  /*40a30*/  LOP3.LUT R16, R16, 0xffffbfff, RZ, 0xc0, !PT ;  /* 0xffffbfff10107812 */ /* 0x000fe200078ec0ff */
[----:B------:R0:W-:Y:S01]  /*40a40*/  @P2 STG.E.U8 desc[UR6][R60.64], R0 ;  /* 0x000000003c002986 */ /* 0x0001e2000c101106 */
[----:B------:R-:W-:-:S05]  /*40a50*/  PRMT R87, R87, 0x7773, RZ ;  /* 0x0000777357577816 */ /* 0x000fca00000000ff */
[----:B------:R-:W-:Y:S01]  /*40a60*/  @P4 LOP3.LUT R16, R16, 0x4000, RZ, 0xfc, !PT ;  /* 0x0000400010104812 */ /* 0x000fe200078efcff */
[----:B------:R-:W-:Y:S01]  /*40a70*/  @P1 STG.E.U8 desc[UR6][R58.64], R87 ;  /* 0x000000573a001986 */ /* 0x000fe2000c101106 */
[----:B------:R-:W-:Y:S02]  /*40a80*/  LOP3.LUT P4, RZ, R13, 0x10, RZ, 0xc0, !PT ;  /* 0x000000100dff7812 */ /* 0x000fe4000788c0ff */
[----:B0-----:R-:W-:-:S05]  /*40a90*/  PRMT R0, R88, 0x7770, RZ ;  /* 0x0000777058007816 */ /* 0x001fca00000000ff */
[----:B---3--:R0:W-:Y:S02]  /*40aa0*/  @P0 STG.E.U8 desc[UR6][R56.64], R0 ;  /* 0x0000000038000986 */ /* 0x0081e4000c101106 */
[----:B0-----:R-:W-:-:S05]  /*40ab0*/  PRMT R0, R88, 0x7771, RZ ;  /* 0x0000777158007816 */ /* 0x001fca00000000ff */
[----:B------:R0:W-:Y:S02]  /*40ac0*/  @P5 STG.E.U8 desc[UR6][R54.64], R0 ;  /* 0x0000000036005986 */ /* 0x0001e4000c101106 */
[----:B0-----:R-:W-:-:S05]  /*40ad0*/  PRMT R0, R88, 0x7772, RZ ;  /* 0x0000777258007816 */ /* 0x001fca00000000ff */
[----:B----4-:R0:W-:Y:S01]  /*40ae0*/  @P4 STG.E.U8 desc[UR6][R52.64], R0 ;  /* 0x0000000034004986 */ /* 0x0101e2000c101106 */
        /* <DEDUP_REMOVED lines=10> */
[----:B0-----:R-:W-:-:S11]  /*40b90*/  PRMT R0, R89, 0x7772, RZ ;  /* 0x0000777259007816 */ /* 0x001fd600000000ff */
[----:B--2---:R0:W-:Y:S04]  /*40ba0*/  @P4 STG.E.U8 desc[UR6][R170.64], R0 ;  /* 0x00000000aa004986 */ /* 0x0041e8000c101106 */
[----:B0-----:R-:W2:Y:S04]  /*40bb0*/  LDL.LU.64 R170, [R1+0x920] ;  /* 0x0009200001aa7983 */ /* 0x001ea80000300a00 */
[----:B------:R-:W3:Y:S04]  /*40bc0*/  LDL.LU.64 R54, [R1+0x918] ;  /* 0x0009180001367983 */ /* 0x000ee80000300a00 */
[----:B------:R-:W4:Y:S04]  /*40bd0*/  LDL.LU.64 R52, [R1+0x910] ;  /* 0x0009100001347983 */ /* 0x000f280000300a00 */
[----:B------:R-:W4:Y:S01]  /*40be0*/  LDL.LU.64 R50, [R1+0x908] ;  /* 0x0009080001327983 */ /* 0x000f220000300a00 */
[----:B------:R-:W-:-:S03]  /*40bf0*/  LOP3.LUT P4, RZ, R16, 0x400, RZ, 0xc0, !PT ;  /* 0x0000040010ff7812 */ /* 0x000fc6000788c0ff */
[----:B------:R-:W4:Y:S01]  /*40c00*/  LDL.LU.64 R48, [R1+0x900] ;  /* 0x0009000001307983 */ /* 0x000f220000300a00 */
[----:B------:R-:W-:Y:S02]  /*40c10*/  PRMT R89, R89, 0x7773, RZ ;  /* 0x0000777359597816 */ /* 0x000fe400000000ff */
[----:B------:R-:W-:Y:S01]  /*40c20*/  PRMT R0, R90, 0x7770, RZ ;  /* 0x000077705a007816 */ /* 0x000fe200000000ff */
[----:B------:R-:W4:Y:S06]  /*40c30*/  LDL.LU.64 R168, [R1+0x8f8] ;  /* 0x0008f80001a87983 */ /* 0x000f2c0000300a00 */
[----:B------:R-:W-:Y:S01]  /*40c40*/  @P4 STG.E.U8 desc[UR6][R196.64], R89 ;  /* 0x00000059c4004986 */ /* 0x000fe2000c101106 */
[----:B------:R-:W-:-:S13]  /*40c50*/  LOP3.LUT P4, RZ, R16, 0x200, RZ, 0xc0, !PT ;  /* 0x0000020010ff7812 */ /* 0x000fda000788c0ff */
[----:B------:R0:W-:Y:S01]  /*40c60*/  @P4 STG.E.U8 desc[UR6][R194.64], R0 ;  /* 0x00000000c2004986 */ /* 0x0001e2000c101106 */
[----:B------:R-:W-:Y:S02]  /*40c70*/  LOP3.LUT P4, RZ, R16, 0x100, RZ, 0xc0, !PT ;  /* 0x0000010010ff7812 */ /* 0x000fe4000788c0ff */
[----:B0-----:R-:W-:-:S11]  /*40c80*/  PRMT R0, R90, 0x7771, RZ ;  /* 0x000077715a007816 */ /* 0x001fd600000000ff */
[----:B------:R0:W-:Y:S01]  /*40c90*/  @P4 STG.E.U8 desc[UR6][R192.64], R0 ;  /* 0x00000000c0004986 */ /* 0x0001e2000c101106 */
[----:B------:R-:W-:Y:S02]  /*40ca0*/  LOP3.LUT P4, RZ, R16, 0x80, RZ, 0xc0, !PT ;  /* 0x0000008010ff7812 */ /* 0x000fe4000788c0ff */
[----:B------:R-:W-:Y:S02]  /*40cb0*/  LOP3.LUT P3, RZ, R13, 0x80000000, RZ, 0xc0, !PT ;  /* 0x800000000dff7812 */ /* 0x000fe4000786c0ff */
[C---:B------:R-:W-:Y:S02]  /*40cc0*/  LOP3.LUT P6, RZ, R9.reuse, 0x1, RZ, 0xc0, !PT ;  /* 0x0000000109ff7812 */ /* 0x040fe400078cc0ff */
[----:B------:R-:W-:Y:S02]  /*40cd0*/  LOP3.LUT P2, RZ, R9, 0x2, RZ, 0xc0, !PT ;  /* 0x0000000209ff7812 */ /* 0x000fe4000784c0ff */
[C---:B0-----:R-:W-:Y:S02]  /*40ce0*/  PRMT R0, R90.reuse, 0x7772, RZ ;  /* 0x000077725a007816 */ /* 0x041fe400000000ff */
[----:B------:R-:W-:-:S03]  /*40cf0*/  PRMT R90, R90, 0x7773, RZ ;  /* 0x000077735a5a7816 */ /* 0x000fc600000000ff */
[----:B------:R0:W-:Y:S01]  /*40d00*/  @P4 STG.E.U8 desc[UR6][R188.64], R0 ;  /* 0x00000000bc004986 */ /* 0x0001e2000c101106 */
[----:B------:R-:W-:-:S03]  /*40d10*/  LOP3.LUT P1, RZ, R9, 0x4, RZ, 0xc0, !PT ;  /* 0x0000000409ff7812 */ /* 0x000fc6000782c0ff */
[----:B------:R-:W-:Y:S01]  /*40d20*/  @P3 STG.E.U8 desc[UR6][R186.64], R90 ;  /* 0x0000005aba003986 */ /* 0x000fe2000c101106 */
[----:B0-----:R-:W-:-:S05]  /*40d30*/  PRMT R0, R91, 0x7770, RZ ;  /* 0x000077705b007816 */ /* 0x001fca00000000ff */
[----:B------:R0:W-:Y:S01]  /*40d40*/  @P6 STG.E.U8 desc[UR6][R184.64], R0 ;  /* 0x00000000b8006986 */ /* 0x0001e2000c101106 */
[C---:B------:R-:W-:Y:S02]  /*40d50*/  LOP3.LUT P0, RZ, R9.reuse, 0x8, RZ, 0xc0, !PT ;  /* 0x0000000809ff7812 */ /* 0x040fe4000780c0ff */
[----:B------:R-:W-:Y:S02]  /*40d60*/  LOP3.LUT P5, RZ, R9, 0x10, RZ, 0xc0, !PT ;  /* 0x0000001009ff7812 */ /* 0x000fe400078ac0ff */
[----:B0-----:R-:W-:-:S05]  /*40d70*/  PRMT R0, R91, 0x7771, RZ ;  /* 0x000077715b007816 */ /* 0x001fca00000000ff */
[----:B------:R0:W-:Y:S01]  /*40d80*/  @P2 STG.E.U8 desc[UR6][R182.64], R0 ;  /* 0x00000000b6002986 */ /* 0x0001e2000c101106 */
[----:B------:R-:W-:Y:S02]  /*40d90*/  LOP3.LUT P2, RZ, R9, 0x40, RZ, 0xc0, !PT ;  /* 0x0000004009ff7812 */ /* 0x000fe4000784c0ff */
[C---:B0-----:R-:W-:Y:S02]  /*40da0*/  PRMT R0, R91.reuse, 0x7772, RZ ;  /* 0x000077725b007816 */ /* 0x041fe400000000ff */
[----:B------:R-:W-:-:S03]  /*40db0*/  PRMT R91, R91, 0x7773, RZ ;  /* 0x000077735b5b7816 */ /* 0x000fc600000000ff */
[----:B------:R0:W-:Y:S04]  /*40dc0*/  @P1 STG.E.U8 desc[UR6][R180.64], R0 ;  /* 0x00000000b4001986 */ /* 0x0001e8000c101106 */
[----:B------:R-:W-:Y:S01]  /*40dd0*/  @P0 STG.E.U8 desc[UR6][R178.64], R91 ;  /* 0x0000005bb2000986 */ /* 0x000fe2000c101106 */
[----:B0-----:R-:W-:-:S05]  /*40de0*/  PRMT R0, R92, 0x7770, RZ ;  /* 0x000077705c007816 */ /* 0x001fca00000000ff */
[----:B------:R0:W-:Y:S02]  /*40df0*/  @P5 STG.E.U8 desc[UR6][R176.64], R0 ;  /* 0x00000000b0005986 */ /* 0x0001e4000c101106 */
[----:B0-----:R-:W-:Y:S02]  /*40e00*/  PRMT R0, R92, 0x7771, RZ ;  /* 0x000077715c007816 */ /* 0x001fe400000000ff */
[----:B------:R-:W-:Y:S02]  /*40e10*/  LOP3.LUT P4, RZ, R12, 0x40000, RZ, 0xc0, !PT ;  /* 0x000400000cff7812 */ /* 0x000fe4000788c0ff */
[----:B------:R-:W-:-:S11]  /*40e20*/  LOP3.LUT R13, R13, 0x7fffffff, RZ, 0xc0, !PT ;  /* 0x7fffffff0d0d7812 */ /* 0x000fd600078ec0ff */
[----:B------:R-:W-:Y:S02]  /*40e30*/  @P4 LOP3.LUT R13, R13, 0x80000000, RZ, 0xfc, !PT ;  /* 0x800000000d0d4812 */ /* 0x000fe400078efcff */
[----:B------:R-:W-:Y:S02]  /*40e40*/  LOP3.LUT P4, RZ, R12, 0x80000, RZ, 0xc0, !PT ;  /* 0x000800000cff7812 */ /* 0x000fe4000788c0ff */
[----:B------:R-:W-:-:S11]  /*40e50*/  LOP3.LUT R16, R16, 0xfffffffe, RZ, 0xc0, !PT ;  /* 0xfffffffe10107812 */ /* 0x000fd600078ec0ff */
[----:B------:R-:W-:Y:S01]  /*40e60*/  @P4 LOP3.LUT R16, R16, 0x1, RZ, 0xfc, !PT ;  /* 0x0000000110104812 */ /* 0x000fe200078efcff */
[----:B--2---:R0:W-:Y:S04]  /*40e70*/  @P2 STG.E.U8 desc[UR6][R170.64], R0 ;  /* 0x00000000aa002986 */ /* 0x0041e8000c101106 */
[----:B0-----:R-:W2:Y:S01]  /*40e80*/  LDL.LU.64 R170, [R1+0x8f0] ;  /* 0x0008f00001aa7983 */ /* 0x001ea20000300a00 */
[----:B------:R-:W-:-:S03]  /*40e90*/  LOP3.LUT P4, RZ, R12, 0x100000, RZ, 0xc0, !PT ;  /* 0x001000000cff7812 */ /* 0x000fc6000788c0ff */
[----:B------:R-:W2:Y:S01]  /*40ea0*/  LDL.LU.64 R66, [R1+0x8e8] ;  /* 0x0008e80001427983 */ /* 0x000ea20000300a00 */
[----:B------:R-:W-:-:S03]  /*40eb0*/  LOP3.LUT R16, R16, 0xfffffffd, RZ, 0xc0, !PT ;  /* 0xfffffffd10107812 */ /* 0x000fc600078ec0ff */
[----:B------:R-:W2:Y:S04]  /*40ec0*/  LDL.LU.64 R64, [R1+0x8e0] ;  /* 0x0008e00001407983 */ /* 0x000ea80000300a00 */
[----:B------:R-:W2:Y:S02]  /*40ed0*/  LDL.LU.64 R62, [R1+0x8d8] ;  /* 0x0008d800013e7983 */ /* 0x000ea40000300a00 */
[----:B------:R-:W-:Y:S02]  /*40ee0*/  @P4 LOP3.LUT R16, R16, 0x2, RZ, 0xfc, !PT ;  /* 0x0000000210104812 */ /* 0x000fe400078efcff */
[----:B------:R-:W-:Y:S01]  /*40ef0*/  LOP3.LUT P4, RZ, R12, 0x200000, RZ, 0xc0, !PT ;  /* 0x002000000cff7812 */ /* 0x000fe2000788c0ff */
[----:B------:R-:W2:Y:S01]  /*40f00*/  LDL.LU.64 R60, [R1+0x8d0] ;  /* 0x0008d000013c7983 */ /* 0x000ea20000300a00 */
[----:B------:R-:W-:-:S03]  /*40f10*/  LOP3.LUT R16, R16, 0xfffffffb, RZ, 0xc0, !PT ;  /* 0xfffffffb10107812 */ /* 0x000fc600078ec0ff */
[----:B------:R-:W2:Y:S01]  /*40f20*/  LDL.LU.64 R58, [R1+0x8c8] ;  /* 0x0008c800013a7983 */ /* 0x000ea20000300a00 */
[C---:B------:R-:W-:Y:S02]  /*40f30*/  LOP3.LUT P1, RZ, R12.reuse, 0x20000000, RZ, 0xc0, !PT ;  /* 0x200000000cff7812 */ /* 0x040fe4000782c0ff */
[----:B------:R-:W-:Y:S01]  /*40f40*/  LOP3.LUT P0, RZ, R12, 0x10000000, RZ, 0xc0, !PT ;  /* 0x100000000cff7812 */ /* 0x000fe2000780c0ff */
[----:B------:R-:W2:Y:S04]  /*40f50*/  LDL.LU.64 R56, [R1+0x8c0] ;  /* 0x0008c00001387983 */ /* 0x000ea80000300a00 */
[----:B------:R-:W-:Y:S02]  /*40f60*/  @P4 LOP3.LUT R16, R16, 0x4, RZ, 0xfc, !PT ;  /* 0x0000000410104812 */ /* 0x000fe400078efcff */
        /* <DEDUP_REMOVED lines=11> */
[----:B------:R-:W-:Y:S01]  /*41020*/  LOP3.LUT P4, RZ, R12, 0x2000000, RZ, 0xc0, !PT ;  /* 0x020000000cff7812 */ /* 0x000fe2000788c0ff */
[----:B---3--:R0:W-:Y:S01]  /*41030*/  @P1 STG.E.U8 desc[UR6][R54.64], R0 ;  /* 0x0000000036001986 */ /* 0x0081e2000c101106 */
[----:B------:R-:W-:Y:S02]  /*41040*/  PRMT R92, R92, 0x7773, RZ ;  /* 0x000077735c5c7816 */ /* 0x000fe400000000ff */
[----:B------:R-:W-:-:S03]  /*41050*/  LOP3.LUT R16, R16, 0xffffffbf, RZ, 0xc0, !PT ;  /* 0xffffffbf10107812 */ /* 0x000fc600078ec0ff */
[----:B----4-:R1:W-:Y:S01]  /*41060*/  @P0 STG.E.U8 desc[UR6][R52.64], R92 ;  /* 0x0000005c34000986 */ /* 0x0103e2000c101106 */
[----:B0-----:R-:W-:-:S03]  /*41070*/  PRMT R0, R93, 0x7770, RZ ;  /* 0x000077705d007816 */ /* 0x001fc600000000ff */
[----:B------:R-:W3:Y:S02]  /*41080*/  LDL.LU.64 R54, [R1+0x8b8] ;  /* 0x0008b80001367983 */ /* 0x000ee40000300a00 */
[----:B------:R-:W-:Y:S02]  /*41090*/  @P4 LOP3.LUT R16, R16, 0x40, RZ, 0xfc, !PT ;  /* 0x0000004010104812 */ /* 0x000fe400078efcff */
[----:B------:R-:W-:Y:S01]  /*410a0*/  LOP3.LUT P4, RZ, R12, 0x4000000, RZ, 0xc0, !PT ;  /* 0x040000000cff7812 */ /* 0x000fe2000788c0ff */
[----:B------:R0:W-:Y:S04]  /*410b0*/  @P5 STG.E.U8 desc[UR6][R50.64], R0 ;  /* 0x0000000032005986 */ /* 0x0001e8000c101106 */
[----:B-1----:R-:W4:Y:S04]  /*410c0*/  LDL.LU.64 R52, [R1+0x98] ;  /* 0x0000980001347983 */ /* 0x002f280000300a00 */
[----:B0-----:R-:W4:Y:S01]  /*410d0*/  LDL.LU.64 R50, [R1+0x90] ;  /* 0x0000900001327983 */ /* 0x001f220000300a00 */
[----:B------:R-:W-:-:S05]  /*410e0*/  PRMT R0, R93, 0x7771, RZ ;  /* 0x000077715d007816 */ /* 0x000fca00000000ff */
[----:B------:R0:W-:Y:S04]  /*410f0*/  @P4 STG.E.U8 desc[UR6][R48.64], R0 ;  /* 0x0000000030004986 */ /* 0x0001e8000c101106 */
[----:B0-----:R-:W4:Y:S01]  /*41100*/  LDL.LU.64 R48, [R1+0x88] ;  /* 0x0000880001307983 */ /* 0x001f220000300a00 */
[----:B------:R-:W-:Y:S02]  /*41110*/  LOP3.LUT P4, RZ, R16, 0x40, RZ, 0xc0, !PT ;  /* 0x0000004010ff7812 */ /* 0x000fe4000788c0ff */
[C---:B------:R-:W-:Y:S02]  /*41120*/  PRMT R0, R93.reuse, 0x7772, RZ ;  /* 0x000077725d007816 */ /* 0x040fe400000000ff */
[----:B------:R-:W-:-:S09]  /*41130*/  PRMT R93, R93, 0x7773, RZ ;  /* 0x000077735d5d7816 */ /* 0x000fd200000000ff */
[----:B------:R0:W-:Y:S01]  /*41140*/  @P4 STG.E.U8 desc[UR6][R168.64], R0 ;  /* 0x00000000a8004986 */ /* 0x0001e2000c101106 */
[----:B------:R-:W-:-:S03]  /*41150*/  LOP3.LUT P4, RZ, R16, 0x20, RZ, 0xc0, !PT ;  /* 0x0000002010ff7812 */ /* 0x000fc6000788c0ff */
[----:B0-----:R-:W4:Y:S01]  /*41160*/  LDL.LU.64 R168, [R1+0x80] ;  /* 0x0000800001a87983 */ /* 0x001f220000300a00 */
[----:B------:R-:W-:-:S09]  /*41170*/  PRMT R0, R94, 0x7770, RZ ;  /* 0x000077705e007816 */ /* 0x000fd200000000ff */
[----:B--2---:R0:W-:Y:S04]  /*41180*/  @P4 STG.E.U8 desc[UR6][R170.64], R93 ;  /* 0x0000005daa004986 */ /* 0x0041e8000c101106 */
[----:B0-----:R-:W2:Y:S01]  /*41190*/  LDL.LU.64 R170, [R1+0x78] ;  /* 0x0000780001aa7983 */ /* 0x001ea20000300a00 */
        /* <DEDUP_REMOVED lines=19> */
[----:B------:R0:W-:Y:S02]  /*412d0*/  @P4 STG.E.U8 desc[UR6][R56.64], R0 ;  /* 0x0000000038004986 */ /* 0x0001e4000c101106 */
[C---:B0-----:R-:W-:Y:S02]  /*412e0*/  PRMT R0, R95.reuse, 0x7772, RZ ;  /* 0x000077725f007816 */ /* 0x041fe400000000ff */
[----:B------:R-:W-:-:S03]  /*412f0*/  PRMT R95, R95, 0x7773, RZ ;  /* 0x000077735f5f7816 */ /* 0x000fc600000000ff */
[----:B---3--:R0:W-:Y:S01]  /*41300*/  @P3 STG.E.U8 desc[UR6][R54.64], R0 ;  /* 0x0000000036003986 */ /* 0x0081e2000c101106 */
[----:B------:R-:W-:-:S03]  /*41310*/  LOP3.LUT P1, RZ, R12, 0x4000, RZ, 0xc0, !PT ;  /* 0x000040000cff7812 */ /* 0x000fc6000782c0ff */
[----:B----4-:R-:W-:Y:S01]  /*41320*/  @P6 STG.E.U8 desc[UR6][R52.64], R95 ;  /* 0x0000005f34006986 */ /* 0x010fe2000c101106 */
[----:B0-----:R-:W-:-:S05]  /*41330*/  PRMT R0, R96, 0x7770, RZ ;  /* 0x0000777060007816 */ /* 0x001fca00000000ff */
[----:B------:R0:W-:Y:S04]  /*41340*/  @P2 STG.E.U8 desc[UR6][R50.64], R0 ;  /* 0x0000000032002986 */ /* 0x0001e8000c101106 */
[----:B0-----:R-:W3:Y:S01]  /*41350*/  LDL.LU.64 R50, [R1+0x70] ;  /* 0x0000700001327983 */ /* 0x001ee20000300a00 */
[----:B------:R-:W-:-:S05]  /*41360*/  PRMT R0, R96, 0x7771, RZ ;  /* 0x0000777160007816 */ /* 0x000fca00000000ff */
[----:B------:R0:W-:Y:S04]  /*41370*/  @P1 STG.E.U8 desc[UR6][R48.64], R0 ;  /* 0x0000000030001986 */ /* 0x0001e8000c101106 */
[----:B0-----:R-:W4:Y:S01]  /*41380*/  LDL.LU.64 R48, [R1+0x68] ;  /* 0x0000680001307983 */ /* 0x001f220000300a00 */
[C---:B------:R-:W-:Y:S02]  /*41390*/  LOP3.LUT P0, RZ, R12.reuse, 0x2000, RZ, 0xc0, !PT ;  /* 0x000020000cff7812 */ /* 0x040fe4000780c0ff */
[----:B------:R-:W-:Y:S02]  /*413a0*/  LOP3.LUT P5, RZ, R12, 0x1000, RZ, 0xc0, !PT ;  /* 0x000010000cff7812 */ /* 0x000fe400078ac0ff */
[C---:B------:R-:W-:Y:S02]  /*413b0*/  PRMT R0, R96.reuse, 0x7772, RZ ;  /* 0x0000777260007816 */ /* 0x040fe400000000ff */
[----:B------:R-:W-:-:S07]  /*413c0*/  PRMT R96, R96, 0x7773, RZ ;  /* 0x0000777360607816 */ /* 0x000fce00000000ff */
[----:B------:R0:W-:Y:S04]  /*413d0*/  @P0 STG.E.U8 desc[UR6][R168.64], R0 ;  /* 0x00000000a8000986 */ /* 0x0001e8000c101106 */
[----:B0-----:R-:W4:Y:S04]  /*413e0*/  LDL.LU.64 R168, [R1+0x60] ;  /* 0x0000600001a87983 */ /* 0x001f280000300a00 */
[----:B--2---:R0:W-:Y:S04]  /*413f0*/  @P5 STG.E.U8 desc[UR6][R170.64], R96 ;  /* 0x00000060aa005986 */ /* 0x0041e8000c101106 */
[----:B0-----:R-:W2:Y:S04]  /*41400*/  LDL.LU.64 R170, [R1+0x58] ;  /* 0x0000580001aa7983 */ /* 0x001ea80000300a00 */
[----:B------:R-:W2:Y:S04]  /*41410*/  LDL.LU.64 R64, [R1+0x50] ;  /* 0x0000500001407983 */ /* 0x000ea80000300a00 */
[----:B------:R-:W2:Y:S04]  /*41420*/  LDL.LU.64 R62, [R1+0x48] ;  /* 0x00004800013e7983 */ /* 0x000ea80000300a00 */
[----:B------:R-:W2:Y:S04]  /*41430*/  LDL.LU.64 R60, [R1+0x40] ;  /* 0x00004000013c7983 */ /* 0x000ea80000300a00 */
[----:B------:R-:W2:Y:S04]  /*41440*/  LDL.LU.64 R58, [R1+0x38] ;  /* 0x00003800013a7983 */ /* 0x000ea80000300a00 */
[----:B------:R-:W2:Y:S04]  /*41450*/  LDL.LU.64 R56, [R1+0x30] ;  /* 0x0000300001387983 */ /* 0x000ea80000300a00 */
[----:B------:R-:W2:Y:S01]  /*41460*/  LDL.LU.64 R54, [R1+0x28] ;  /* 0x0000280001367983 */ /* 0x000ea20000300a00 */
[----:B------:R-:W-:-:S03]  /*41470*/  LOP3.LUT P2, RZ, R12, 0x800, RZ, 0xc0, !PT ;  /* 0x000008000cff7812 */ /* 0x000fc6000784c0ff */
[----:B------:R-:W2:Y:S01]  /*41480*/  LDL.LU.64 R52, [R1+0x20] ;  /* 0x0000200001347983 */ /* 0x000ea20000300a00 */
[----:B------:R-:W-:Y:S02]  /*41490*/  PRMT R0, R97, 0x7770, RZ ;  /* 0x0000777061007816 */ /* 0x000fe400000000ff */
[----:B------:R-:W-:Y:S02]  /*414a0*/  LOP3.LUT P1, RZ, R12, 0x400, RZ, 0xc0, !PT ;  /* 0x000004000cff7812 */ /* 0x000fe4000782c0ff */
[----:B------:R-:W-:Y:S02]  /*414b0*/  LOP3.LUT P4, RZ, R10, 0x80000000, RZ, 0xc0, !PT ;  /* 0x800000000aff7812 */ /* 0x000fe4000788c0ff */
[----:B------:R-:W-:Y:S02]  /*414c0*/  LOP3.LUT P0, RZ, R12, 0x200, RZ, 0xc0, !PT ;  /* 0x000002000cff7812 */ /* 0x000fe4000780c0ff */
[----:B------:R-:W-:Y:S01]  /*414d0*/  LOP3.LUT R13, R13, 0xff7fffff, RZ, 0xc0, !PT ;  /* 0xff7fffff0d0d7812 */ /* 0x000fe200078ec0ff */
[----:B---3--:R0:W-:Y:S04]  /*414e0*/  @P2 STG.E.U8 desc[UR6][R50.64], R0 ;  /* 0x0000000032002986 */ /* 0x0081e8000c101106 */
[----:B0-----:R-:W3:Y:S01]  /*414f0*/  LDL.LU.64 R50, [R1+0x18] ;  /* 0x0000180001327983 */ /* 0x001ee20000300a00 */
[----:B------:R-:W-:-:S05]  /*41500*/  PRMT R0, R97, 0x7771, RZ ;  /* 0x0000777161007816 */ /* 0x000fca00000000ff */
[----:B----4-:R0:W-:Y:S04]  /*41510*/  @P1 STG.E.U8 desc[UR6][R48.64], R0 ;  /* 0x0000000030001986 */ /* 0x0101e8000c101106 */
[----:B0-----:R-:W4:Y:S01]  /*41520*/  LDL.LU.64 R48, [R1+0x10] ;  /* 0x0000100001307983 */ /* 0x001f220000300a00 */
[C---:B------:R-:W-:Y:S02]  /*41530*/  LOP3.LUT P5, RZ, R12.reuse, 0x100, RZ, 0xc0, !PT ;  /* 0x000001000cff7812 */ /* 0x040fe400078ac0ff */
[----:B------:R-:W-:Y:S02]  /*41540*/  @P4 LOP3.LUT R13, R13, 0x800000, RZ, 0xfc, !PT ;  /* 0x008000000d0d4812 */ /* 0x000fe400078efcff */
[----:B------:R-:W-:Y:S02]  /*41550*/  LOP3.LUT P4, RZ, R12, 0x1, RZ, 0xc0, !PT ;  /* 0x000000010cff7812 */ /* 0x000fe4000788c0ff */
[----:B------:R-:W-:-:S02]  /*41560*/  PRMT R0, R97, 0x7772, RZ ;  /* 0x0000777261007816 */ /* 0x000fc400000000ff */
[----:B------:R-:W-:-:S03]  /*41570*/  PRMT R97, R97, 0x7773, RZ ;  /* 0x0000777361617816 */ /* 0x000fc600000000ff */
[----:B------:R0:W-:Y:S01]  /*41580*/  @P0 STG.E.U8 desc[UR6][R168.64], R0 ;  /* 0x00000000a8000986 */ /* 0x0001e2000c101106 */
[----:B------:R-:W-:-:S05]  /*41590*/  LOP3.LUT R13, R13, 0xfeffffff, RZ, 0xc0, !PT ;  /* 0xfeffffff0d0d7812 */ /* 0x000fca00078ec0ff */
[----:B------:R-:W-:Y:S01]  /*415a0*/  @P4 LOP3.LUT R13, R13, 0x1000000, RZ, 0xfc, !PT ;  /* 0x010000000d0d4812 */ /* 0x000fe200078efcff */
[----:B0-----:R-:W4:Y:S01]  /*415b0*/  LDL.LU.64 R168, [R1+0x8] ;  /* 0x0000080001a87983 */ /* 0x001f220000300a00 */
        /* <DEDUP_REMOVED lines=11> */
[----:B------:R-:W-:Y:S01]  /*41670*/  @P4 LOP3.LUT R13, R13, 0x10000000, RZ, 0xfc, !PT ;  /* 0x100000000d0d4812 */ /* 0x000fe200078efcff */
[----:B--2---:R0:W-:Y:S04]  /*41680*/  @P5 STG.E.U8 desc[UR6][R170.64], R97 ;  /* 0x00000061aa005986 */ /* 0x0041e8000c101106 */
[----:B0-----:R-:W2:Y:S01]  /*41690*/  LDL.LU.64 R170, [R1] ;  /* 0x0000000001aa7983 */ /* 0x001ea20000300a00 */
[----:B------:R-:W-:Y:S02]  /*416a0*/  LOP3.LUT P4, RZ, R12, 0x20, RZ, 0xc0, !PT ;  /* 0x000000200cff7812 */ /* 0x000fe4000788c0ff */
[----:B------:R-:W-:-:S11]  /*416b0*/  LOP3.LUT R13, R13, 0xdfffffff, RZ, 0xc0, !PT ;  /* 0xdfffffff0d0d7812 */ /* 0x000fd600078ec0ff */
[----:B------:R-:W-:Y:S02]  /*416c0*/  @P4 LOP3.LUT R13, R13, 0x20000000, RZ, 0xfc, !PT ;  /* 0x200000000d0d4812 */ /* 0x000fe400078efcff */
[----:B------:R-:W-:Y:S02]  /*416d0*/  LOP3.LUT P4, RZ, R12, 0x40, RZ, 0xc0, !PT ;  /* 0x000000400cff7812 */ /* 0x000fe4000788c0ff */
[----:B------:R-:W-:Y:S02]  /*416e0*/  LOP3.LUT R13, R13, 0xbfffffff, RZ, 0xc0, !PT ;  /* 0xbfffffff0d0d7812 */ /* 0x000fe400078ec0ff */
[----:B------:R-:W-:-:S09]  /*416f0*/  PRMT R0, R98, 0x7770, RZ ;  /* 0x0000777062007816 */ /* 0x000fd200000000ff */
[----:B------:R-:W-:Y:S02]  /*41700*/  @P4 LOP3.LUT R13, R13, 0x40000000, RZ, 0xfc, !PT ;  /* 0x400000000d0d4812 */ /* 0x000fe400078efcff */
        /* <DEDUP_REMOVED lines=22> */
[----:B---3--:R-:W-:Y:S01]  /*41870*/  @P4 STG.E.U8 desc[UR6][R50.64], R99 ;  /* 0x0000006332004986 */ /* 0x008fe2000c101106 */
[----:B------:R-:W-:Y:S02]  /*41880*/  LOP3.LUT P4, RZ, R13, 0x800000, RZ, 0xc0, !PT ;  /* 0x008000000dff7812 */ /* 0x000fe4000788c0ff */
[----:B0-----:R-:W-:-:S11]  /*41890*/  PRMT R0, R100, 0x7770, RZ ;  /* 0x0000777064007816 */ /* 0x001fd600000000ff */
[----:B----4-:R0:W-:Y:S01]  /*418a0*/  @P4 STG.E.U8 desc[UR6][R48.64], R0 ;  /* 0x0000000030004986 */ /* 0x0101e2000c101106 */
        /* <DEDUP_REMOVED lines=15> */
[----:B------:R-:W-:-:S07]  /*419a0*/  LOP3.LUT P6, RZ, R10, 0x20000000, RZ, 0xc0, !PT ;  /* 0x200000000aff7812 */ /* 0x000fce00078cc0ff */
[----:B------:R-:W-:Y:S02]  /*419b0*/  @P4 LOP3.LUT R13, R13, 0x80000, RZ, 0xfc, !PT ;  /* 0x000800000d0d4812 */ /* 0x000fe400078efcff */
[----:B------:R-:W-:Y:S02]  /*419c0*/  LOP3.LUT P4, RZ, R10, 0x20000, RZ, 0xc0, !PT ;  /* 0x000200000aff7812 */ /* 0x000fe4000788c0ff */
[----:B0-----:R-:W-:Y:S02]  /*419d0*/  PRMT R0, R100, 0x7771, RZ ;  /* 0x0000777164007816 */ /* 0x001fe400000000ff */
[----:B------:R-:W-:Y:S02]  /*419e0*/  LOP3.LUT R13, R13, 0xffefffff, RZ, 0xc0, !PT ;  /* 0xffefffff0d0d7812 */ /* 0x000fe400078ec0ff */
[C---:B------:R-:W-:Y:S01]  /*419f0*/  LOP3.LUT P2, RZ, R10.reuse, 0x10000000, RZ, 0xc0, !PT ;  /* 0x100000000aff7812 */ /* 0x040fe2000784c0ff */
[----:B------:R0:W-:Y:S01]  /*41a00*/  @P3 STG.E.U8 desc[UR6][R168.64], R0 ;  /* 0x00000000a8003986 */ /* 0x0001e2000c101106 */
[----:B------:R-:W-:-:S05]  /*41a10*/  LOP3.LUT P1, RZ, R10, 0x8000000, RZ, 0xc0, !PT ;  /* 0x080000000aff7812 */ /* 0x000fca000782c0ff */
[----:B------:R-:W-:Y:S02]  /*41a20*/  @P4 LOP3.LUT R13, R13, 0x100000, RZ, 0xfc, !PT ;  /* 0x001000000d0d4812 */ /* 0x000fe400078efcff */
[----:B------:R-:W-:Y:S02]  /*41a30*/  LOP3.LUT P4, RZ, R10, 0x40000, RZ, 0xc0, !PT ;  /* 0x000400000aff7812 */ /* 0x000fe4000788c0ff */
[----:B0-----:R-:W-:Y:S02]  /*41a40*/  PRMT R0, R100, 0x7772, RZ ;  /* 0x0000777264007816 */ /* 0x001fe400000000ff */
[----:B------:R-:W-:Y:S02]  /*41a50*/  LOP3.LUT P0, RZ, R10, 0x4000000, RZ, 0xc0, !PT ;  /* 0x040000000aff7812 */ /* 0x000fe4000780c0ff */
[----:B------:R-:W-:Y:S02]  /*41a60*/  PRMT R100, R100, 0x7773, RZ ;  /* 0x0000777364647816 */ /* 0x000fe400000000ff */
[----:B------:R-:W-:-:S02]  /*41a70*/  LOP3.LUT P5, RZ, R10, 0x2000000, RZ, 0xc0, !PT ;  /* 0x020000000aff7812 */ /* 0x000fc400078ac0ff */
[----:B------:R-:W-:-:S04]  /*41a80*/  LOP3.LUT R13, R13, 0xffdfffff, RZ, 0xc0, !PT ;  /* 0xffdfffff0d0d7812 */ /* 0x000fc800078ec0ff */
[----:B------:R-:W-:Y:S02]  /*41a90*/  @P4 LOP3.LUT R13, R13, 0x200000, RZ, 0xfc, !PT ;  /* 0x002000000d0d4812 */ /* 0x000fe400078efcff */
[----:B------:R-:W-:Y:S02]  /*41aa0*/  LOP3.LUT P4, RZ, R10, 0x80000, RZ, 0xc0, !PT ;  /* 0x000800000aff7812 */ /* 0x000fe4000788c0ff */
[----:B------:R-:W-:Y:S01]  /*41ab0*/  LOP3.LUT R13, R13, 0xffbfffff, RZ, 0xc0, !PT ;  /* 0xffbfffff0d0d7812 */ /* 0x000fe200078ec0ff */
[----:B--2---:R0:W-:Y:S04]  /*41ac0*/  @P6 STG.E.U8 desc[UR6][R170.64], R0 ;  /* 0x00000000aa006986 */ /* 0x0041e8000c101106 */
[----:B------:R-:W-:Y:S01]  /*41ad0*/  @P2 STG.E.U8 desc[UR6][R250.64], R100 ;  /* 0x00000064fa002986 */ /* 0x000fe2000c101106 */
[----:B0-----:R-:W-:-:S03]  /*41ae0*/  PRMT R0, R101, 0x7770, RZ ;  /* 0x0000777065007816 */ /* 0x001fc600000000ff */
[----:B------:R-:W2:Y:S04]  /*41af0*/  LDL.LU.64 R170, [R1+0x8b0] ;  /* 0x0008b00001aa7983 */ /* 0x000ea80000300a00 */
[----:B------:R0:W-:Y:S01]  /*41b00*/  @P1 STG.E.U8 desc[UR6][R248.64], R0 ;  /* 0x00000000f8001986 */ /* 0x0001e2000c101106 */
[C---:B------:R-:W-:Y:S02]  /*41b10*/  LOP3.LUT P2, RZ, R10.reuse, 0x1000000, RZ, 0xc0, !PT ;  /* 0x010000000aff7812 */ /* 0x040fe4000784c0ff */
[C---:B------:R-:W-:Y:S01]  /*41b20*/  LOP3.LUT P1, RZ, R10.reuse, 0x800000, RZ, 0xc0, !PT ;  /* 0x008000000aff7812 */ /* 0x040fe2000782c0ff */
[----:B------:R-:W3:Y:S01]  /*41b30*/  LDL.LU.64 R54, [R1+0x8a8] ;  /* 0x0008a80001367983 */ /* 0x000ee20000300a00 */
[----:B------:R-:W-:Y:S02]  /*41b40*/  @P4 LOP3.LUT R13, R13, 0x400000, RZ, 0xfc, !PT ;  /* 0x004000000d0d4812 */ /* 0x000fe400078efcff */
[----:B0-----:R-:W-:Y:S01]  /*41b50*/  PRMT R0, R101, 0x7771, RZ ;  /* 0x0000777165007816 */ /* 0x001fe200000000ff */
[----:B------:R-:W4:Y:S04]  /*41b60*/  LDL.LU.64 R52, [R1+0x8a0] ;  /* 0x0008a00001347983 */ /* 0x000f280000300a00 */
[----:B------:R0:W-:Y:S01]  /*41b70*/  @P0 STG.E.U8 desc[UR6][R246.64], R0 ;  /* 0x00000000f6000986 */ /* 0x0001e2000c101106 */
[----:B------:R-:W-:-:S02]  /*41b80*/  LOP3.LUT P0, RZ, R10, 0x400000, RZ, 0xc0, !PT ;  /* 0x004000000aff7812 */ /* 0x000fc4000780c0ff */
[C---:B------:R-:W-:Y:S01]  /*41b90*/  LOP3.LUT P4, RZ, R10.reuse, 0x100000, RZ, 0xc0, !PT ;  /* 0x001000000aff7812 */ /* 0x040fe2000788c0ff */
[----:B------:R-:W4:Y:S01]  /*41ba0*/  LDL.LU.64 R50, [R1+0x898] ;  /* 0x0008980001327983 */ /* 0x000f220000300a00 */
[C---:B------:R-:W-:Y:S02]  /*41bb0*/  LOP3.LUT P3, RZ, R10.reuse, 0x800, RZ, 0xc0, !PT ;  /* 0x000008000aff7812 */ /* 0x040fe4000786c0ff */
[----:B------:R-:W-:Y:S01]  /*41bc0*/  LOP3.LUT P6, RZ, R10, 0x400, RZ, 0xc0, !PT ;  /* 0x000004000aff7812 */ /* 0x000fe200078cc0ff */
[----:B------:R-:W4:Y:S01]  /*41bd0*/  LDL.LU.64 R48, [R1+0x890] ;  /* 0x0008900001307983 */ /* 0x000f220000300a00 */
[----:B0-----:R-:W-:-:S03]  /*41be0*/  PRMT R0, R101, 0x7772, RZ ;  /* 0x0000777265007816 */ /* 0x001fc600000000ff */
[----:B------:R-:W4:Y:S01]  /*41bf0*/  LDL.LU.64 R168, [R1+0x888] ;  /* 0x0008880001a87983 */ /* 0x000f220000300a00 */
[----:B------:R-:W-:-:S03]  /*41c00*/  PRMT R101, R101, 0x7773, RZ ;  /* 0x0000777365657816 */ /* 0x000fc600000000ff */
[----:B------:R0:W-:Y:S01]  /*41c10*/  @P5 STG.E.U8 desc[UR6][R244.64], R0 ;  /* 0x00000000f4005986 */ /* 0x0001e2000c101106 */
[----:B------:R-:W-:-:S03]  /*41c20*/  LOP3.LUT P5, RZ, R10, 0x200000, RZ, 0xc0, !PT ;  /* 0x002000000aff7812 */ /* 0x000fc600078ac0ff */
        /* <DEDUP_REMOVED lines=46> */
[----:B------:R-:W-:Y:S02]  /*41f10*/  LOP3.LUT R13, R13, 0xfffff7ff, RZ, 0xc0, !PT ;  /* 0xfffff7ff0d0d7812 */ /* 0x000fe400078ec0ff */
[----:B0-----:R-:W-:Y:S02]  /*41f20*/  PRMT R0, R105, 0x7770, RZ ;  /* 0x0000777069007816 */ /* 0x001fe400000000ff */
[----:B------:R-:W-:-:S07]  /*41f30*/  LOP3.LUT P2, RZ, R10, 0x200, RZ, 0xc0, !PT ;  /* 0x000002000aff7812 */ /* 0x000fce000784c0ff */
[----:B------:R-:W-:Y:S02]  /*41f40*/  @P4 LOP3.LUT R13, R13, 0x800, RZ, 0xfc, !PT ;  /* 0x000008000d0d4812 */ /* 0x000fe400078efcff */
[----:B------:R-:W-:Y:S01]  /*41f50*/  LOP3.LUT P4, RZ, R11, 0x40000000, RZ, 0xc0, !PT ;  /* 0x400000000bff7812 */ /* 0x000fe2000788c0ff */
[----:B------:R0:W-:Y:S01]  /*41f60*/  @P3 STG.E.U8 desc[UR6][R216.64], R0 ;  /* 0x00000000d8003986 */ /* 0x0001e2000c101106 */
[----:B------:R-:W-:Y:S02]  /*41f70*/  LOP3.LUT R13, R13, 0xffffefff, RZ, 0xc0, !PT ;  /* 0xffffefff0d0d7812 */ /* 0x000fe400078ec0ff */
[C---:B------:R-:W-:Y:S02]  /*41f80*/  LOP3.LUT P1, RZ, R10.reuse, 0x100, RZ, 0xc0, !PT ;  /* 0x000001000aff7812 */ /* 0x040fe4000782c0ff */
[----:B------:R-:W-:Y:S02]  /*41f90*/  LOP3.LUT P0, RZ, R10, 0x80, RZ, 0xc0, !PT ;  /* 0x000000800aff7812 */ /* 0x000fe4000780c0ff */
[----:B0-----:R-:W-:-:S05]  /*41fa0*/  PRMT R0, R105, 0x7771, RZ ;  /* 0x0000777169007816 */ /* 0x001fca00000000ff */
[----:B------:R-:W-:Y:S02]  /*41fb0*/  @P4 LOP3.LUT R13, R13, 0x1000, RZ, 0xfc, !PT ;  /* 0x000010000d0d4812 */ /* 0x000fe400078efcff */
[----:B------:R-:W-:Y:S01]  /*41fc0*/  LOP3.LUT P4, RZ, R11, 0x80000000, RZ, 0xc0, !PT ;  /* 0x800000000bff7812 */ /* 0x000fe2000788c0ff */
[----:B------:R0:W-:Y:S01]  /*41fd0*/  @P6 STG.E.U8 desc[UR6][R214.64], R0 ;  /* 0x00000000d6006986 */ /* 0x0001e2000c101106 */
[----:B------:R-:W-:Y:S02]  /*41fe0*/  LOP3.LUT P5, RZ, R10, 0x40, RZ, 0xc0, !PT ;  /* 0x000000400aff7812 */ /* 0x000fe400078ac0ff */
[----:B------:R-:W-:Y:S02]  /*41ff0*/  LOP3.LUT R13, R13, 0xffffdfff, RZ, 0xc0, !PT ;  /* 0xffffdfff0d0d7812 */ /* 0x000fe400078ec0ff */
[C---:B0-----:R-:W-:Y:S02]  /*42000*/  PRMT R0, R105.reuse, 0x7772, RZ ;  /* 0x0000777269007816 */ /* 0x041fe400000000ff */
[----:B------:R-:W-:-:S03]  /*42010*/  PRMT R105, R105, 0x7773, RZ ;  /* 0x0000777369697816 */ /* 0x000fc600000000ff */
[----:B------:R0:W-:Y:S01]  /*42020*/  @P2 STG.E.U8 desc[UR6][R212.64], R0 ;  /* 0x00000000d4002986 */ /* 0x0001e2000c101106 */
[----:B------:R-:W-:-:S03]  /*42030*/  LOP3.LUT P2, RZ, R10, 0x20, RZ, 0xc0, !PT ;  /* 0x000000200aff7812 */ /* 0x000fc6000784c0ff */
[----:B------:R-:W-:Y:S01]  /*42040*/  @P1 STG.E.U8 desc[UR6][R210.64], R105 ;  /* 0x00000069d2001986 */ /* 0x000fe2000c101106 */
[----:B------:R-:W-:Y:S02]  /*42050*/  @P4 LOP3.LUT R13, R13, 0x2000, RZ, 0xfc, !PT ;  /* 0x000020000d0d4812 */ /* 0x000fe400078efcff */
[----:B0-----:R-:W-:Y:S02]  /*42060*/  PRMT R0, R106, 0x7770, RZ ;  /* 0x000077706a007816 */ /* 0x001fe400000000ff */
[----:B------:R-:W-:-:S03]  /*42070*/  LOP3.LUT P4, RZ, R10, 0x1, RZ, 0xc0, !PT ;  /* 0x000000010aff7812 */ /* 0x000fc6000788c0ff */
[----:B------:R0:W-:Y:S01]  /*42080*/  @P0 STG.E.U8 desc[UR6][R208.64], R0 ;  /* 0x00000000d0000986 */ /* 0x0001e2000c101106 */
[C---:B------:R-:W-:Y:S02]  /*42090*/  LOP3.LUT P1, RZ, R10.reuse, 0x10, RZ, 0xc0, !PT ;  /* 0x000000100aff7812 */ /* 0x040fe4000782c0ff */
[----:B------:R-:W-:Y:S02]  /*420a0*/  LOP3.LUT P0, RZ, R10, 0x8, RZ, 0xc0, !PT ;  /* 0x000000080aff7812 */ /* 0x000fe4000780c0ff */
[----:B0-----:R-:W-:-:S05]  /*420b0*/  PRMT R0, R106, 0x7771, RZ ;  /* 0x000077716a007816 */ /* 0x001fca00000000ff */
[----:B------:R0:W-:Y:S01]  /*420c0*/  @P5 STG.E.U8 desc[UR6][R206.64], R0 ;  /* 0x00000000ce005986 */ /* 0x0001e2000c101106 */
[----:B------:R-:W-:Y:S02]  /*420d0*/  LOP3.LUT P5, RZ, R10, 0x4, RZ, 0xc0, !PT ;  /* 0x000000040aff7812 */ /* 0x000fe400078ac0ff */
[----:B------:R-:W-:Y:S02]  /*420e0*/  LOP3.LUT R13, R13, 0xffffbfff, RZ, 0xc0, !PT ;  /* 0xffffbfff0d0d7812 */ /* 0x000fe400078ec0ff */
[C---:B0-----:R-:W-:Y:S02]  /*420f0*/  PRMT R0, R106.reuse, 0x7772, RZ ;  /* 0x000077726a007816 */ /* 0x041fe400000000ff */
[----:B------:R-:W-:-:S03]  /*42100*/  PRMT R106, R106, 0x7773, RZ ;  /* 0x000077736a6a7816 */ /* 0x000fc600000000ff */
[----:B------:R0:W-:Y:S01]  /*42110*/  @P2 STG.E.U8 desc[UR6][R204.64], R0 ;  /* 0x00000000cc002986 */ /* 0x0001e2000c101106 */
[----:B------:R-:W-:Y:S02]  /*42120*/  @P4 LOP3.LUT R13, R13, 0x4000, RZ, 0xfc, !PT ;  /* 0x000040000d0d4812 */ /* 0x000fe400078efcff */
[----:B------:R-:W-:Y:S01]  /*42130*/  LOP3.LUT P4, RZ, R10, 0x2, RZ, 0xc0, !PT ;  /* 0x000000020aff7812 */ /* 0x000fe2000788c0ff */
[----:B------:R-:W-:Y:S01]  /*42140*/  @P1 STG.E.U8 desc[UR6][R202.64], R106 ;  /* 0x0000006aca001986 */ /* 0x000fe2000c101106 */
[----:B0-----:R-:W-:-:S05]  /*42150*/  PRMT R0, R107, 0x7770, RZ ;  /* 0x000077706b007816 */ /* 0x001fca00000000ff */
[----:B------:R0:W-:Y:S02]  /*42160*/  @P0 STG.E.U8 desc[UR6][R200.64], R0 ;  /* 0x00000000c8000986 */ /* 0x0001e4000c101106 */
[----:B0-----:R-:W-:-:S05]  /*42170*/  PRMT R0, R107, 0x7771, RZ ;  /* 0x000077716b007816 */ /* 0x001fca00000000ff */
[----:B------:R0:W-:Y:S02]  /*42180*/  @P5 STG.E.U8 desc[UR6][R198.64], R0 ;  /* 0x00000000c6005986 */ /* 0x0001e4000c101106 */
[----:B0-----:R-:W-:-:S05]  /*42190*/  PRMT R0, R107, 0x7772, RZ ;  /* 0x000077726b007816 */ /* 0x001fca00000000ff */
        /* <DEDUP_REMOVED lines=44> */
[----:B0-----:R-:W-:-:S05]  /*42460*/  PRMT R0, R111, 0x7771, RZ ;  /* 0x000077716f007816 */ /* 0x001fca00000000ff */
[----:B--2---:R0:W-:Y:S04]  /*42470*/  @P2 STG.E.U8 desc[UR6][R170.64], R0 ;  /* 0x00000000aa002986 */ /* 0x0041e8000c101106 */
[----:B0-----:R-:W2:Y:S01]  /*42480*/  LDL.LU.64 R170, [R1+0x880] ;  /* 0x0008800001aa7983 */ /* 0x001ea20000300a00 */
[----:B------:R-:W-:Y:S02]  /*42490*/  LOP3.LUT P4, RZ, R11, 0x40, RZ, 0xc0, !PT ;  /* 0x000000400bff7812 */ /* 0x000fe4000788c0ff */
[----:B------:R-:W-:Y:S01]  /*424a0*/  LOP3.LUT R10, R10, 0x7fffffff, RZ, 0xc0, !PT ;  /* 0x7fffffff0a0a7812 */ /* 0x000fe200078ec0ff */
[----:B------:R-:W2:Y:S01]  /*424b0*/  LDL.LU.64 R66, [R1+0x878] ;  /* 0x0008780001427983 */ /* 0x000ea20000300a00 */
[----:B------:R-:W-:-:S03]  /*424c0*/  LOP3.LUT R13, R13, 0xfffffffe, RZ, 0xc0, !PT ;  /* 0xfffffffe0d0d7812 */ /* 0x000fc600078ec0ff */
[----:B------:R-:W2:Y:S04]  /*424d0*/  LDL.LU.64 R64, [R1+0x870] ;  /* 0x0008700001407983 */ /* 0x000ea80000300a00 */
[----:B------:R-:W2:Y:S02]  /*424e0*/  LDL.LU.64 R62, [R1+0x868] ;  /* 0x00086800013e7983 */ /* 0x000ea40000300a00 */
[----:B------:R-:W-:Y:S02]  /*424f0*/  @P4 LOP3.LUT R10, R10, 0x80000000, RZ, 0xfc, !PT ;  /* 0x800000000a0a4812 */ /* 0x000fe400078efcff */
[C---:B------:R-:W-:Y:S01]  /*42500*/  LOP3.LUT P4, RZ, R11.reuse, 0x80, RZ, 0xc0, !PT ;  /* 0x000000800bff7812 */ /* 0x040fe2000788c0ff */
[----:B------:R-:W2:Y:S01]  /*42510*/  LDL.LU.64 R60, [R1+0x860] ;  /* 0x00086000013c7983 */ /* 0x000ea20000300a00 */
[----:B------:R-:W-:-:S02]  /*42520*/  LOP3.LUT P1, RZ, R11, 0x20000, RZ, 0xc0, !PT ;  /* 0x000200000bff7812 */ /* 0x000fc4000782c0ff */
[C---:B------:R-:W-:Y:S01]  /*42530*/  LOP3.LUT P0, RZ, R11.reuse, 0x10000, RZ, 0xc0, !PT ;  /* 0x000100000bff7812 */ /* 0x040fe2000780c0ff */
[----:B------:R-:W2:Y:S01]  /*42540*/  LDL.LU.64 R58, [R1+0x858] ;  /* 0x00085800013a7983 */ /* 0x000ea20000300a00 */
[----:B------:R-:W-:Y:S02]  /*42550*/  LOP3.LUT P5, RZ, R11, 0x8000, RZ, 0xc0, !PT ;  /* 0x000080000bff7812 */ /* 0x000fe400078ac0ff */
[----:B------:R-:W-:Y:S01]  /*42560*/  PRMT R0, R111, 0x7772, RZ ;  /* 0x000077726f007816 */ /* 0x000fe200000000ff */
        /* <DEDUP_REMOVED lines=19> */
[----:B---3--:R0:W-:Y:S01]  /*426a0*/  @P1 STG.E.U8 desc[UR6][R54.64], R0 ;  /* 0x0000000036001986 */ /* 0x0081e2000c101106 */
[----:B------:R-:W-:-:S09]  /*426b0*/  PRMT R111, R111, 0x7773, RZ ;  /* 0x000077736f6f7816 */ /* 0x000fd200000000ff */
[----:B------:R-:W-:Y:S02]  /*426c0*/  @P4 LOP3.LUT R13, R13, 0x40, RZ, 0xfc, !PT ;  /* 0x000000400d0d4812 */ /* 0x000fe400078efcff */
[----:B------:R-:W-:Y:S02]  /*426d0*/  LOP3.LUT P4, RZ, R11, 0x4000, RZ, 0xc0, !PT ;  /* 0x000040000bff7812 */ /* 0x000fe4000788c0ff */
[C---:B0-----:R-:W-:Y:S01]  /*426e0*/  PRMT R0, R112.reuse, 0x7770, RZ ;  /* 0x0000777070007816 */ /* 0x041fe200000000ff */
[----:B----4-:R0:W-:Y:S04]  /*426f0*/  @P0 STG.E.U8 desc[UR6][R52.64], R111 ;  /* 0x0000006f34000986 */ /* 0x0101e8000c101106 */
[----:B------:R1:W-:Y:S04]  /*42700*/  @P5 STG.E.U8 desc[UR6][R50.64], R0 ;  /* 0x0000000032005986 */ /* 0x0003e8000c101106 */
[----:B------:R-:W3:Y:S04]  /*42710*/  LDL.LU.64 R54, [R1+0x848] ;  /* 0x0008480001367983 */ /* 0x000ee80000300a00 */
[----:B0-----:R-:W4:Y:S01]  /*42720*/  LDL.LU.64 R52, [R1+0x840] ;  /* 0x0008400001347983 */ /* 0x001f220000300a00 */
[----:B-1----:R-:W-:-:S03]  /*42730*/  PRMT R0, R112, 0x7771, RZ ;  /* 0x0000777170007816 */ /* 0x002fc600000000ff */
        /* <DEDUP_REMOVED lines=32> */
[C---:B------:R-:W-:Y:S02]  /*42940*/  LOP3.LUT P1, RZ, R11.reuse, 0x4, RZ, 0xc0, !PT ;  /* 0x000000040bff7812 */ /* 0x040fe4000782c0ff */
[C---:B0-----:R-:W-:Y:S02]  /*42950*/  PRMT R0, R114.reuse, 0x7772, RZ ;  /* 0x0000777272007816 */ /* 0x041fe400000000ff */
[----:B------:R-:W-:Y:S02]  /*42960*/  PRMT R114, R114, 0x7773, RZ ;  /* 0x0000777372727816 */ /* 0x000fe400000000ff */
[C---:B------:R-:W-:Y:S02]  /*42970*/  LOP3.LUT P0, RZ, R11.reuse, 0x2, RZ, 0xc0, !PT ;  /* 0x000000020bff7812 */ /* 0x040fe4000780c0ff */
[----:B------:R-:W-:Y:S01]  /*42980*/  LOP3.LUT P5, RZ, R11, 0x1, RZ, 0xc0, !PT ;  /* 0x000000010bff7812 */ /* 0x000fe200078ac0ff */
[----:B---3--:R0:W-:Y:S04]  /*42990*/  @P3 STG.E.U8 desc[UR6][R54.64], R0 ;  /* 0x0000000036003986 */ /* 0x0081e8000c101106 */
        /* <DEDUP_REMOVED lines=156> */
[----:B------:R-:W3:Y:S04]  /*43360*/  LDL.LU.64 R54, [R1+0x718] ;  /* 0x0007180001367983 */ /* 0x000ee80000300a00 */
[----:B----4-:R0:W-:Y:S02]  /*43370*/  @P0 STG.E.U8 desc[UR6][R52.64], R0 ;  /* 0x0000000034000986 */ /* 0x0101e4000c101106 */
[----:B0-----:R-:W-:-:S02]  /*43380*/  PRMT R0, R121, 0x7772, RZ ;  /* 0x0000777279007816 */ /* 0x001fc400000000ff */
        /* <DEDUP_REMOVED lines=27> */
[----:B------:R-:W-:Y:S02]  /*43540*/  LOP3.LUT P3, RZ, R5, 0x1000, RZ, 0xc0, !PT ;  /* 0x0000100005ff7812 */ /* 0x000fe4000786c0ff */
[----:B0-----:R-:W-:-:S09]  /*43550*/  PRMT R0, R123, 0x7772, RZ ;  /* 0x000077727b007816 */ /* 0x001fd200000000ff */
[----:B------:R0:W-:Y:S01]  /*43560*/  @P4 STG.E.U8 desc[UR6][R58.64], R0 ;  /* 0x000000003a004986 */ /* 0x0001e2000c101106 */
[----:B------:R-:W-:Y:S02]  /*43570*/  LOP3.LUT P4, RZ, R10, 0x8000, RZ, 0xc0, !PT ;  /* 0x000080000aff7812 */ /* 0x000fe4000788c0ff */
[----:B------:R-:W-:Y:S02]  /*43580*/  LOP3.LUT P6, RZ, R5, 0x400, RZ, 0xc0, !PT ;  /* 0x0000040005ff7812 */ /* 0x000fe400078cc0ff */
[----:B------:R-:W-:Y:S02]  /*43590*/  PRMT R123, R123, 0x7773, RZ ;  /* 0x000077737b7b7816 */ /* 0x000fe400000000ff */
[----:B------:R-:W-:Y:S02]  /*435a0*/  LOP3.LUT P2, RZ, R5, 0x200, RZ, 0xc0, !PT ;  /* 0x0000020005ff7812 */ /* 0x000fe4000784c0ff */
[----:B0-----:R-:W-:-:S05]  /*435b0*/  PRMT R0, R124, 0x7770, RZ ;  /* 0x000077707c007816 */ /* 0x001fca00000000ff */
[----:B------:R-:W-:Y:S04]  /*435c0*/  @P4 STG.E.U8 desc[UR6][R56.64], R123 ;  /* 0x0000007b38004986 */ /* 0x000fe8000c101106 */
[----:B---3--:R0:W-:Y:S01]  /*435d0*/  @P3 STG.E.U8 desc[UR6][R54.64], R0 ;  /* 0x0000000036003986 */ /* 0x0081e2000c101106 */
[C---:B------:R-:W-:Y:S02]  /*435e0*/  LOP3.LUT P1, RZ, R5.reuse, 0x40, RZ, 0xc0, !PT ;  /* 0x0000004005ff7812 */ /* 0x040fe4000782c0ff */
[----:B------:R-:W-:Y:S02]  /*435f0*/  LOP3.LUT P0, RZ, R5, 0x20, RZ, 0xc0, !PT ;  /* 0x0000002005ff7812 */ /* 0x000fe4000780c0ff */
[----:B0-----:R-:W-:-:S05]  /*43600*/  PRMT R0, R124, 0x7771, RZ ;  /* 0x000077717c007816 */ /* 0x001fca00000000ff */
[----:B----4-:R0:W-:Y:S01]  /*43610*/  @P6 STG.E.U8 desc[UR6][R52.64], R0 ;  /* 0x0000000034006986 */ /* 0x0101e2000c101106 */
        /* <DEDUP_REMOVED lines=39> */
[----:B------:R-:W-:Y:S02]  /*43890*/  LOP3.LUT P1, RZ, R5, 0x1, RZ, 0xc0, !PT ;  /* 0x0000000105ff7812 */ /* 0x000fe4000782c0ff */
[----:B------:R-:W-:Y:S01]  /*438a0*/  LOP3.LUT P0, RZ, R6, 0x40000000, RZ, 0xc0, !PT ;  /* 0x4000000006ff7812 */ /* 0x000fe2000780c0ff */
[----:B------:R-:W2:Y:S04]  /*438b0*/  LDL.LU.64 R60, [R1+0x450] ;  /* 0x00045000013c7983 */ /* 0x000ea80000300a00 */
[----:B------:R-:W-:Y:S01]  /*438c0*/  @P4 LOP3.LUT R10, R10, 0x1000, RZ, 0xfc, !PT ;  /* 0x000010000a0a4812 */ /* 0x000fe200078efcff */
[----:B------:R-:W2:Y:S01]  /*438d0*/  LDL.LU.64 R58, [R1+0x448] ;  /* 0x00044800013a7983 */ /* 0x000ea20000300a00 */
[----:B------:R-:W-:-:S02]  /*438e0*/  LOP3.LUT P4, RZ, R6, 0x400000, RZ, 0xc0, !PT ;  /* 0x0040000006ff7812 */ /* 0x000fc4000788c0ff */
[----:B------:R-:W-:Y:S01]  /*438f0*/  LOP3.LUT R10, R10, 0xffffdfff, RZ, 0xc0, !PT ;  /* 0xffffdfff0a0a7812 */ /* 0x000fe200078ec0ff */
[----:B------:R-:W2:Y:S01]  /*43900*/  LDL.LU.64 R56, [R1+0x440] ;  /* 0x0004400001387983 */ /* 0x000ea20000300a00 */
[----:B------:R-:W-:-:S09]  /*43910*/  LOP3.LUT P5, RZ, R6, 0x10000000, RZ, 0xc0, !PT ;  /* 0x1000000006ff7812 */ /* 0x000fd200078ac0ff */
[----:B------:R-:W-:Y:S02]  /*43920*/  @P4 LOP3.LUT R10, R10, 0x2000, RZ, 0xfc, !PT ;  /* 0x000020000a0a4812 */ /* 0x000fe400078efcff */
[----:B------:R-:W-:Y:S02]  /*43930*/  LOP3.LUT P4, RZ, R6, 0x1000000, RZ, 0xc0, !PT ;  /* 0x0100000006ff7812 */ /* 0x000fe4000788c0ff */
[----:B------:R-:W-:Y:S02]  /*43940*/  LOP3.LUT R10, R10, 0xffffbfff, RZ, 0xc0, !PT ;  /* 0xffffbfff0a0a7812 */ /* 0x000fe400078ec0ff */
[----:B------:R-:W-:Y:S02]  /*43950*/  PRMT R125, R125, 0x7773, RZ ;  /* 0x000077737d7d7816 */ /* 0x000fe400000000ff */
[----:B------:R-:W-:-:S03]  /*43960*/  PRMT R0, R126, 0x7770, RZ ;  /* 0x000077707e007816 */ /* 0x000fc600000000ff */
[----:B---3--:R0:W-:Y:S04]  /*43970*/  @P1 STG.E.U8 desc[UR6][R54.64], R125 ;  /* 0x0000007d36001986 */ /* 0x0081e8000c101106 */
[----:B------:R-:W-:Y:S01]  /*43980*/  @P4 LOP3.LUT R10, R10, 0x4000, RZ, 0xfc, !PT ;  /* 0x000040000a0a4812 */ /* 0x000fe200078efcff */
[----:B----4-:R1:W-:Y:S01]  /*43990*/  @P0 STG.E.U8 desc[UR6][R52.64], R0 ;  /* 0x0000000034000986 */ /* 0x0103e2000c101106 */
[----:B------:R-:W-:-:S03]  /*439a0*/  LOP3.LUT P4, RZ, R6, 0x4000000, RZ, 0xc0, !PT ;  /* 0x0400000006ff7812 */ /* 0x000fc6000788c0ff */
[----:B0-----:R-:W3:Y:S01]  /*439b0*/  LDL.LU.64 R54, [R1+0x438] ;  /* 0x0004380001367983 */ /* 0x001ee20000300a00 */
[----:B-1----:R-:W-:-:S03]  /*439c0*/  PRMT R0, R126, 0x7771, RZ ;  /* 0x000077717e007816 */ /* 0x002fc600000000ff */
        /* <DEDUP_REMOVED lines=37> */
[----:B---3--:R-:W-:Y:S01]  /*43c20*/  @P3 STG.E.U8 desc[UR6][R54.64], R128 ;  /* 0x0000008036003986 */ /* 0x008fe2000c101106 */
[----:B0-----:R-:W-:-:S05]  /*43c30*/  PRMT R0, R129, 0x7770, RZ ;  /* 0x0000777081007816 */ /* 0x001fca00000000ff */
[----:B----4-:R0:W-:Y:S01]  /*43c40*/  @P6 STG.E.U8 desc[UR6][R52.64], R0 ;  /* 0x0000000034006986 */ /* 0x0101e2000c101106 */
        /* <DEDUP_REMOVED lines=42> */
[----:B------:R-:W-:Y:S01]  /*43ef0*/  LOP3.LUT P0, RZ, R7, 0x4000000, RZ, 0xc0, !PT ;  /* 0x0400000007ff7812 */ /* 0x000fe2000780c0ff */
[----:B------:R-:W2:Y:S01]  /*43f00*/  LDL.LU.64 R56, [R1+0x5b8] ;  /* 0x0005b80001387983 */ /* 0x000ea20000300a00 */
[----:B------:R-:W-:Y:S02]  /*43f10*/  LOP3.LUT R10, R10, 0xffffffef, RZ, 0xc0, !PT ;  /* 0xffffffef0a0a7812 */ /* 0x000fe400078ec0ff */
[C---:B------:R-:W-:Y:S02]  /*43f20*/  PRMT R0, R130.reuse, 0x7772, RZ ;  /* 0x0000777282007816 */ /* 0x040fe400000000ff */
[----:B------:R-:W-:-:S03]  /*43f30*/  PRMT R130, R130, 0x7773, RZ ;  /* 0x0000777382827816 */ /* 0x000fc600000000ff */
[----:B------:R-:W-:Y:S02]  /*43f40*/  @P4 LOP3.LUT R10, R10, 0x10, RZ, 0xfc, !PT ;  /* 0x000000100a0a4812 */ /* 0x000fe400078efcff */
[C---:B------:R-:W-:Y:S01]  /*43f50*/  LOP3.LUT P4, RZ, R7.reuse, 0x100000, RZ, 0xc0, !PT ;  /* 0x0010000007ff7812 */ /* 0x040fe2000788c0ff */
[----:B---3--:R0:W-:Y:S01]  /*43f60*/  @P1 STG.E.U8 desc[UR6][R54.64], R0 ;  /* 0x0000000036001986 */ /* 0x0081e2000c101106 */
[----:B------:R-:W-:-:S03]  /*43f70*/  LOP3.LUT P5, RZ, R7, 0x2000000, RZ, 0xc0, !PT ;  /* 0x0200000007ff7812 */ /* 0x000fc600078ac0ff */
[----:B----4-:R1:W-:Y:S01]  /*43f80*/  @P0 STG.E.U8 desc[UR6][R52.64], R130 ;  /* 0x0000008234000986 */ /* 0x0103e2000c101106 */
[----:B------:R-:W-:-:S03]  /*43f90*/  LOP3.LUT R10, R10, 0xffffffdf, RZ, 0xc0, !PT ;  /* 0xffffffdf0a0a7812 */ /* 0x000fc600078ec0ff */
[----:B0-----:R-:W3:Y:S04]  /*43fa0*/  LDL.LU.64 R54, [R1+0x6b0] ;  /* 0x0006b00001367983 */ /* 0x001ee80000300a00 */
[----:B-1----:R-:W4:Y:S01]  /*43fb0*/  LDL.LU.64 R52, [R1+0x488] ;  /* 0x0004880001347983 */ /* 0x002f220000300a00 */
[----:B------:R-:W-:Y:S02]  /*43fc0*/  @P4 LOP3.LUT R10, R10, 0x20, RZ, 0xfc, !PT ;  /* 0x000000200a0a4812 */ /* 0x000fe400078efcff */
[----:B------:R-:W-:Y:S02]  /*43fd0*/  LOP3.LUT P4, RZ, R7, 0x400000, RZ, 0xc0, !PT ;  /* 0x0040000007ff7812 */ /* 0x000fe4000788c0ff */
[----:B------:R-:W-:Y:S02]  /*43fe0*/  PRMT R0, R131, 0x7770, RZ ;  /* 0x0000777083007816 */ /* 0x000fe400000000ff */
[----:B------:R-:W-:-:S03]  /*43ff0*/  LOP3.LUT R10, R10, 0xffffffbf, RZ, 0xc0, !PT ;  /* 0xffffffbf0a0a7812 */ /* 0x000fc600078ec0ff */
[----:B------:R0:W-:Y:S06]  /*44000*/  @P5 STG.E.U8 desc[UR6][R50.64], R0 ;  /* 0x0000000032005986 */ /* 0x0001ec000c101106 */
[----:B------:R-:W-:Y:S01]  /*44010*/  @P4 LOP3.LUT R10, R10, 0x40, RZ, 0xfc, !PT ;  /* 0x000000400a0a4812 */ /* 0x000fe200078efcff */
[----:B0-----:R-:W4:Y:S01]  /*44020*/  LDL.LU.64 R50, [R1+0x6a8] ;  /* 0x0006a80001327983 */ /* 0x001f220000300a00 */
[----:B------:R-:W-:Y:S02]  /*44030*/  LOP3.LUT P4, RZ, R7, 0x800000, RZ, 0xc0, !PT ;  /* 0x0080000007ff7812 */ /* 0x000fe4000788c0ff */
[----:B------:R-:W-:-:S11]  /*44040*/  PRMT R0, R131, 0x7771, RZ ;  /* 0x0000777183007816 */ /* 0x000fd600000000ff */
[----:B------:R0:W-:Y:S01]  /*44050*/  @P4 STG.E.U8 desc[UR6][R48.64], R0 ;  /* 0x0000000030004986 */ /* 0x0001e2000c101106 */
[----:B------:R-:W-:-:S03]  /*44060*/  LOP3.LUT P4, RZ, R10, 0x40, RZ, 0xc0, !PT ;  /* 0x000000400aff7812 */ /* 0x000fc6000788c0ff */
[----:B0-----:R-:W4:Y:S01]  /*44070*/  LDL.LU.64 R48, [R1+0x5b0] ;  /* 0x0005b00001307983 */ /* 0x001f220000300a00 */
[----:B------:R-:W-:-:S09]  /*44080*/  PRMT R0, R131, 0x7772, RZ ;  /* 0x0000777283007816 */ /* 0x000fd200000000ff */
[----:B------:R0:W-:Y:S01]  /*44090*/  @P4 STG.E.U8 desc[UR6][R168.64], R0 ;  /* 0x00000000a8004986 */ /* 0x0001e2000c101106 */
[----:B------:R-:W-:Y:S02]  /*440a0*/  LOP3.LUT P4, RZ, R10, 0x20, RZ, 0xc0, !PT ;  /* 0x000000200aff7812 */ /* 0x000fe4000788c0ff */
[----:B------:R-:W-:Y:S01]  /*440b0*/  PRMT R131, R131, 0x7773, RZ ;  /* 0x0000777383837816 */ /* 0x000fe200000000ff */
        /* <DEDUP_REMOVED lines=20> */
[----:B------:R-:W-:Y:S02]  /*44200*/  LOP3.LUT P6, RZ, R7, 0x10, RZ, 0xc0, !PT ;  /* 0x0000001007ff7812 */ /* 0x000fe400078cc0ff */
[----:B0-----:R-:W-:-:S09]  /*44210*/  PRMT R0, R133, 0x7771, RZ ;  /* 0x0000777185007816 */ /* 0x001fd200000000ff */
[----:B------:R0:W-:Y:S01]  /*44220*/  @P4 STG.E.U8 desc[UR6][R56.64], R0 ;  /* 0x0000000038004986 */ /* 0x0001e2000c101106 */
[----:B------:R-:W-:Y:S02]  /*44230*/  LOP3.LUT P2, RZ, R7, 0x8, RZ, 0xc0, !PT ;  /* 0x0000000807ff7812 */ /* 0x000fe4000784c0ff */
[C---:B0-----:R-:W-:Y:S02]  /*44240*/  PRMT R0, R133.reuse, 0x7772, RZ ;  /* 0x0000777285007816 */ /* 0x041fe400000000ff */
[----:B------:R-:W-:-:S03]  /*44250*/  PRMT R133, R133, 0x7773, RZ ;  /* 0x0000777385857816 */ /* 0x000fc600000000ff */
[----:B---3--:R-:W-:Y:S04]  /*44260*/  @P3 STG.E.U8 desc[UR6][R54.64], R0 ;  /* 0x0000000036003986 */ /* 0x008fe8000c101106 */
[----:B----4-:R0:W-:Y:S04]  /*44270*/  @P6 STG.E.U8 desc[UR6][R52.64], R133 ;  /* 0x0000008534006986 */ /* 0x0101e8000c101106 */
[----:B0-----:R-:W3:Y:S01]  /*44280*/  LDL.LU.64 R52, [R1+0x698] ;  /* 0x0006980001347983 */ /* 0x001ee20000300a00 */
[----:B------:R-:W-:-:S05]  /*44290*/  PRMT R0, R134, 0x7770, RZ ;  /* 0x0000777086007816 */ /* 0x000fca00000000ff */
[----:B------:R0:W-:Y:S01]  /*442a0*/  @P2 STG.E.U8 desc[UR6][R50.64], R0 ;  /* 0x0000000032002986 */ /* 0x0001e2000c101106 */
[----:B------:R-:W-:-:S03]  /*442b0*/  LOP3.LUT P1, RZ, R7, 0x2, RZ, 0xc0, !PT ;  /* 0x0000000207ff7812 */ /* 0x000fc6000782c0ff */
[----:B0-----:R-:W4:Y:S01]  /*442c0*/  LDL.LU.64 R50, [R1+0x5a8] ;  /* 0x0005a80001327983 */ /* 0x001f220000300a00 */
[C---:B------:R-:W-:Y:S02]  /*442d0*/  PRMT R0, R134.reuse, 0x7771, RZ ;  /* 0x0000777186007816 */ /* 0x040fe400000000ff */
[----:B------:R-:W-:Y:S01]  /*442e0*/  LOP3.LUT P0, RZ, R7, 0x1, RZ, 0xc0, !PT ;  /* 0x0000000107ff7812 */ /* 0x000fe2000780c0ff */
[----:B------:R-:W4:Y:S06]  /*442f0*/  LDL.LU.64 R58, [R1+0x690] ;  /* 0x00069000013a7983 */ /* 0x000f2c0000300a00 */
[----:B------:R0:W-:Y:S04]  /*44300*/  @P1 STG.E.U8 desc[UR6][R48.64], R0 ;  /* 0x0000000030001986 */ /* 0x0001e8000c101106 */
[----:B0-----:R-:W4:Y:S01]  /*44310*/  LDL.LU.64 R48, [R1+0x4a0] ;  /* 0x0004a00001307983 */ /* 0x001f220000300a00 */
[----:B------:R-:W-:-:S02]  /*44320*/  PRMT R0, R134, 0x7772, RZ ;  /* 0x0000777286007816 */ /* 0x000fc400000000ff */
[----:B------:R-:W-:-:S03]  /*44330*/  LOP3.LUT P5, RZ, R8, 0x40000000, RZ, 0xc0, !PT ;  /* 0x4000000008ff7812 */ /* 0x000fc600078ac0ff */
[----:B------:R0:W-:Y:S01]  /*44340*/  @P0 STG.E.U8 desc[UR6][R168.64], R0 ;  /* 0x00000000a8000986 */ /* 0x0001e2000c101106 */
[----:B------:R-:W-:-:S03]  /*44350*/  PRMT R134, R134, 0x7773, RZ ;  /* 0x0000777386867816 */ /* 0x000fc600000000ff */
[----:B0-----:R-:W4:Y:S06]  /*44360*/  LDL.LU.64 R168, [R1+0x688] ;  /* 0x0006880001a87983 */ /* 0x001f2c0000300a00 */
[----:B--2---:R0:W-:Y:S04]  /*44370*/  @P5 STG.E.U8 desc[UR6][R170.64], R134 ;  /* 0x00000086aa005986 */ /* 0x0041e8000c101106 */
[----:B0-----:R-:W2:Y:S01]  /*44380*/  LDL.LU.64 R170, [R1+0x5a0] ;  /* 0x0005a00001aa7983 */ /* 0x001ea20000300a00 */
[----:B------:R-:W-:-:S02]  /*44390*/  LOP3.LUT P3, RZ, R8, 0x800, RZ, 0xc0, !PT ;  /* 0x0000080008ff7812 */ /* 0x000fc4000786c0ff */
[----:B------:R-:W-:Y:S01]  /*443a0*/  LOP3.LUT R9, R9, 0xfdffffff, RZ, 0xc0, !PT ;  /* 0xfdffffff09097812 */ /* 0x000fe200078ec0ff */
[----:B------:R-:W2:Y:S01]  /*443b0*/  LDL.LU.64 R56, [R1+0x680] ;  /* 0x0006800001387983 */ /* 0x000ea20000300a00 */
[----:B------:R-:W-:-:S03]  /*443c0*/  LOP3.LUT P1, RZ, R8, 0x10000000, RZ, 0xc0, !PT ;  /* 0x1000000008ff7812 */ /* 0x000fc6000782c0ff */
[----:B------:R-:W2:Y:S06]  /*443d0*/  LDL.LU.64 R54, [R1+0x4b0] ;  /* 0x0004b00001367983 */ /* 0x000eac0000300a00 */
        /* <DEDUP_REMOVED lines=12> */
[----:B------:R-:W-:Y:S02]  /*444a0*/  PRMT R0, R135, 0x7770, RZ ;  /* 0x0000777087007816 */ /* 0x000fe400000000ff */
[----:B------:R-:W-:-:S07]  /*444b0*/  LOP3.LUT P0, RZ, R8, 0x4000000, RZ, 0xc0, !PT ;  /* 0x0400000008ff7812 */ /* 0x000fce000780c0ff */
[----:B------:R-:W-:Y:S02]  /*444c0*/  @P3 LOP3.LUT R9, R9, 0x20000000, RZ, 0xfc, !PT ;  /* 0x2000000009093812 */ /* 0x000fe400078efcff */
[C---:B------:R-:W-:Y:S02]  /*444d0*/  LOP3.LUT P3, RZ, R8.reuse, 0x100000, RZ, 0xc0, !PT ;  /* 0x0010000008ff7812 */ /* 0x040fe4000786c0ff */
[----:B------:R-:W-:Y:S02]  /*444e0*/  LOP3.LUT P5, RZ, R8, 0x80, RZ, 0xc0, !PT ;  /* 0x0000008008ff7812 */ /* 0x000fe400078ac0ff */
[----:B------:R-:W-:-:S09]  /*444f0*/  LOP3.LUT R9, R9, 0xbfffffff, RZ, 0xc0, !PT ;  /* 0xbfffffff09097812 */ /* 0x000fd200078ec0ff */
[----:B------:R-:W-:-:S04]  /*44500*/  @P3 LOP3.LUT R9, R9, 0x40000000, RZ, 0xfc, !PT ;  /* 0x4000000009093812 */ /* 0x000fc800078efcff */
[----:B------:R-:W-:-:S04]  /*44510*/  LOP3.LUT R9, R9, 0xff7fffff, RZ, 0xc0, !PT ;  /* 0xff7fffff09097812 */ /* 0x000fc800078ec0ff */
[----:B------:R-:W-:Y:S01]  /*44520*/  @P5 LOP3.LUT R9, R9, 0x800000, RZ, 0xfc, !PT ;  /* 0x0080000009095812 */ /* 0x000fe200078efcff */
[----:B---3--:R0:W-:Y:S04]  /*44530*/  @P1 STG.E.U8 desc[UR6][R52.64], R0 ;  /* 0x0000000034001986 */ /* 0x0081e8000c101106 */
[----:B0-----:R-:W3:Y:S01]  /*44540*/  LDL.LU.64 R52, [R1+0x678] ;  /* 0x0006780001347983 */ /* 0x001ee20000300a00 */
[----:B------:R-:W-:-:S05]  /*44550*/  PRMT R0, R135, 0x7771, RZ ;  /* 0x0000777187007816 */ /* 0x000fca00000000ff */
[----:B----4-:R0:W-:Y:S01]  /*44560*/  @P0 STG.E.U8 desc[UR6][R50.64], R0 ;  /* 0x0000000032000986 */ /* 0x0101e2000c101106 */
[C---:B------:R-:W-:Y:S02]  /*44570*/  LOP3.LUT P5, RZ, R8.reuse, 0x100, RZ, 0xc0, !PT ;  /* 0x0000010008ff7812 */ /* 0x040fe400078ac0ff */
[C---:B------:R-:W-:Y:S02]  /*44580*/  LOP3.LUT P2, RZ, R8.reuse, 0x1000000, RZ, 0xc0, !PT ;  /* 0x0100000008ff7812 */ /* 0x040fe4000784c0ff */
[----:B------:R-:W-:Y:S01]  /*44590*/  LOP3.LUT P3, RZ, R8, 0x400000, RZ, 0xc0, !PT ;  /* 0x0040000008ff7812 */ /* 0x000fe2000786c0ff */
[----:B0-----:R-:W4:Y:S04]  /*445a0*/  LDL.LU.64 R50, [R1+0x598] ;  /* 0x0005980001327983 */ /* 0x001f280000300a00 */
[----:B------:R-:W4:Y:S01]  /*445b0*/  LDL.LU.64 R60, [R1+0x670] ;  /* 0x00067000013c7983 */ /* 0x000f220000300a00 */
[----:B------:R-:W-:-:S02]  /*445c0*/  LOP3.LUT R9, R9, 0xfeffffff, RZ, 0xc0, !PT ;  /* 0xfeffffff09097812 */ /* 0x000fc400078ec0ff */
[C---:B------:R-:W-:Y:S02]  /*445d0*/  PRMT R0, R135.reuse, 0x7772, RZ ;  /* 0x0000777287007816 */ /* 0x040fe400000000ff */
[----:B------:R-:W-:Y:S02]  /*445e0*/  PRMT R135, R135, 0x7773, RZ ;  /* 0x0000777387877816 */ /* 0x000fe400000000ff */
[----:B------:R-:W-:Y:S01]  /*445f0*/  @P5 LOP3.LUT R9, R9, 0x1000000, RZ, 0xfc, !PT ;  /* 0x0100000009095812 */ /* 0x000fe200078efcff */
[----:B------:R-:W-:Y:S04]  /*44600*/  @P2 STG.E.U8 desc[UR6][R58.64], R0 ;  /* 0x000000003a002986 */ /* 0x000fe8000c101106 */
[----:B------:R0:W-:Y:S01]  /*44610*/  @P3 STG.E.U8 desc[UR6][R48.64], R135 ;  /* 0x0000008730003986 */ /* 0x0001e2000c101106 */
[----:B------:R-:W-:-:S03]  /*44620*/  LOP3.LUT P3, RZ, R9, 0x40000000, RZ, 0xc0, !PT ;  /* 0x4000000009ff7812 */ /* 0x000fc6000786c0ff */
[----:B0-----:R-:W4:Y:S01]  /*44630*/  LDL.LU.64 R48, [R1+0x4b8] ;  /* 0x0004b80001307983 */ /* 0x001f220000300a00 */
[----:B------:R-:W-:-:S09]  /*44640*/  PRMT R0, R136, 0x7770, RZ ;  /* 0x0000777088007816 */ /* 0x000fd200000000ff */
[----:B------:R0:W-:Y:S01]  /*44650*/  @P3 STG.E.U8 desc[UR6][R168.64], R0 ;  /* 0x00000000a8003986 */ /* 0x0001e2000c101106 */
[----:B------:R-:W-:-:S03]  /*44660*/  LOP3.LUT P3, RZ, R9, 0x20000000, RZ, 0xc0, !PT ;  /* 0x2000000009ff7812 */ /* 0x000fc6000786c0ff */
[----:B0-----:R-:W4:Y:S01]  /*44670*/  LDL.LU.64 R168, [R1+0x668] ;  /* 0x0006680001a87983 */ /* 0x001f220000300a00 */
[----:B------:R-:W-:-:S03]  /*44680*/  PRMT R0, R136, 0x7771, RZ ;  /* 0x0000777188007816 */ /* 0x000fc600000000ff */
[----:B------:R-:W4:Y:S06]  /*44690*/  LDL.LU.64 R58, [R1+0x590] ;  /* 0x00059000013a7983 */ /* 0x000f2c0000300a00 */
[----:B--2---:R0:W-:Y:S04]  /*446a0*/  @P3 STG.E.U8 desc[UR6][R170.64], R0 ;  /* 0x00000000aa003986 */ /* 0x0041e8000c101106 */
[----:B0-----:R-:W2:Y:S01]  /*446b0*/  LDL.LU.64 R170, [R1+0x660] ;  /* 0x0006600001aa7983 */ /* 0x001ea20000300a00 */
[----:B------:R-:W-:-:S02]  /*446c0*/  LOP3.LUT P3, RZ, R9, 0x10000000, RZ, 0xc0, !PT ;  /* 0x1000000009ff7812 */ /* 0x000fc4000786c0ff */
[C---:B------:R-:W-:Y:S02]  /*446d0*/  PRMT R0, R136.reuse, 0x7772, RZ ;  /* 0x0000777288007816 */ /* 0x040fe400000000ff */
[----:B------:R-:W-:-:S09]  /*446e0*/  PRMT R136, R136, 0x7773, RZ ;  /* 0x0000777388887816 */ /* 0x000fd200000000ff */
[----:B------:R0:W-:Y:S01]  /*446f0*/  @P3 STG.E.U8 desc[UR6][R56.64], R0 ;  /* 0x0000000038003986 */ /* 0x0001e2000c101106 */
[----:B------:R-:W-:-:S03]  /*44700*/  LOP3.LUT P3, RZ, R9, 0x8000000, RZ, 0xc0, !PT ;  /* 0x0800000009ff7812 */ /* 0x000fc6000786c0ff */
[----:B0-----:R-:W2:Y:S10]  /*44710*/  LDL.LU.64 R56, [R1+0x4c8] ;  /* 0x0004c80001387983 */ /* 0x001eb40000300a00 */
[----:B------:R0:W-:Y:S01]  /*44720*/  @P3 STG.E.U8 desc[UR6][R54.64], R136 ;  /* 0x0000008836003986 */ /* 0x0001e2000c101106 */
[----:B------:R-:W-:-:S02]  /*44730*/  LOP3.LUT P3, RZ, R9, 0x4000000, RZ, 0xc0, !PT ;  /* 0x0400000009ff7812 */ /* 0x000fc4000786c0ff */
[----:B------:R-:W-:Y:S01]  /*44740*/  PRMT R0, R137, 0x7770, RZ ;  /* 0x0000777089007816 */ /* 0x000fe200000000ff */
[----:B0-----:R-:W2:Y:S01]  /*44750*/  LDL.LU.64 R54, [R1+0x658] ;  /* 0x0006580001367983 */ /* 0x001ea20000300a00 */
[C---:B------:R-:W-:Y:S02]  /*44760*/  LOP3.LUT P5, RZ, R8.reuse, 0x400, RZ, 0xc0, !PT ;  /* 0x0000040008ff7812 */ /* 0x040fe400078ac0ff */
[C---:B------:R-:W-:Y:S02]  /*44770*/  LOP3.LUT P1, RZ, R8.reuse, 0x40, RZ, 0xc0, !PT ;  /* 0x0000004008ff7812 */ /* 0x040fe4000782c0ff */
[----:B------:R-:W-:-:S05]  /*44780*/  LOP3.LUT P0, RZ, R8, 0x10, RZ, 0xc0, !PT ;  /* 0x0000001008ff7812 */ /* 0x000fca000780c0ff */
[----:B---3--:R0:W-:Y:S01]  /*44790*/  @P3 STG.E.U8 desc[UR6][R52.64], R0 ;  /* 0x0000000034003986 */ /* 0x0081e2000c101106 */
[----:B------:R-:W-:-:S03]  /*447a0*/  LOP3.LUT P3, RZ, R9, 0x2000000, RZ, 0xc0, !PT ;  /* 0x0200000009ff7812 */ /* 0x000fc6000786c0ff */
[----:B0-----:R-:W3:Y:S01]  /*447b0*/  LDL.LU.64 R52, [R1+0x588] ;  /* 0x0005880001347983 */ /* 0x001ee20000300a00 */
[----:B------:R-:W-:-:S09]  /*447c0*/  PRMT R0, R137, 0x7771, RZ ;  /* 0x0000777189007816 */ /* 0x000fd200000000ff */
[----:B----4-:R0:W-:Y:S02]  /*447d0*/  @P3 STG.E.U8 desc[UR6][R50.64], R0 ;  /* 0x0000000032003986 */ /* 0x0101e4000c101106 */
[----:B0-----:R-:W-:Y:S02]  /*447e0*/  PRMT R0, R137, 0x7772, RZ ;  /* 0x0000777289007816 */ /* 0x001fe400000000ff */
[----:B------:R-:W4:Y:S04]  /*447f0*/  LDL.LU.64 R50, [R1+0x650] ;  /* 0x0006500001327983 */ /* 0x000f280000300a00 */
[----:B------:R0:W-:Y:S01]  /*44800*/  @P5 STG.E.U8 desc[UR6][R60.64], R0 ;  /* 0x000000003c005986 */ /* 0x0001e2000c101106 */
[----:B------:R-:W-:Y:S02]  /*44810*/  LOP3.LUT P5, RZ, R9, 0x1000000, RZ, 0xc0, !PT ;  /* 0x0100000009ff7812 */ /* 0x000fe400078ac0ff */
[----:B------:R-:W-:-:S11]  /*44820*/  PRMT R137, R137, 0x7773, RZ ;  /* 0x0000777389897816 */ /* 0x000fd600000000ff */
[----:B------:R1:W-:Y:S01]  /*44830*/  @P5 STG.E.U8 desc[UR6][R48.64], R137 ;  /* 0x0000008930005986 */ /* 0x0003e2000c101106 */
[----:B------:R-:W-:Y:S02]  /*44840*/  LOP3.LUT P5, RZ, R9, 0x800000, RZ, 0xc0, !PT ;  /* 0x0080000009ff7812 */ /* 0x000fe400078ac0ff */
[C---:B0-----:R-:W-:Y:S01]  /*44850*/  PRMT R0, R138.reuse, 0x7770, RZ ;  /* 0x000077708a007816 */ /* 0x041fe200000000ff */
[----:B-1----:R-:W4:Y:S10]  /*44860*/  LDL.LU.64 R48, [R1+0x4d0] ;  /* 0x0004d00001307983 */ /* 0x002f340000300a00 */
[----:B------:R0:W-:Y:S04]  /*44870*/  @P5 STG.E.U8 desc[UR6][R168.64], R0 ;  /* 0x00000000a8005986 */ /* 0x0001e8000c101106 */
[----:B0-----:R-:W4:Y:S01]  /*44880*/  LDL.LU.64 R168, [R1+0x648] ;  /* 0x0006480001a87983 */ /* 0x001f220000300a00 */
[----:B------:R-:W-:-:S05]  /*44890*/  PRMT R0, R138, 0x7771, RZ ;  /* 0x000077718a007816 */ /* 0x000fca00000000ff */
[----:B------:R0:W-:Y:S02]  /*448a0*/  @P1 STG.E.U8 desc[UR6][R58.64], R0 ;  /* 0x000000003a001986 */ /* 0x0001e4000c101106 */
[----:B0-----:R-:W-:-:S05]  /*448b0*/  PRMT R0, R138, 0x7772, RZ ;  /* 0x000077728a007816 */ /* 0x001fca00000000ff */
[----:B--2---:R0:W-:Y:S04]  /*448c0*/  @P0 STG.E.U8 desc[UR6][R170.64], R0 ;  /* 0x00000000aa000986 */ /* 0x0041e8000c101106 */
[----:B0-----:R-:W2:Y:S01]  /*448d0*/  LDL.LU.64 R170, [R1+0x580] ;  /* 0x0005800001aa7983 */ /* 0x001ea20000300a00 */
[C---:B------:R-:W-:Y:S02]  /*448e0*/  LOP3.LUT P4, RZ, R8.reuse, 0x8, RZ, 0xc0, !PT ;  /* 0x0000000808ff7812 */ /* 0x040fe4000788c0ff */
[----:B------:R-:W-:Y:S02]  /*448f0*/  LOP3.LUT P6, RZ, R8, 0x4, RZ, 0xc0, !PT ;  /* 0x0000000408ff7812 */ /* 0x000fe400078cc0ff */
[----:B------:R-:W-:Y:S02]  /*44900*/  PRMT R138, R138, 0x7773, RZ ;  /* 0x000077738a8a7816 */ /* 0x000fe400000000ff */
[----:B------:R-:W-:-:S02]  /*44910*/  PRMT R0, R139, 0x7770, RZ ;  /* 0x000077708b007816 */ /* 0x000fc400000000ff */
[----:B------:R-:W-:-:S05]  /*44920*/  LOP3.LUT P2, RZ, R8, 0x1, RZ, 0xc0, !PT ;  /* 0x0000000108ff7812 */ /* 0x000fca000784c0ff */
[----:B------:R-:W-:Y:S01]  /*44930*/  @P4 STG.E.U8 desc[UR6][R56.64], R138 ;  /* 0x0000008a38004986 */ /* 0x000fe2000c101106 */
[----:B------:R-:W-:Y:S02]  /*44940*/  ISETP.LT.AND P4, PT, R3, UR18, !P2 ;  /* 0x0000001203007c0c */ /* 0x000fe4000d781270 */
[----:B------:R-:W-:Y:S01]  /*44950*/  LOP3.LUT P5, RZ, R9, 0x400000, RZ, 0xc0, !PT ;  /* 0x0040000009ff7812 */ /* 0x000fe200078ac0ff */
[----:B------:R0:W-:Y:S04]  /*44960*/  @P6 STG.E.U8 desc[UR6][R54.64], R0 ;  /* 0x0000000036006986 */ /* 0x0001e8000c101106 */
[----:B0-----:R-:W2:Y:S01]  /*44970*/  LDL.LU.64 R54, [R1+0x640] ;  /* 0x0006400001367983 */ /* 0x001ea20000300a00 */
[----:B------:R-:W-:Y:S02]  /*44980*/  PRMT R0, R139, 0x7771, RZ ;  /* 0x000077718b007816 */ /* 0x000fe400000000ff */
[----:B------:R-:W-:-:S03]  /*44990*/  LOP3.LUT P3, RZ, R8, 0x2, RZ, 0xc0, !PT ;  /* 0x0000000208ff7812 */ /* 0x000fc6000786c0ff */
[----:B---3--:R0:W-:Y:S01]  /*449a0*/  @P4 STG.E.U8 desc[UR6][R52.64], R0 ;  /* 0x0000000034004986 */ /* 0x0081e2000c101106 */
[----:B------:R-:W-:Y:S01]  /*449b0*/  ISETP.LT.AND P4, PT, R2, UR4, !P5 ;  /* 0x0000000402007c0c */ /* 0x000fe2000ef81270 */
[----:B------:R-:W-:Y:S02]  /*449c0*/  ULDC UR4, c[0x0][0x228] ;  /* 0x00008a0000047ab9 */ /* 0x000fe40000000800 */
[----:B0-----:R-:W3:Y:S01]  /*449d0*/  LDL.LU.64 R52, [R1+0x4e0] ;  /* 0x0004e00001347983 */ /* 0x001ee20000300a00 */
[----:B------:R-:W-:Y:S02]  /*449e0*/  PRMT R0, R139, 0x7772, RZ ;  /* 0x000077728b007816 */ /* 0x000fe400000000ff */
[----:B------:R-:W-:Y:S01]  /*449f0*/  ISETP.LT.AND P5, PT, R3, UR4, !P5 ;  /* 0x0000000403007c0c */ /* 0x000fe2000efa1270 */
[----:B------:R-:W-:-:S06]  /*44a00*/  ULDC UR4, c[0x0][0x228] ;  /* 0x00008a0000047ab9 */ /* 0x000fcc0000000800 */
[----:B----4-:R0:W-:Y:S01]  /*44a10*/  @P4 STG.E.U8 desc[UR6][R50.64], R0 ;  /* 0x0000000032004986 */ /* 0x0101e2000c101106 */
[----:B------:R-:W-:-:S03]  /*44a20*/  PRMT R139, R139, 0x7773, RZ ;  /* 0x000077738b8b7816 */ /* 0x000fc600000000ff */
[----:B0-----:R-:W4:Y:S01]  /*44a30*/  LDL.LU.64 R50, [R1+0x638] ;  /* 0x0006380001327983 */ /* 0x001f220000300a00 */
[----:B------:R-:W-:-:S03]  /*44a40*/  PRMT R0, R140, 0x7770, RZ ;  /* 0x000077708c007816 */ /* 0x000fc600000000ff */
[----:B------:R0:W-:Y:S01]  /*44a50*/  @P5 STG.E.U8 desc[UR6][R48.64], R139 ;  /* 0x0000008b30005986 */ /* 0x0001e2000c101106 */
[----:B------:R-:W-:Y:S01]  /*44a60*/  ISETP.LT.AND P5, PT, R2, UR4, !P3 ;  /* 0x0000000402007c0c */ /* 0x000fe2000dfa1270 */
[----:B------:R-:W-:Y:S02]  /*44a70*/  ULDC UR4, c[0x0][0x228] ;  /* 0x00008a0000047ab9 */ /* 0x000fe40000000800 */
[----:B0-----:R-:W4:Y:S10]  /*44a80*/  LDL.LU.64 R48, [R1+0x578] ;  /* 0x0005780001307983 */ /* 0x001f340000300a00 */
[----:B------:R0:W-:Y:S01]  /*44a90*/  @P5 STG.E.U8 desc[UR6][R168.64], R0 ;  /* 0x00000000a8005986 */ /* 0x0001e2000c101106 */
[----:B------:R-:W-:Y:S01]  /*44aa0*/  ISETP.LT.AND P5, PT, R3, UR4, !P3 ;  /* 0x0000000403007c0c */ /* 0x000fe2000dfa1270 */
[----:B------:R-:W-:-:S02]  /*44ab0*/  ULDC UR4, c[0x0][0x228] ;  /* 0x00008a0000047ab9 */ /* 0x000fc40000000800 */
[----:B0-----:R-:W4:Y:S01]  /*44ac0*/  LDL.LU.64 R168, [R1+0x630] ;  /* 0x0006300001a87983 */ /* 0x001f220000300a00 */
[----:B------:R-:W-:-:S09]  /*44ad0*/  PRMT R0, R140, 0x7771, RZ ;  /* 0x000077718c007816 */ /* 0x000fd200000000ff */
[----:B--2---:R0:W-:Y:S04]  /*44ae0*/  @P5 STG.E.U8 desc[UR6][R170.64], R0 ;  /* 0x00000000aa005986 */ /* 0x0041e8000c101106 */
[----:B0-----:R-:W2:Y:S01]  /*44af0*/  LDL.LU.64 R170, [R1+0x4e8] ;  /* 0x0004e80001aa7983 */ /* 0x001ea20000300a00 */
[----:B------:R-:W-:-:S04]  /*44b00*/  LOP3.LUT P1, RZ, R8, 0x20, RZ, 0xc0, !PT ;  /* 0x0000002008ff7812 */ /* 0x000fc8000782c0ff */
[----:B------:R-:W-:Y:S01]  /*44b10*/  ISETP.LT.AND P5, PT, R2, UR4, !P1 ;  /* 0x0000000402007c0c */ /* 0x000fe2000cfa1270 */
[----:B------:R-:W-:Y:S01]  /*44b20*/  ULDC UR4, c[0x0][0x228] ;  /* 0x00008a0000047ab9 */ /* 0x000fe20000000800 */
[C---:B------:R-:W-:Y:S02]  /*44b30*/  PRMT R0, R140.reuse, 0x7772, RZ ;  /* 0x000077728c007816 */ /* 0x040fe400000000ff */
[----:B------:R-:W-:Y:S02]  /*44b40*/  PRMT R140, R140, 0x7773, RZ ;  /* 0x000077738c8c7816 */ /* 0x000fe400000000ff */
[----:B------:R-:W-:-:S07]  /*44b50*/  LOP3.LUT P2, RZ, R8, 0x200, RZ, 0xc0, !PT ;  /* 0x0000020008ff7812 */ /* 0x000fce000784c0ff */
[----:B------:R0:W-:Y:S01]  /*44b60*/  @P5 STG.E.U8 desc[UR6][R54.64], R0 ;  /* 0x0000000036005986 */ /* 0x0001e2000c101106 */
[----:B------:R-:W-:Y:S01]  /*44b70*/  ISETP.LT.AND P5, PT, R3, UR4, !P1 ;  /* 0x0000000403007c0c */ /* 0x000fe2000cfa1270 */
[----:B------:R-:W-:Y:S02]  /*44b80*/  ULDC UR4, c[0x0][0x228] ;  /* 0x00008a0000047ab9 */ /* 0x000fe40000000800 */
[----:B0-----:R-:W2:Y:S01]  /*44b90*/  LDL.LU.64 R54, [R1+0x628] ;  /* 0x0006280001367983 */ /* 0x001ea20000300a00 */
[----:B------:R-:W-:Y:S02]  /*44ba0*/  PRMT R0, R141, 0x7770, RZ ;  /* 0x000077708d007816 */ /* 0x000fe400000000ff */
[----:B------:R-:W-:-:S07]  /*44bb0*/  LOP3.LUT P6, RZ, R8, 0x1000, RZ, 0xc0, !PT ;  /* 0x0000100008ff7812 */ /* 0x000fce00078cc0ff */
[----:B---3--:R0:W-:Y:S01]  /*44bc0*/  @P5 STG.E.U8 desc[UR6][R52.64], R140 ;  /* 0x0000008c34005986 */ /* 0x0081e2000c101106 */
[----:B------:R-:W-:Y:S01]  /*44bd0*/  ISETP.LT.AND P5, PT, R2, UR4, !P2 ;  /* 0x0000000402007c0c */ /* 0x000fe2000d7a1270 */
[----:B------:R-:W-:Y:S02]  /*44be0*/  ULDC UR4, c[0x0][0x228] ;  /* 0x00008a0000047ab9 */ /* 0x000fe40000000800 */
[----:B0-----:R-:W3:Y:S10]  /*44bf0*/  LDL.LU.64 R52, [R1+0x570] ;  /* 0x0005700001347983 */ /* 0x001ef40000300a00 */
[----:B----4-:R0:W-:Y:S01]  /*44c00*/  @P5 STG.E.U8 desc[UR6][R50.64], R0 ;  /* 0x0000000032005986 */ /* 0x0101e2000c101106 */
[----:B------:R-:W-:Y:S01]  /*44c10*/  ISETP.LT.AND P5, PT, R3, UR4, !P2 ;  /* 0x0000000403007c0c */ /* 0x000fe2000d7a1270 */
[----:B------:R-:W-:-:S02]  /*44c20*/  ULDC UR4, c[0x0][0x228] ;  /* 0x00008a0000047ab9 */ /* 0x000fc40000000800 */
[----:B0-----:R-:W4:Y:S01]  /*44c30*/  LDL.LU.64 R50, [R1+0x620] ;  /* 0x0006200001327983 */ /* 0x001f220000300a00 */
[----:B------:R-:W-:-:S09]  /*44c40*/  PRMT R0, R141, 0x7771, RZ ;  /* 0x000077718d007816 */ /* 0x000fd200000000ff */
[----:B------:R0:W-:Y:S01]  /*44c50*/  @P5 STG.E.U8 desc[UR6][R48.64], R0 ;  /* 0x0000000030005986 */ /* 0x0001e2000c101106 */
[----:B------:R-:W-:Y:S01]  /*44c60*/  ISETP.LT.AND P5, PT, R2, UR4, !P6 ;  /* 0x0000000402007c0c */ /* 0x000fe2000f7a1270 */
[----:B------:R-:W-:Y:S02]  /*44c70*/  ULDC UR4, c[0x0][0x228] ;  /* 0x00008a0000047ab9 */ /* 0x000fe40000000800 */
[----:B0-----:R-:W4:Y:S01]  /*44c80*/  LDL.LU.64 R48, [R1+0x4f8] ;  /* 0x0004f80001307983 */ /* 0x001f220000300a00 */
[----:B------:R-:W-:-:S09]  /*44c90*/  PRMT R0, R141, 0x7772, RZ ;  /* 0x000077728d007816 */ /* 0x000fd200000000ff */
[----:B------:R0:W-:Y:S01]  /*44ca0*/  @P5 STG.E.U8 desc[UR6][R168.64], R0 ;  /* 0x00000000a8005986 */ /* 0x0001e2000c101106 */
[----:B------:R-:W-:Y:S01]  /*44cb0*/  ISETP.LT.AND P5, PT, R3, UR4, !P6 ;  /* 0x0000000403007c0c */ /* 0x000fe2000f7a1270 */
[----:B------:R-:W-:Y:S01]  /*44cc0*/  ULDC UR4, c[0x0][0x228] ;  /* 0x00008a0000047ab9 */ /* 0x000fe20000000800 */
[----:B------:R-:W-:Y:S01]  /*44cd0*/  PRMT R141, R141, 0x7773, RZ ;  /* 0x000077738d8d7816 */ /* 0x000fe200000000ff */
[----:B0-----:R-:W4:Y:S10]  /*44ce0*/  LDL.LU.64 R168, [R1+0x618] ;  /* 0x0006180001a87983 */ /* 0x001f340000300a00 */
[----:B--2---:R0:W-:Y:S04]  /*44cf0*/  @P5 STG.E.U8 desc[UR6][R170.64], R141 ;  /* 0x0000008daa005986 */ /* 0x0041e8000c101106 */
[----:B0-----:R-:W2:Y:S01]  /*44d00*/  LDL.LU.64 R170, [R1+0x568] ;  /* 0x0005680001aa7983 */ /* 0x001ea20000300a00 */
[----:B------:R-:W-:-:S04]  /*44d10*/  LOP3.LUT P3, RZ, R8, 0x8000, RZ, 0xc0, !PT ;  /* 0x0000800008ff7812 */ /* 0x000fc8000786c0ff */
[----:B------:R-:W-:Y:S01]  /*44d20*/  ISETP.LT.AND P5, PT, R2, UR4, !P3 ;  /* 0x0000000402007c0c */ /* 0x000fe2000dfa1270 */
[----:B------:R-:W-:Y:S01]  /*44d30*/  ULDC UR4, c[0x0][0x228] ;  /* 0x00008a0000047ab9 */ /* 0x000fe20000000800 */
[----:B------:R-:W-:Y:S02]  /*44d40*/  PRMT R0, R142, 0x7770, RZ ;  /* 0x000077708e007816 */ /* 0x000fe400000000ff */
[----:B------:R-:W-:-:S09]  /*44d50*/  LOP3.LUT P1, RZ, R8, 0x10000, RZ, 0xc0, !PT ;  /* 0x0001000008ff7812 */ /* 0x000fd2000782c0ff */
        /* <DEDUP_REMOVED lines=9> */
[----:B0-----:R-:W3:Y:S01]  /*44df0*/  LDL.LU.64 R52, [R1+0x500] ;  /* 0x0005000001347983 */ /* 0x001ee20000300a00 */
[----:B------:R-:W-:-:S09]  /*44e00*/  PRMT R0, R142, 0x7772, RZ ;  /* 0x000077728e007816 */ /* 0x000fd200000000ff */
[----:B----4-:R0:W-:Y:S01]  /*44e10*/  @P5 STG.E.U8 desc[UR6][R50.64], R0 ;  /* 0x0000000032005986 */ /* 0x0101e2000c101106 */
[----:B------:R-:W-:Y:S01]  /*44e20*/  ISETP.LT.AND P5, PT, R3, UR4, !P1 ;  /* 0x0000000403007c0c */ /* 0x000fe2000cfa1270 */
[----:B------:R-:W-:Y:S01]  /*44e30*/  ULDC UR4, c[0x0][0x228] ;  /* 0x00008a0000047ab9 */ /* 0x000fe20000000800 */
[----:B------:R-:W-:Y:S01]  /*44e40*/  PRMT R142, R142, 0x7773, RZ ;  /* 0x000077738e8e7816 */ /* 0x000fe200000000ff */
[----:B0-----:R-:W4:Y:S01]  /*44e50*/  LDL.LU.64 R50, [R1+0x608] ;  /* 0x0006080001327983 */ /* 0x001f220000300a00 */
[----:B------:R-:W-:-:S09]  /*44e60*/  PRMT R0, R143, 0x7770, RZ ;  /* 0x000077708f007816 */ /* 0x000fd200000000ff */
        /* <DEDUP_REMOVED lines=120> */
[----:B------:R-:W-:Y:S02]  /*455f0*/  LOP3.LUT P2, RZ, R7, 0x2000, RZ, 0xc0, !PT ;  /* 0x0000200007ff7812 */ /* 0x000fe4000784c0ff */
[----:B------:R-:W-:-:S05]  /*45600*/  PRMT R8, R149, 0x7770, RZ ;  /* 0x0000777095087816 */ /* 0x000fca00000000ff */
        /* <DEDUP_REMOVED lines=9> */
[----:B0-----:R-:W4:Y:S10]  /*456a0*/  LDL.LU.64 R50, [R1+0x4a8] ;  /* 0x0004a80001327983 */ /* 0x001f340000300a00 */
[----:B------:R0:W-:Y:S01]  /*456b0*/  @P5 STG.E.U8 desc[UR6][R48.64], R148 ;  /* 0x0000009430005986 */ /* 0x0001e2000c101106 */
[----:B------:R-:W-:Y:S01]  /*456c0*/  ISETP.LT.AND P5, PT, R2, UR4, !P2 ;  /* 0x0000000402007c0c */ /* 0x000fe2000d7a1270 */
[----:B------:R-:W-:-:S02]  /*456d0*/  ULDC UR4, c[0x0][0x228] ;  /* 0x00008a0000047ab9 */ /* 0x000fc40000000800 */
[----:B0-----:R-:W4:Y:S10]  /*456e0*/  LDL.LU.64 R48, [R1+0x490] ;  /* 0x0004900001307983 */ /* 0x001f340000300a00 */
        /* <DEDUP_REMOVED lines=17> */
[C---:B------:R-:W-:Y:S02]  /*45800*/  PRMT R8, R150.reuse, 0x7770, RZ ;  /* 0x0000777096087816 */ /* 0x040fe400000000ff */
[C---:B------:R-:W-:Y:S02]  /*45810*/  PRMT R0, R150.reuse, 0x7771, RZ ;  /* 0x0000777196007816 */ /* 0x040fe400000000ff */
[----:B------:R-:W-:Y:S02]  /*45820*/  LOP3.LUT P1, RZ, R7, 0x80000, RZ, 0xc0, !PT ;  /* 0x0008000007ff7812 */ /* 0x000fe4000782c0ff */
[----:B------:R-:W-:-:S02]  /*45830*/  PRMT R10, R150, 0x7772, RZ ;  /* 0x00007772960a7816 */ /* 0x000fc400000000ff */
[----:B------:R-:W-:Y:S01]  /*45840*/  PRMT R150, R150, 0x7773, RZ ;  /* 0x0000777396967816 */ /* 0x000fe200000000ff */
[----:B---3--:R0:W-:Y:S01]  /*45850*/  @P5 STG.E.U8 desc[UR6][R52.64], R149 ;  /* 0x0000009534005986 */ /* 0x0081e2000c101106 */
[----:B------:R-:W-:Y:S01]  /*45860*/  ISETP.LT.AND P5, PT, R2, UR4, !P3 ;  /* 0x0000000402007c0c */ /* 0x000fe2000dfa1270 */
[----:B------:R-:W-:Y:S02]  /*45870*/  ULDC UR4, c[0x0][0x228] ;  /* 0x00008a0000047ab9 */ /* 0x000fe40000000800 */
[----:B0-----:R-:W3:Y:S10]  /*45880*/  LDL.LU.64 R52, [R1+0x3b0] ;  /* 0x0003b00001347983 */ /* 0x001ef40000300a00 */
[----:B----4-:R0:W-:Y:S01]  /*45890*/  @P5 STG.E.U8 desc[UR6][R50.64], R8 ;  /* 0x0000000832005986 */ /* 0x0101e2000c101106 */
[----:B------:R-:W-:Y:S01]  /*458a0*/  ISETP.LT.AND P5, PT, R3, UR4, !P3 ;  /* 0x0000000403007c0c */ /* 0x000fe2000dfa1270 */
[----:B------:R-:W-:-:S02]  /*458b0*/  ULDC UR4, c[0x0][0x228] ;  /* 0x00008a0000047ab9 */ /* 0x000fc40000000800 */
[----:B0-----:R-:W4:Y:S10]  /*458c0*/  LDL.LU.64 R50, [R1+0x3a8] ;  /* 0x0003a80001327983 */ /* 0x001f340000300a00 */
[----:B------:R0:W-:Y:S01]  /*458d0*/  @P5 STG.E.U8 desc[UR6][R48.64], R0 ;  /* 0x0000000030005986 */ /* 0x0001e2000c101106 */
[----:B------:R-:W-:Y:S01]  /*458e0*/  ISETP.LT.AND P5, PT, R2, UR4, !P1 ;  /* 0x0000000402007c0c */ /* 0x000fe2000cfa1270 */
[----:B------:R-:W-:-:S02]  /*458f0*/  ULDC UR4, c[0x0][0x228] ;  /* 0x00008a0000047ab9 */ /* 0x000fc40000000800 */
[----:B0-----:R-:W4:Y:S10]  /*45900*/  LDL.LU.64 R48, [R1+0x3a0] ;  /* 0x0003a00001307983 */ /* 0x001f340000300a00 */
[----:B------:R0:W-:Y:S01]  /*45910*/  @P5 STG.E.U8 desc[UR6][R168.64], R10 ;  /* 0x0000000aa8005986 */ /* 0x0001e2000c101106 */
[----:B------:R-:W-:Y:S01]  /*45920*/  ISETP.LT.AND P5, PT, R3, UR4, !P1 ;  /* 0x0000000403007c0c */ /* 0x000fe2000cfa1270 */
[----:B------:R-:W-:-:S02]  /*45930*/  ULDC UR4, c[0x0][0x228] ;  /* 0x00008a0000047ab9 */ /* 0x000fc40000000800 */
        /* <DEDUP_REMOVED lines=13> */
[C---:B------:R-:W-:Y:S02]  /*45a10*/  LOP3.LUT P3, RZ, R7.reuse, 0x8000000, RZ, 0xc0, !PT ;  /* 0x0800000007ff7812 */ /* 0x040fe4000786c0ff */
[C---:B------:R-:W-:Y:S02]  /*45a20*/  LOP3.LUT P1, RZ, R7.reuse, 0x10000000, RZ, 0xc0, !PT ;  /* 0x1000000007ff7812 */ /* 0x040fe4000782c0ff */
[----:B------:R-:W-:Y:S02]  /*45a30*/  LOP3.LUT P2, RZ, R7, 0x80000000, RZ, 0xc0, !PT ;  /* 0x8000000007ff7812 */ /* 0x000fe4000784c0ff */
[----:B------:R-:W-:-:S02]  /*45a40*/  PRMT R7, R151, 0x7772, RZ ;  /* 0x0000777297077816 */ /* 0x000fc400000000ff */
[----:B------:R-:W-:Y:S02]  /*45a50*/  PRMT R151, R151, 0x7773, RZ ;  /* 0x0000777397977816 */ /* 0x000fe400000000ff */
        /* <DEDUP_REMOVED lines=20> */
[----:B------:R-:W-:Y:S01]  /*45ba0*/  ISETP.LT.AND P5, PT, R2, UR4, !P1 ;  /* 0x0000000402007c0c */ /* 0x000fe2000cfa1270 */
[----:B------:R-:W-:Y:S01]  /*45bb0*/  ULDC UR4, c[0x0][0x228] ;  /* 0x00008a0000047ab9 */ /* 0x000fe20000000800 */
[----:B------:R-:W-:-:S02]  /*45bc0*/  PRMT R7, R152, 0x7772, RZ ;  /* 0x0000777298077816 */ /* 0x000fc400000000ff */
[----:B------:R-:W-:Y:S02]  /*45bd0*/  PRMT R152, R152, 0x7773, RZ ;  /* 0x0000777398987816 */ /* 0x000fe400000000ff */
[----:B------:R-:W-:-:S07]  /*45be0*/  PRMT R8, R153, 0x7770, RZ ;  /* 0x0000777099087816 */ /* 0x000fce00000000ff */
[----:B------:R0:W-:Y:S01]  /*45bf0*/  @P5 STG.E.U8 desc[UR6][R54.64], R7 ;  /* 0x0000000736005986 */ /* 0x0001e2000c101106 */
[----:B------:R-:W-:Y:S01]  /*45c00*/  ISETP.LT.AND P5, PT, R3, UR4, !P1 ;  /* 0x0000000403007c0c */ /* 0x000fe2000cfa1270 */
[----:B------:R-:W-:Y:S02]  /*45c10*/  ULDC UR4, c[0x0][0x228] ;  /* 0x00008a0000047ab9 */ /* 0x000fe40000000800 */
[----:B0-----:R-:W2:Y:S01]  /*45c20*/  LDL.LU.64 R54, [R1+0x358] ;  /* 0x0003580001367983 */ /* 0x001ea20000300a00 */
[C---:B------:R-:W-:Y:S02]  /*45c30*/  PRMT R0, R153.reuse, 0x7771, RZ ;  /* 0x0000777199007816 */ /* 0x040fe400000000ff */
[----:B------:R-:W-:Y:S02]  /*45c40*/  LOP3.LUT P6, RZ, R6, 0x2, RZ, 0xc0, !PT ;  /* 0x0000000206ff7812 */ /* 0x000fe400078cc0ff */
[C---:B------:R-:W-:Y:S02]  /*45c50*/  PRMT R7, R153.reuse, 0x7772, RZ ;  /* 0x0000777299077816 */ /* 0x040fe400000000ff */
[----:B------:R-:W-:-:S03]  /*45c60*/  PRMT R153, R153, 0x7773, RZ ;  /* 0x0000777399997816 */ /* 0x000fc600000000ff */
        /* <DEDUP_REMOVED lines=29> */
[----:B------:R-:W-:Y:S02]  /*45e40*/  PRMT R154, R154, 0x7773, RZ ;  /* 0x000077739a9a7816 */ /* 0x000fe400000000ff */
[----:B------:R-:W-:Y:S02]  /*45e50*/  LOP3.LUT P2, RZ, R6, 0x80, RZ, 0xc0, !PT ;  /* 0x0000008006ff7812 */ /* 0x000fe4000784c0ff */
        /* <DEDUP_REMOVED lines=100> */
[C---:B------:R-:W-:Y:S02]  /*464a0*/  PRMT R0, R159.reuse, 0x7771, RZ ;  /* 0x000077719f007816 */ /* 0x040fe400000000ff */
[C---:B------:R-:W-:Y:S02]  /*464b0*/  PRMT R7, R159.reuse, 0x7772, RZ ;  /* 0x000077729f077816 */ /* 0x040fe400000000ff */
        /* <DEDUP_REMOVED lines=19> */
[----:B------:R-:W-:Y:S01]  /*465f0*/  ISETP.LT.AND P5, PT, R2, UR4, !P3 ;  /* 0x0000000402007c0c */ /* 0x000fe2000dfa1270 */
[----:B------:R-:W-:Y:S01]  /*46600*/  ULDC UR4, c[0x0][0x228] ;  /* 0x00008a0000047ab9 */ /* 0x000fe20000000800 */
[----:B------:R-:W-:-:S02]  /*46610*/  PRMT R6, R160, 0x7770, RZ ;  /* 0x00007770a0067816 */ /* 0x000fc400000000ff */
[C---:B------:R-:W-:Y:S02]  /*46620*/  PRMT R0, R160.reuse, 0x7771, RZ ;  /* 0x00007771a0007816 */ /* 0x040fe400000000ff */
[----:B------:R-:W-:-:S07]  /*46630*/  PRMT R7, R160, 0x7772, RZ ;  /* 0x00007772a0077816 */ /* 0x000fce00000000ff */
        /* <DEDUP_REMOVED lines=128> */
[C---:B------:R-:W-:Y:S02]  /*46e40*/  LOP3.LUT P1, RZ, R5.reuse, 0x4000000, RZ, 0xc0, !PT ;  /* 0x0400000005ff7812 */ /* 0x040fe4000782c0ff */
[C---:B------:R-:W-:Y:S02]  /*46e50*/  LOP3.LUT P2, RZ, R5.reuse, 0x20000000, RZ, 0xc0, !PT ;  /* 0x2000000005ff7812 */ /* 0x040fe4000784c0ff */
[----:B------:R-:W-:Y:S02]  /*46e60*/  LOP3.LUT P6, RZ, R5, 0x40000000, RZ, 0xc0, !PT ;  /* 0x4000000005ff7812 */ /* 0x000fe400078cc0ff */
[C---:B------:R-:W-:Y:S02]  /*46e70*/  PRMT R5, R166.reuse, 0x7770, RZ ;  /* 0x00007770a6057816 */ /* 0x040fe400000000ff */
[----:B------:R-:W-:-:S03]  /*46e80*/  PRMT R0, R166, 0x7771, RZ ;  /* 0x00007771a6007816 */ /* 0x000fc600000000ff */
[----:B------:R0:W-:Y:S01]  /*46e90*/  @P5 STG.E.U8 desc[UR6][R54.64], R5 ;  /* 0x0000000536005986 */ /* 0x0001e2000c101106 */
[----:B------:R-:W-:Y:S01]  /*46ea0*/  ISETP.LT.AND P5, PT, R3, UR4, !P3 ;  /* 0x0000000403007c0c */ /* 0x000fe2000dfa1270 */
[----:B------:R-:W-:Y:S02]  /*46eb0*/  ULDC UR4, c[0x0][0x228] ;  /* 0x00008a0000047ab9 */ /* 0x000fe40000000800 */
[----:B0-----:R-:W2:Y:S01]  /*46ec0*/  LDL.LU.64 R54, [R1+0x1a8] ;  /* 0x0001a80001367983 */ /* 0x001ea20000300a00 */
[C---:B------:R-:W-:Y:S02]  /*46ed0*/  PRMT R6, R166.reuse, 0x7772, RZ ;  /* 0x00007772a6067816 */ /* 0x040fe400000000ff */
[----:B------:R-:W-:Y:S02]  /*46ee0*/  PRMT R166, R166, 0x7773, RZ ;  /* 0x00007773a6a67816 */ /* 0x000fe400000000ff */
        /* <DEDUP_REMOVED lines=16> */
[C---:B------:R-:W-:Y:S01]  /*46ff0*/  PRMT R0, R167.reuse, 0x7771, RZ ;  /* 0x00007771a7007816 */ /* 0x040fe200000000ff */
[----:B0-----:R-:W4:Y:S10]  /*47000*/  LDL.LU.64 R168, [R1+0x188] ;  /* 0x0001880001a87983 */ /* 0x001f340000300a00 */
[----:B--2---:R0:W-:Y:S04]  /*47010*/  @P5 STG.E.U8 desc[UR6][R170.64], R0 ;  /* 0x00000000aa005986 */ /* 0x0041e8000c101106 */
[----:B0-----:R-:W2:Y:S01]  /*47020*/  LDL.LU.64 R170, [R1+0x180] ;  /* 0x0001800001aa7983 */ /* 0x001ea20000300a00 */
[----:B------:R-:W-:Y:S01]  /*47030*/  ISETP.LT.AND P5, PT, R2, UR4, !P6 ;  /* 0x0000000402007c0c */ /* 0x000fe2000f7a1270 */
[----:B------:R-:W-:Y:S01]  /*47040*/  ULDC UR4, c[0x0][0x228] ;  /* 0x00008a0000047ab9 */ /* 0x000fe20000000800 */
[----:B------:R-:W-:-:S02]  /*47050*/  PRMT R6, R167, 0x7772, RZ ;  /* 0x00007772a7067816 */ /* 0x000fc400000000ff */
        /* <DEDUP_REMOVED lines=59> */
[----:B0-----:R-:W4:Y:S04]  /*47410*/  LDL.LU.64 R168, [R1+0x128] ;  /* 0x0001280001a87983 */ /* 0x001f280000300a00 */
[----:B------:R-:W4:Y:S06]  /*47420*/  LDL.LU.64 R56, [R1+0x120] ;  /* 0x0001200001387983 */ /* 0x000f2c0000300a00 */
[----:B--2---:R0:W-:Y:S04]  /*47430*/  @P5 STG.E.U8 desc[UR6][R170.64], R0 ;  /* 0x00000000aa005986 */ /* 0x0041e8000c101106 */
[----:B0-----:R-:W2:Y:S01]  /*47440*/  LDL.LU R171, [R1+0xe48] ;  /* 0x000e480001ab7983 */ /* 0x001ea20000300800 */
[----:B------:R-:W-:-:S04]  /*47450*/  LOP3.LUT P1, RZ, R4, 0x800, RZ, 0xc0, !PT ;  /* 0x0000080004ff7812 */ /* 0x000fc8000782c0ff */
[----:B------:R-:W-:Y:S01]  /*47460*/  ISETP.LT.AND P5, PT, R2, UR4, !P1 ;  /* 0x0000000402007c0c */ /* 0x000fe2000cfa1270 */
[----:B------:R-:W-:Y:S01]  /*47470*/  ULDC UR4, c[0x0][0x228] ;  /* 0x00008a0000047ab9 */ /* 0x000fe20000000800 */
[C---:B------:R-:W-:Y:S02]  /*47480*/  LOP3.LUT P2, RZ, R4.reuse, 0x2000, RZ, 0xc0, !PT ;  /* 0x0000200004ff7812 */ /* 0x040fe4000784c0ff */
[C---:B------:R-:W-:Y:S02]  /*47490*/  LOP3.LUT P6, RZ, R4.reuse, 0x10000, RZ, 0xc0, !PT ;  /* 0x0001000004ff7812 */ /* 0x040fe400078cc0ff */
[C---:B------:R-:W-:Y:S02]  /*474a0*/  LOP3.LUT P3, RZ, R4.reuse, 0x80000, RZ, 0xc0, !PT ;  /* 0x0008000004ff7812 */ /* 0x040fe4000786c0ff */
[----:B------:R-:W-:Y:S02]  /*474b0*/  LOP3.LUT P4, RZ, R4, 0x100000, RZ, 0xc0, !PT ;  /* 0x0010000004ff7812 */ /* 0x000fe4000788c0ff */
[----:B------:R-:W-:-:S02]  /*474c0*/  PRMT R4, R174, 0x7772, RZ ;  /* 0x00007772ae047816 */ /* 0x000fc400000000ff */
[----:B------:R-:W-:-:S03]  /*474d0*/  PRMT R174, R174, 0x7773, RZ ;  /* 0x00007773aeae7816 */ /* 0x000fc600000000ff */
[----:B------:R0:W-:Y:S01]  /*474e0*/  @P5 STG.E.U8 desc[UR6][R54.64], R4 ;  /* 0x0000000436005986 */ /* 0x0001e2000c101106 */
[----:B------:R-:W-:Y:S01]  /*474f0*/  ISETP.LT.AND P5, PT, R3, UR4, !P1 ;  /* 0x0000000403007c0c */ /* 0x000fe2000cfa1270 */
[----:B------:R-:W-:Y:S02]  /*47500*/  ULDC UR4, c[0x0][0x228] ;  /* 0x00008a0000047ab9 */ /* 0x000fe40000000800 */
[----:B0-----:R-:W2:Y:S01]  /*47510*/  LDL.LU.64 R54, [R1+0x118] ;  /* 0x0001180001367983 */ /* 0x001ea20000300a00 */
[C---:B------:R-:W-:Y:S02]  /*47520*/  PRMT R5, R175.reuse, 0x7770, RZ ;  /* 0x00007770af057816 */ /* 0x040fe400000000ff */
[C---:B------:R-:W-:Y:S02]  /*47530*/  PRMT R0, R175.reuse, 0x7771, RZ ;  /* 0x00007771af007816 */ /* 0x040fe400000000ff */
        /* <DEDUP_REMOVED lines=13> */
[----:B------:R0:W-:Y:S04]  /*47610*/  @P5 STG.E.U8 desc[UR6][R168.64], R8 ;  /* 0x00000008a8005986 */ /* 0x0001e8000c101106 */
[----:B0-----:R-:W4:Y:S04]  /*47620*/  LDL.LU.64 R168, [R1+0xf8] ;  /* 0x0000f80001a87983 */ /* 0x001f280000300a00 */
[----:B--2---:R0:W1:Y:S04]  /*47630*/  LDS.128 R4, [R171] ;  /* 0x00000000ab047984 */ /* 0x0040680000000c00 */
[----:B0-----:R-:W2:Y:S01]  /*47640*/  LDL.LU.64 R170, [R1+0xf0] ;  /* 0x0000f00001aa7983 */ /* 0x001ea20000300a00 */
[----:B------:R-:W-:Y:S01]  /*47650*/  ISETP.LT.AND P5, PT, R3, UR4, !P6 ;  /* 0x0000000403007c0c */ /* 0x000fe2000f7a1270 */
[----:B------:R-:W-:Y:S01]  /*47660*/  ULDC UR4, c[0x0][0x228] ;  /* 0x00008a0000047ab9 */ /* 0x000fe20000000800 */
[----:B------:R-:W-:Y:S01]  /*47670*/  PRMT R175, R175, 0x7773, RZ ;  /* 0x00007773afaf7816 */ /* 0x000fe200000000ff */
[----:B------:R-:W2:Y:S01]  /*47680*/  LDL.LU.64 R60, [R1+0xe8] ;  /* 0x0000e800013c7983 */ /* 0x000ea20000300a00 */
[----:B------:R-:W-:-:S03]  /*47690*/  LOP3.LUT P0, RZ, R9, 0x200000, RZ, 0xc0, !PT ;  /* 0x0020000009ff7812 */ /* 0x000fc6000780c0ff */
[----:B------:R-:W2:Y:S06]  /*476a0*/  LDL.LU.64 R58, [R1+0xe0] ;  /* 0x0000e000013a7983 */ /* 0x000eac0000300a00 */
[----:B------:R0:W-:Y:S01]  /*476b0*/  @P5 STG.E.U8 desc[UR6][R56.64], R175 ;  /* 0x000000af38005986 */ /* 0x0001e2000c101106 */
[----:B------:R-:W-:Y:S01]  /*476c0*/  ISETP.LT.AND P5, PT, R2, UR4, !P3 ;  /* 0x0000000402007c0c */ /* 0x000fe2000dfa1270 */
[----:B------:R-:W-:Y:S02]  /*476d0*/  ULDC UR4, c[0x0][0x228] ;  /* 0x00008a0000047ab9 */ /* 0x000fe40000000800 */
[----:B0-----:R-:W2:Y:S01]  /*476e0*/  LDL.LU.64 R56, [R1+0xd8] ;  /* 0x0000d80001387983 */ /* 0x001ea20000300a00 */
[----:B-1----:R-:W-:-:S09]  /*476f0*/  PRMT R0, R4, 0x7770, RZ ;  /* 0x0000777004007816 */ /* 0x002fd200000000ff */
[----:B------:R0:W-:Y:S01]  /*47700*/  @P5 STG.E.U8 desc[UR6][R54.64], R0 ;  /* 0x0000000036005986 */ /* 0x0001e2000c101106 */
[----:B------:R-:W-:Y:S01]  /*47710*/  ISETP.LT.AND P5, PT, R3, UR4, !P3 ;  /* 0x0000000403007c0c */ /* 0x000fe2000dfa1270 */
[----:B------:R-:W-:Y:S01]  /*47720*/  ULDC UR4, c[0x0][0x228] ;  /* 0x00008a0000047ab9 */ /* 0x000fe20000000800 */
[C---:B------:R-:W-:Y:S02]  /*47730*/  PRMT R8, R4.reuse, 0x7771, RZ ;  /* 0x0000777104087816 */ /* 0x040fe400000000ff */
[C---:B------:R-:W-:Y:S02]  /*47740*/  PRMT R10, R4.reuse, 0x7772, RZ ;  /* 0x00007772040a7816 */ /* 0x040fe400000000ff */
[----:B------:R-:W-:Y:S02]  /*47750*/  PRMT R4, R4, 0x7773, RZ ;  /* 0x0000777304047816 */ /* 0x000fe400000000ff */
[C---:B0-----:R-:W-:Y:S01]  /*47760*/  PRMT R0, R5.reuse, 0x7770, RZ ;  /* 0x0000777005007816 */ /* 0x041fe200000000ff */
[----:B------:R-:W2:Y:S04]  /*47770*/  LDL.LU.64 R54, [R1+0xd0] ;  /* 0x0000d00001367983 */ /* 0x000ea80000300a00 */
[----:B---3--:R0:W-:Y:S01]  /*47780*/  @P5 STG.E.U8 desc[UR6][R52.64], R8 ;  /* 0x0000000834005986 */ /* 0x0081e2000c101106 */
[----:B------:R-:W-:Y:S01]  /*47790*/  ISETP.LT.AND P5, PT, R2, UR4, !P4 ;  /* 0x0000000402007c0c */ /* 0x000fe2000e7a1270 */
[----:B------:R-:W-:Y:S01]  /*477a0*/  ULDC UR4, c[0x0][0x228] ;  /* 0x00008a0000047ab9 */ /* 0x000fe20000000800 */
[----:B0-----:R-:W-:Y:S01]  /*477b0*/  PRMT R8, R5, 0x7771, RZ ;  /* 0x0000777105087816 */ /* 0x001fe200000000ff */
[----:B------:R-:W3:Y:S10]  /*477c0*/  LDL.LU.64 R52, [R1+0xc8] ;  /* 0x0000c80001347983 */ /* 0x000ef40000300a00 */
[----:B----4-:R0:W-:Y:S01]  /*477d0*/  @P5 STG.E.U8 desc[UR6][R50.64], R10 ;  /* 0x0000000a32005986 */ /* 0x0101e2000c101106 */
[----:B------:R-:W-:Y:S01]  /*477e0*/  ISETP.LT.AND P5, PT, R3, UR4, !P4 ;  /* 0x0000000403007c0c */ /* 0x000fe2000e7a1270 */
[----:B------:R-:W-:-:S02]  /*477f0*/  ULDC UR4, c[0x0][0x228] ;  /* 0x00008a0000047ab9 */ /* 0x000fc40000000800 */
[----:B0-----:R-:W4:Y:S10]  /*47800*/  LDL.LU.64 R50, [R1+0xc0] ;  /* 0x0000c00001327983 */ /* 0x001f340000300a00 */
[----:B------:R0:W-:Y:S01]  /*47810*/  @P5 STG.E.U8 desc[UR6][R48.64], R4 ;  /* 0x0000000430005986 */ /* 0x0001e2000c101106 */
[----:B------:R-:W-:Y:S01]  /*47820*/  ISETP.LT.AND P5, PT, R2, UR4, !P0 ;  /* 0x0000000402007c0c */ /* 0x000fe2000c7a1270 */
[----:B------:R-:W-:-:S02]  /*47830*/  ULDC UR4, c[0x0][0x228] ;  /* 0x00008a0000047ab9 */ /* 0x000fc40000000800 */
[----:B------:R-:W-:Y:S01]  /*47840*/  ISETP.LT.AND P0, PT, R3, UR4, !P0 ;  /* 0x0000000403007c0c */ /* 0x000fe2000c701270 */
[----:B------:R-:W-:Y:S01]  /*47850*/  ULDC UR4, c[0x0][0x228] ;  /* 0x00008a0000047ab9 */ /* 0x000fe20000000800 */
[----:B0-----:R-:W4:Y:S08]  /*47860*/  LDL.LU.64 R48, [R1+0xb8] ;  /* 0x0000b80001307983 */ /* 0x001f300000300a00 */
[----:B------:R0:W-:Y:S04]  /*47870*/  @P5 STG.E.U8 desc[UR6][R168.64], R0 ;  /* 0x00000000a8005986 */ /* 0x0001e8000c101106 */
[----:B0-----:R-:W4:Y:S04]  /*47880*/  LDL.LU.64 R168, [R1+0xb0] ;  /* 0x0000b00001a87983 */ /* 0x001f280000300a00 */
[----:B--2---:R0:W-:Y:S04]  /*47890*/  @P0 STG.E.U8 desc[UR6][R170.64], R8 ;  /* 0x00000008aa000986 */ /* 0x0041e8000c101106 */
[----:B0-----:R-:W2:Y:S01]  /*478a0*/  LDL.LU.64 R170, [R1+0xa8] ;  /* 0x0000a80001aa7983 */ /* 0x001ea20000300a00 */
[----:B------:R-:W-:-:S04]  /*478b0*/  LOP3.LUT P1, RZ, R9, 0x100000, RZ, 0xc0, !PT ;  /* 0x0010000009ff7812 */ /* 0x000fc8000782c0ff */
[C---:B------:R-:W-:Y:S01]  /*478c0*/  ISETP.LT.AND P5, PT, R2.reuse, UR4, !P1 ;  /* 0x0000000402007c0c */ /* 0x040fe2000cfa1270 */
[----:B------:R-:W-:Y:S01]  /*478d0*/  ULDC UR4, c[0x0][0x228] ;  /* 0x00008a0000047ab9 */ /* 0x000fe20000000800 */
[----:B------:R-:W-:Y:S02]  /*478e0*/  LOP3.LUT P2, RZ, R9, 0x80000, RZ, 0xc0, !PT ;  /* 0x0008000009ff7812 */ /* 0x000fe4000784c0ff */
[----:B------:R-:W-:Y:S01]  /*478f0*/  ISETP.LT.AND P1, PT, R3, UR5, !P1 ;  /* 0x0000000503007c0c */ /* 0x000fe2000cf21270 */
[----:B------:R-:W-:Y:S01]  /*47900*/  ULDC UR5, c[0x0][0x228] ;  /* 0x00008a0000057ab9 */ /* 0x000fe20000000800 */
[----:B------:R-:W-:Y:S01]  /*47910*/  ISETP.LT.AND P0, PT, R2, UR4, !P2 ;  /* 0x0000000402007c0c */ /* 0x000fe2000d701270 */
[----:B------:R-:W-:Y:S01]  /*47920*/  ULDC UR4, c[0x0][0x228] ;  /* 0x00008a0000047ab9 */ /* 0x000fe20000000800 */
[----:B------:R-:W-:Y:S02]  /*47930*/  PRMT R4, R5, 0x7772, RZ ;  /* 0x0000777205047816 */ /* 0x000fe400000000ff */
[----:B------:R-:W-:-:S02]  /*47940*/  LOP3.LUT P3, RZ, R9, 0x20000, RZ, 0xc0, !PT ;  /* 0x0002000009ff7812 */ /* 0x000fc4000786c0ff */
[----:B------:R-:W-:Y:S01]  /*47950*/  PRMT R5, R5, 0x7773, RZ ;  /* 0x0000777305057816 */ /* 0x000fe200000000ff */
[----:B------:R-:W-:Y:S01]  /*47960*/  @P5 STG.E.U8 desc[UR6][R60.64], R4 ;  /* 0x000000043c005986 */ /* 0x000fe2000c101106 */
[----:B------:R-:W-:Y:S01]  /*47970*/  ISETP.LT.AND P5, PT, R2, UR4, !P3 ;  /* 0x0000000402007c0c */ /* 0x000fe2000dfa1270 */
[----:B------:R-:W-:Y:S01]  /*47980*/  ULDC UR4, c[0x0][0x228] ;  /* 0x00008a0000047ab9 */ /* 0x000fe20000000800 */
[C---:B------:R-:W-:Y:S02]  /*47990*/  LOP3.LUT P4, RZ, R9.reuse, 0x10000, RZ, 0xc0, !PT ;  /* 0x0001000009ff7812 */ /* 0x040fe4000788c0ff */
[----:B------:R-:W-:Y:S01]  /*479a0*/  PRMT R0, R6, 0x7770, RZ ;  /* 0x0000777006007816 */ /* 0x000fe200000000ff */
[----:B------:R-:W-:Y:S01]  /*479b0*/  @P1 STG.E.U8 desc[UR6][R58.64], R5 ;  /* 0x000000053a001986 */ /* 0x000fe2000c101106 */
[----:B------:R-:W-:Y:S02]  /*479c0*/  LOP3.LUT P6, RZ, R9, 0x40000, RZ, 0xc0, !PT ;  /* 0x0004000009ff7812 */ /* 0x000fe400078cc0ff */
[C---:B------:R-:W-:Y:S01]  /*479d0*/  ISETP.LT.AND P2, PT, R3.reuse, UR4, !P2 ;  /* 0x0000000403007c0c */ /* 0x040fe2000d741270 */
[----:B------:R-:W-:Y:S01]  /*479e0*/  ULDC UR4, c[0x0][0x228] ;  /* 0x00008a0000047ab9 */ /* 0x000fe20000000800 */
[----:B------:R-:W-:Y:S01]  /*479f0*/  ISETP.LT.AND P1, PT, R2, UR5, !P4 ;  /* 0x0000000502007c0c */ /* 0x000fe2000e721270 */
[----:B------:R0:W-:Y:S01]  /*47a00*/  @P0 STG.E.U8 desc[UR6][R56.64], R0 ;  /* 0x0000000038000986 */ /* 0x0001e2000c101106 */
[----:B------:R-:W-:Y:S01]  /*47a10*/  ULDC UR5, c[0x0][0x228] ;  /* 0x00008a0000057ab9 */ /* 0x000fe20000000800 */
[----:B------:R-:W-:-:S02]  /*47a20*/  ISETP.LT.AND P3, PT, R3, UR4, !P3 ;  /* 0x0000000403007c0c */ /* 0x000fc4000df61270 */
[----:B------:R-:W-:Y:S01]  /*47a30*/  ISETP.LT.AND P0, PT, R2, UR8, !P6 ;  /* 0x0000000802007c0c */ /* 0x000fe2000f701270 */
[----:B------:R-:W-:Y:S01]  /*47a40*/  ULDC UR8, c[0x0][0x228] ;  /* 0x00008a0000087ab9 */ /* 0x000fe20000000800 */
[C---:B------:R-:W-:Y:S02]  /*47a50*/  ISETP.LT.AND P4, PT, R3.reuse, UR5, !P4 ;  /* 0x0000000503007c0c */ /* 0x040fe4000e781270 */
[----:B------:R-:W-:Y:S02]  /*47a60*/  ISETP.LT.AND P6, PT, R3, UR8, !P6 ;  /* 0x0000000803007c0c */ /* 0x000fe4000f7c1270 */
[C---:B------:R-:W-:Y:S02]  /*47a70*/  PRMT R2, R6.reuse, 0x7772, RZ ;  /* 0x0000777206027816 */ /* 0x040fe400000000ff */
[C---:B0-----:R-:W-:Y:S02]  /*47a80*/  PRMT R0, R6.reuse, 0x7771, RZ ;  /* 0x0000777106007816 */ /* 0x041fe400000000ff */
[----:B------:R-:W-:-:S02]  /*47a90*/  PRMT R6, R6, 0x7773, RZ ;  /* 0x0000777306067816 */ /* 0x000fc400000000ff */
[C---:B------:R-:W-:Y:S01]  /*47aa0*/  PRMT R3, R7.reuse, 0x7770, RZ ;  /* 0x0000777007037816 */ /* 0x040fe200000000ff */
[----:B------:R0:W-:Y:S01]  /*47ab0*/  @P2 STG.E.U8 desc[UR6][R54.64], R0 ;  /* 0x0000000036002986 */ /* 0x0001e2000c101106 */
[C---:B------:R-:W-:Y:S02]  /*47ac0*/  PRMT R4, R7.reuse, 0x7771, RZ ;  /* 0x0000777107047816 */ /* 0x040fe400000000ff */
[C---:B------:R-:W-:Y:S02]  /*47ad0*/  PRMT R5, R7.reuse, 0x7772, RZ ;  /* 0x0000777207057816 */ /* 0x040fe400000000ff */
[----:B------:R-:W-:Y:S01]  /*47ae0*/  PRMT R7, R7, 0x7773, RZ ;  /* 0x0000777307077816 */ /* 0x000fe200000000ff */
[----:B---3--:R0:W-:Y:S04]  /*47af0*/  @P5 STG.E.U8 desc[UR6][R52.64], R2 ;  /* 0x0000000234005986 */ /* 0x0081e8000c101106 */
[----:B----4-:R0:W-:Y:S04]  /*47b00*/  @P3 STG.E.U8 desc[UR6][R50.64], R6 ;  /* 0x0000000632003986 */ /* 0x0101e8000c101106 */
[----:B------:R0:W-:Y:S04]  /*47b10*/  @P1 STG.E.U8 desc[UR6][R48.64], R3 ;  /* 0x0000000330001986 */ /* 0x0001e8000c101106 */
[----:B------:R0:W-:Y:S04]  /*47b20*/  @P4 STG.E.U8 desc[UR6][R168.64], R4 ;  /* 0x00000004a8004986 */ /* 0x0001e8000c101106 */
[----:B--2---:R0:W-:Y:S01]  /*47b30*/  @P0 STG.E.U8 desc[UR6][R170.64], R5 ;  /* 0x00000005aa000986 */ /* 0x0041e2000c101106 */
[----:B------:R-:W-:Y:S05]  /*47b40*/  @!P6 EXIT ;  /* 0x000000000000e94d */ /* 0x000fea0003800000 */
[----:B0-----:R-:W2:Y:S04]  /*47b50*/  LDL.LU.64 R170, [R1+0xa0] ;  /* 0x0000a00001aa7983 */ /* 0x001ea80000300a00 */
[----:B--2---:R-:W-:Y:S01]  /*47b60*/  STG.E.U8 desc[UR6][R170.64], R7 ;  /* 0x00000007aa007986 */ /* 0x004fe2000c101106 */
[----:B------:R-:W-:Y:S05]  /*47b70*/  EXIT ;  /* 0x000000000000794d */ /* 0x000fea0003800000 */
.L_x_3:
[----:B------:R-:W-:-:S00]  /*47b80*/  BRA `(.L_x_3) ;  /* 0xfffffffc00fc7947 */ /* 0x000fc0000383ffff */
[----:B------:R-:W-:-:S00]  /*47b90*/  NOP ;  /* 0x0000000000007918 */ /* 0x000fc00000000000 */
        /* <DEDUP_REMOVED lines=14> */
.L_x_4:


//--------------------- .nv.shared.matmul_kernel  --------------------------
	.section	.nv.shared.matmul_kernel,"aw",@nobits
	.sectionflags	@""
	.align	16
	.zero		1024


//--------------------- .nv.shared.reserved.0     --------------------------
	.section	.nv.shared.reserved.0,"aw",@nobits
	.weak		__nv_reservedSMEM_offset_0_alias
	.size		__nv_reservedSMEM_offset_0_alias, 0, 0
	.other		__nv_reservedSMEM_offset_0_alias,@"STO_CUDA_RESERVED_SHARED STV_DEFAULT"
__nv_reservedSMEM_offset_0_alias:
	.zero		0


//--------------------- .nv.constant0.matmul_kernel --------------------------
	.section	.nv.constant0.matmul_kernel,"a",@progbits
	.sectionflags	@""
	.align	4
.nv.constant0.matmul_kernel:
	.zero		608


//--------------------- SYMBOLS --------------------------

	.type		.nv.reservedSmem.offset0,@object
	.size		.nv.reservedSmem.offset0,0x4
